//
// Generated by NVIDIA NVVM Compiler
//
// Compiler Build ID: CL-36424714
// Cuda compilation tools, release 13.0, V13.0.88
// Based on NVVM 20.0.0
//

.version 9.0
.target sm_100
.address_size 64

	// .globl	_Z12setup_kernelP24curandStatePhilox4_32_10
.global .align 4 .b8 precalc_xorwow_matrix[102400];
.global .align 4 .b8 precalc_xorwow_offset_matrix[102400];
.global .align 4 .b8 mrg32k3aM1[2304];
.global .align 4 .b8 mrg32k3aM2[2304];
.global .align 4 .b8 mrg32k3aM1SubSeq[2016];
.global .align 4 .b8 mrg32k3aM2SubSeq[2016];
.global .align 4 .b8 mrg32k3aM1Seq[2304];
.global .align 4 .b8 mrg32k3aM2Seq[2304];
.const .align 8 .b8 __cr_lgamma_table[72];
// _ZZN3cub18CUB_300001_SM_10006detail10merge_sort30DeviceMergeSortBlockSortKernelINS2_10policy_hubIP8ParticleE9Policy600ES6_PNS0_8NullTypeES6_SA_j3CmpS5_S9_EEvbT0_T1_T2_T3_T4_PT6_PT7_T5_NS1_7vsmem_tEE19static_temp_storage has been demoted
// _ZZN3cub18CUB_300001_SM_10006detail10merge_sort26DeviceMergeSortMergeKernelINS2_10policy_hubIP8ParticleE9Policy600ES6_PNS0_8NullTypeES6_SA_j3CmpS5_S9_EEvbT2_T3_T4_PT6_PT7_T5_PSE_SE_NS1_7vsmem_tEE19static_temp_storage has been demoted
// _ZZN3cub18CUB_300001_SM_10006detail10merge_sort30DeviceMergeSortBlockSortKernelINS2_10policy_hubIP8ParticleE9Policy600ES6_PNS0_8NullTypeES6_SA_m3CmpS5_S9_EEvbT0_T1_T2_T3_T4_PT6_PT7_T5_NS1_7vsmem_tEE19static_temp_storage has been demoted
// _ZZN3cub18CUB_300001_SM_10006detail10merge_sort26DeviceMergeSortMergeKernelINS2_10policy_hubIP8ParticleE9Policy600ES6_PNS0_8NullTypeES6_SA_m3CmpS5_S9_EEvbT2_T3_T4_PT6_PT7_T5_PSE_SE_NS1_7vsmem_tEE19static_temp_storage has been demoted
.global .align 1 .b8 _ZN34_INTERNAL_5eca86ce_4_k_cu_0bb221c54cuda3std3__45__cpo5beginE[1];
.global .align 1 .b8 _ZN34_INTERNAL_5eca86ce_4_k_cu_0bb221c54cuda3std3__45__cpo3endE[1];
.global .align 1 .b8 _ZN34_INTERNAL_5eca86ce_4_k_cu_0bb221c54cuda3std3__45__cpo6cbeginE[1];
.global .align 1 .b8 _ZN34_INTERNAL_5eca86ce_4_k_cu_0bb221c54cuda3std3__45__cpo4cendE[1];
.global .align 1 .b8 _ZN34_INTERNAL_5eca86ce_4_k_cu_0bb221c54cuda3std3__45__cpo6rbeginE[1];
.global .align 1 .b8 _ZN34_INTERNAL_5eca86ce_4_k_cu_0bb221c54cuda3std3__45__cpo4rendE[1];
.global .align 1 .b8 _ZN34_INTERNAL_5eca86ce_4_k_cu_0bb221c54cuda3std3__45__cpo7crbeginE[1];
.global .align 1 .b8 _ZN34_INTERNAL_5eca86ce_4_k_cu_0bb221c54cuda3std3__45__cpo5crendE[1];
.global .align 1 .b8 _ZN34_INTERNAL_5eca86ce_4_k_cu_0bb221c54cuda3std3__436_GLOBAL__N__5eca86ce_4_k_cu_0bb221c56ignoreE[1];
.global .align 1 .b8 _ZN34_INTERNAL_5eca86ce_4_k_cu_0bb221c54cuda3std3__419piecewise_constructE[1];
.global .align 1 .b8 _ZN34_INTERNAL_5eca86ce_4_k_cu_0bb221c54cuda3std3__48in_placeE[1];
.global .align 1 .b8 _ZN34_INTERNAL_5eca86ce_4_k_cu_0bb221c54cuda3std3__420unreachable_sentinelE[1];
.global .align 1 .b8 _ZN34_INTERNAL_5eca86ce_4_k_cu_0bb221c54cuda3std3__47nulloptE[1];
.global .align 1 .b8 _ZN34_INTERNAL_5eca86ce_4_k_cu_0bb221c54cuda3std3__48unexpectE[1];
.global .align 1 .b8 _ZN34_INTERNAL_5eca86ce_4_k_cu_0bb221c54cuda3std6ranges3__45__cpo4swapE[1];
.global .align 1 .b8 _ZN34_INTERNAL_5eca86ce_4_k_cu_0bb221c54cuda3std6ranges3__45__cpo9iter_moveE[1];
.global .align 1 .b8 _ZN34_INTERNAL_5eca86ce_4_k_cu_0bb221c54cuda3std6ranges3__45__cpo5beginE[1];
.global .align 1 .b8 _ZN34_INTERNAL_5eca86ce_4_k_cu_0bb221c54cuda3std6ranges3__45__cpo3endE[1];
.global .align 1 .b8 _ZN34_INTERNAL_5eca86ce_4_k_cu_0bb221c54cuda3std6ranges3__45__cpo6cbeginE[1];
.global .align 1 .b8 _ZN34_INTERNAL_5eca86ce_4_k_cu_0bb221c54cuda3std6ranges3__45__cpo4cendE[1];
.global .align 1 .b8 _ZN34_INTERNAL_5eca86ce_4_k_cu_0bb221c54cuda3std6ranges3__45__cpo7advanceE[1];
.global .align 1 .b8 _ZN34_INTERNAL_5eca86ce_4_k_cu_0bb221c54cuda3std6ranges3__45__cpo9iter_swapE[1];
.global .align 1 .b8 _ZN34_INTERNAL_5eca86ce_4_k_cu_0bb221c54cuda3std6ranges3__45__cpo4nextE[1];
.global .align 1 .b8 _ZN34_INTERNAL_5eca86ce_4_k_cu_0bb221c54cuda3std6ranges3__45__cpo4prevE[1];
.global .align 1 .b8 _ZN34_INTERNAL_5eca86ce_4_k_cu_0bb221c54cuda3std6ranges3__45__cpo4dataE[1];
.global .align 1 .b8 _ZN34_INTERNAL_5eca86ce_4_k_cu_0bb221c54cuda3std6ranges3__45__cpo5cdataE[1];
.global .align 1 .b8 _ZN34_INTERNAL_5eca86ce_4_k_cu_0bb221c54cuda3std6ranges3__45__cpo4sizeE[1];
.global .align 1 .b8 _ZN34_INTERNAL_5eca86ce_4_k_cu_0bb221c54cuda3std6ranges3__45__cpo5ssizeE[1];
.global .align 1 .b8 _ZN34_INTERNAL_5eca86ce_4_k_cu_0bb221c54cuda3std6ranges3__45__cpo8distanceE[1];
.global .align 1 .b8 _ZN34_INTERNAL_5eca86ce_4_k_cu_0bb221c56thrust24THRUST_300001_SM_1000_NS8cuda_cub3parE[1];
.global .align 1 .b8 _ZN34_INTERNAL_5eca86ce_4_k_cu_0bb221c56thrust24THRUST_300001_SM_1000_NS8cuda_cub10par_nosyncE[1];
.global .align 1 .b8 _ZN34_INTERNAL_5eca86ce_4_k_cu_0bb221c56thrust24THRUST_300001_SM_1000_NS6system6detail10sequential3seqE[1];
.global .align 1 .b8 _ZN34_INTERNAL_5eca86ce_4_k_cu_0bb221c56thrust24THRUST_300001_SM_1000_NS6system3cpp3parE[1];
.global .align 1 .b8 _ZN34_INTERNAL_5eca86ce_4_k_cu_0bb221c56thrust24THRUST_300001_SM_1000_NS12placeholders2_1E[1];
.global .align 1 .b8 _ZN34_INTERNAL_5eca86ce_4_k_cu_0bb221c56thrust24THRUST_300001_SM_1000_NS12placeholders2_2E[1];
.global .align 1 .b8 _ZN34_INTERNAL_5eca86ce_4_k_cu_0bb221c56thrust24THRUST_300001_SM_1000_NS12placeholders2_3E[1];
.global .align 1 .b8 _ZN34_INTERNAL_5eca86ce_4_k_cu_0bb221c56thrust24THRUST_300001_SM_1000_NS12placeholders2_4E[1];
.global .align 1 .b8 _ZN34_INTERNAL_5eca86ce_4_k_cu_0bb221c56thrust24THRUST_300001_SM_1000_NS12placeholders2_5E[1];
.global .align 1 .b8 _ZN34_INTERNAL_5eca86ce_4_k_cu_0bb221c56thrust24THRUST_300001_SM_1000_NS12placeholders2_6E[1];
.global .align 1 .b8 _ZN34_INTERNAL_5eca86ce_4_k_cu_0bb221c56thrust24THRUST_300001_SM_1000_NS12placeholders2_7E[1];
.global .align 1 .b8 _ZN34_INTERNAL_5eca86ce_4_k_cu_0bb221c56thrust24THRUST_300001_SM_1000_NS12placeholders2_8E[1];
.global .align 1 .b8 _ZN34_INTERNAL_5eca86ce_4_k_cu_0bb221c56thrust24THRUST_300001_SM_1000_NS12placeholders2_9E[1];
.global .align 1 .b8 _ZN34_INTERNAL_5eca86ce_4_k_cu_0bb221c56thrust24THRUST_300001_SM_1000_NS12placeholders3_10E[1];
.global .align 1 .b8 _ZN34_INTERNAL_5eca86ce_4_k_cu_0bb221c56thrust24THRUST_300001_SM_1000_NS3seqE[1];
.global .align 1 .b8 _ZN34_INTERNAL_5eca86ce_4_k_cu_0bb221c56thrust24THRUST_300001_SM_1000_NS6deviceE[1];

.visible .entry _Z12setup_kernelP24curandStatePhilox4_32_10(
	.param .u64 .ptr .align 1 _Z12setup_kernelP24curandStatePhilox4_32_10_param_0
)
{
	.reg .b32 	%r<86>;
	.reg .b64 	%rd<6>;

	ld.param.u64 	%rd1, [_Z12setup_kernelP24curandStatePhilox4_32_10_param_0];
	cvta.to.global.u64 	%rd2, %rd1;
	mov.u32 	%r1, %tid.x;
	mov.u32 	%r2, %ctaid.x;
	mov.u32 	%r3, %ntid.x;
	mad.lo.s32 	%r4, %r2, %r3, %r1;
	mul.wide.s32 	%rd3, %r4, 64;
	add.s64 	%rd4, %rd2, %rd3;
	mov.b32 	%r5, 0;
	mov.b32 	%r6, 1234;
	st.global.v4.u32 	[%rd4+32], {%r6, %r5, %r5, %r5};
	st.global.v2.u32 	[%rd4+48], {%r5, %r5};
	mov.b64 	%rd5, 0;
	st.global.u64 	[%rd4+56], %rd5;
	shr.s32 	%r7, %r4, 31;
	mov.b32 	%r8, -766435501;
	mul.hi.u32 	%r9, %r8, %r5;
	mov.b32 	%r10, -845247145;
	mul.hi.u32 	%r11, %r10, %r4;
	mul.lo.s32 	%r12, %r4, -845247145;
	xor.b32  	%r13, %r11, 1234;
	xor.b32  	%r14, %r9, %r7;
	mul.hi.u32 	%r15, %r8, %r13;
	mul.lo.s32 	%r16, %r13, -766435501;
	mul.hi.u32 	%r17, %r10, %r14;
	mul.lo.s32 	%r18, %r14, -845247145;
	xor.b32  	%r19, %r12, %r17;
	xor.b32  	%r20, %r19, -1640530293;
	xor.b32  	%r21, %r15, -1150833019;
	mul.hi.u32 	%r22, %r8, %r20;
	mul.lo.s32 	%r23, %r20, -766435501;
	mul.hi.u32 	%r24, %r10, %r21;
	mul.lo.s32 	%r25, %r21, -845247145;
	xor.b32  	%r26, %r18, %r24;
	xor.b32  	%r27, %r26, 1013905476;
	xor.b32  	%r28, %r16, %r22;
	xor.b32  	%r29, %r28, 1993301258;
	mul.hi.u32 	%r30, %r8, %r27;
	mul.lo.s32 	%r31, %r27, -766435501;
	mul.hi.u32 	%r32, %r10, %r29;
	mul.lo.s32 	%r33, %r29, -845247145;
	xor.b32  	%r34, %r25, %r32;
	xor.b32  	%r35, %r34, -626626051;
	xor.b32  	%r36, %r23, %r30;
	xor.b32  	%r37, %r36, 842468239;
	mul.hi.u32 	%r38, %r8, %r35;
	mul.lo.s32 	%r39, %r35, -766435501;
	mul.hi.u32 	%r40, %r10, %r37;
	mul.lo.s32 	%r41, %r37, -845247145;
	xor.b32  	%r42, %r33, %r40;
	xor.b32  	%r43, %r42, 2027809718;
	xor.b32  	%r44, %r31, %r38;
	xor.b32  	%r45, %r44, -308364780;
	mul.hi.u32 	%r46, %r8, %r43;
	mul.lo.s32 	%r47, %r43, -766435501;
	mul.hi.u32 	%r48, %r10, %r45;
	mul.lo.s32 	%r49, %r45, -845247145;
	xor.b32  	%r50, %r41, %r48;
	xor.b32  	%r51, %r50, 387278191;
	xor.b32  	%r52, %r39, %r46;
	xor.b32  	%r53, %r52, -1459197799;
	mul.hi.u32 	%r54, %r8, %r51;
	mul.lo.s32 	%r55, %r51, -766435501;
	mul.hi.u32 	%r56, %r10, %r53;
	mul.lo.s32 	%r57, %r53, -845247145;
	xor.b32  	%r58, %r49, %r56;
	xor.b32  	%r59, %r58, -1253253336;
	xor.b32  	%r60, %r47, %r54;
	xor.b32  	%r61, %r60, 1684936478;
	mul.hi.u32 	%r62, %r8, %r59;
	mul.lo.s32 	%r63, %r59, -766435501;
	mul.hi.u32 	%r64, %r10, %r61;
	mul.lo.s32 	%r65, %r61, -845247145;
	xor.b32  	%r66, %r57, %r64;
	xor.b32  	%r67, %r66, 1401182433;
	xor.b32  	%r68, %r55, %r62;
	xor.b32  	%r69, %r68, 534103459;
	mul.hi.u32 	%r70, %r8, %r67;
	mul.lo.s32 	%r71, %r67, -766435501;
	mul.hi.u32 	%r72, %r10, %r69;
	mul.lo.s32 	%r73, %r69, -845247145;
	xor.b32  	%r74, %r65, %r72;
	xor.b32  	%r75, %r74, -239349094;
	xor.b32  	%r76, %r63, %r70;
	xor.b32  	%r77, %r76, -616729560;
	mul.hi.u32 	%r78, %r8, %r75;
	mul.lo.s32 	%r79, %r75, -766435501;
	mul.hi.u32 	%r80, %r10, %r77;
	mul.lo.s32 	%r81, %r77, -845247145;
	xor.b32  	%r82, %r73, %r80;
	xor.b32  	%r83, %r82, -1879880621;
	xor.b32  	%r84, %r71, %r78;
	xor.b32  	%r85, %r84, -1767562579;
	st.global.v4.u32 	[%rd4], {%r5, %r5, %r4, %r7};
	st.global.v4.u32 	[%rd4+16], {%r83, %r81, %r85, %r79};
	ret;

}
	// .globl	_Z19calculate_xs_kerneliiiPfS_S_P8ParticleS_PiP24curandStatePhilox4_32_10
.visible .entry _Z19calculate_xs_kerneliiiPfS_S_P8ParticleS_PiP24curandStatePhilox4_32_10(
	.param .u32 _Z19calculate_xs_kerneliiiPfS_S_P8ParticleS_PiP24curandStatePhilox4_32_10_param_0,
	.param .u32 _Z19calculate_xs_kerneliiiPfS_S_P8ParticleS_PiP24curandStatePhilox4_32_10_param_1,
	.param .u32 _Z19calculate_xs_kerneliiiPfS_S_P8ParticleS_PiP24curandStatePhilox4_32_10_param_2,
	.param .u64 .ptr .align 1 _Z19calculate_xs_kerneliiiPfS_S_P8ParticleS_PiP24curandStatePhilox4_32_10_param_3,
	.param .u64 .ptr .align 1 _Z19calculate_xs_kerneliiiPfS_S_P8ParticleS_PiP24curandStatePhilox4_32_10_param_4,
	.param .u64 .ptr .align 1 _Z19calculate_xs_kerneliiiPfS_S_P8ParticleS_PiP24curandStatePhilox4_32_10_param_5,
	.param .u64 .ptr .align 1 _Z19calculate_xs_kerneliiiPfS_S_P8ParticleS_PiP24curandStatePhilox4_32_10_param_6,
	.param .u64 .ptr .align 1 _Z19calculate_xs_kerneliiiPfS_S_P8ParticleS_PiP24curandStatePhilox4_32_10_param_7,
	.param .u64 .ptr .align 1 _Z19calculate_xs_kerneliiiPfS_S_P8ParticleS_PiP24curandStatePhilox4_32_10_param_8,
	.param .u64 .ptr .align 1 _Z19calculate_xs_kerneliiiPfS_S_P8ParticleS_PiP24curandStatePhilox4_32_10_param_9
)
{
	.reg .pred 	%p<15>;
	.reg .b32 	%r<221>;
	.reg .b32 	%f<39>;
	.reg .b64 	%rd<39>;

	ld.param.u32 	%r70, [_Z19calculate_xs_kerneliiiPfS_S_P8ParticleS_PiP24curandStatePhilox4_32_10_param_0];
	ld.param.u64 	%rd14, [_Z19calculate_xs_kerneliiiPfS_S_P8ParticleS_PiP24curandStatePhilox4_32_10_param_7];
	ld.param.u64 	%rd16, [_Z19calculate_xs_kerneliiiPfS_S_P8ParticleS_PiP24curandStatePhilox4_32_10_param_9];
	cvta.to.global.u64 	%rd17, %rd16;
	mov.u32 	%r71, %ctaid.x;
	mov.u32 	%r72, %ntid.x;
	mov.u32 	%r73, %tid.x;
	mad.lo.s32 	%r1, %r71, %r72, %r73;
	mul.wide.s32 	%rd18, %r1, 64;
	add.s64 	%rd1, %rd17, %rd18;
	.pragma "used_bytes_mask 4095";
	ld.global.v4.u32 	{%r2, %r3, %r212, %r74}, [%rd1+32];
	setp.ge.s32 	%p1, %r1, %r70;
	@%p1 bra 	$L__BB1_16;
	ld.param.u64 	%rd35, [_Z19calculate_xs_kerneliiiPfS_S_P8ParticleS_PiP24curandStatePhilox4_32_10_param_6];
	ld.param.u32 	%r189, [_Z19calculate_xs_kerneliiiPfS_S_P8ParticleS_PiP24curandStatePhilox4_32_10_param_2];
	ld.param.u32 	%r186, [_Z19calculate_xs_kerneliiiPfS_S_P8ParticleS_PiP24curandStatePhilox4_32_10_param_1];
	ld.global.v4.u32 	{%r220, %r219, %r218, %r217}, [%rd1];
	ld.global.v4.u32 	{%r216, %r215, %r214, %r213}, [%rd1+16];
	cvta.to.global.u64 	%rd19, %rd35;
	mul.wide.s32 	%rd20, %r1, 24;
	add.s64 	%rd21, %rd19, %rd20;
	ld.global.f32 	%f1, [%rd21];
	mul.lo.s32 	%r13, %r189, %r186;
	setp.lt.s32 	%p2, %r13, 3;
	mov.b32 	%r195, 0;
	@%p2 bra 	$L__BB1_4;
	add.s32 	%r193, %r13, -1;
	cvta.to.global.u64 	%rd2, %rd14;
	mov.b32 	%r195, 0;
	mov.u32 	%r194, %r193;
$L__BB1_3:
	shr.u32 	%r77, %r193, 1;
	add.s32 	%r78, %r77, %r195;
	mul.wide.u32 	%rd22, %r78, 4;
	add.s64 	%rd23, %rd2, %rd22;
	ld.global.f32 	%f19, [%rd23];
	setp.gt.f32 	%p3, %f19, %f1;
	selp.b32 	%r195, %r195, %r78, %p3;
	selp.b32 	%r194, %r78, %r194, %p3;
	sub.s32 	%r193, %r194, %r195;
	setp.gt.s32 	%p4, %r193, 1;
	@%p4 bra 	$L__BB1_3;
$L__BB1_4:
	ld.param.u32 	%r187, [_Z19calculate_xs_kerneliiiPfS_S_P8ParticleS_PiP24curandStatePhilox4_32_10_param_1];
	setp.lt.s32 	%p5, %r187, 1;
	@%p5 bra 	$L__BB1_16;
	ld.param.u64 	%rd37, [_Z19calculate_xs_kerneliiiPfS_S_P8ParticleS_PiP24curandStatePhilox4_32_10_param_8];
	ld.param.u64 	%rd36, [_Z19calculate_xs_kerneliiiPfS_S_P8ParticleS_PiP24curandStatePhilox4_32_10_param_6];
	ld.param.u64 	%rd34, [_Z19calculate_xs_kerneliiiPfS_S_P8ParticleS_PiP24curandStatePhilox4_32_10_param_5];
	ld.param.u64 	%rd33, [_Z19calculate_xs_kerneliiiPfS_S_P8ParticleS_PiP24curandStatePhilox4_32_10_param_4];
	ld.param.u64 	%rd32, [_Z19calculate_xs_kerneliiiPfS_S_P8ParticleS_PiP24curandStatePhilox4_32_10_param_3];
	ld.param.u32 	%r190, [_Z19calculate_xs_kerneliiiPfS_S_P8ParticleS_PiP24curandStatePhilox4_32_10_param_2];
	ld.param.u32 	%r188, [_Z19calculate_xs_kerneliiiPfS_S_P8ParticleS_PiP24curandStatePhilox4_32_10_param_1];
	mul.lo.s32 	%r196, %r195, %r188;
	add.s32 	%r17, %r190, -1;
	add.s32 	%r18, %r3, -1459197799;
	add.s32 	%r19, %r3, 1684936478;
	add.s32 	%r20, %r2, 1401181199;
	add.s32 	%r21, %r3, 534103459;
	cvta.to.global.u64 	%rd24, %rd36;
	add.s64 	%rd3, %rd24, %rd20;
	add.s32 	%r22, %r190, -2;
	ld.global.f32 	%f38, [%rd3+4];
	ld.global.f32 	%f37, [%rd3+8];
	ld.global.f32 	%f36, [%rd3+12];
	ld.global.f32 	%f35, [%rd3+16];
	ld.global.f32 	%f34, [%rd3+20];
	neg.s32 	%r198, %r188;
	cvta.to.global.u64 	%rd4, %rd37;
	cvta.to.global.u64 	%rd5, %rd32;
	cvta.to.global.u64 	%rd6, %rd33;
	cvta.to.global.u64 	%rd38, %rd34;
	mov.b32 	%r197, 0;
$L__BB1_6:
	mov.u32 	%r41, %r212;
	mul.wide.s32 	%rd26, %r196, 4;
	add.s64 	%rd27, %rd4, %rd26;
	ld.global.u32 	%r85, [%rd27];
	setp.eq.s32 	%p6, %r85, %r17;
	selp.b32 	%r86, %r22, %r85, %p6;
	add.s32 	%r42, %r86, %r197;
	mul.wide.s32 	%rd28, %r42, 4;
	add.s64 	%rd29, %rd5, %rd28;
	ld.global.f32 	%f12, [%rd29];
	ld.global.f32 	%f13, [%rd29+4];
	mov.b32 	%r212, 2;
	setp.eq.s32 	%p7, %r41, 1;
	mov.u32 	%r211, %r215;
	@%p7 bra 	$L__BB1_15;
	setp.eq.s32 	%p8, %r41, 3;
	@%p8 bra 	$L__BB1_11;
	setp.ne.s32 	%p9, %r41, 2;
	@%p9 bra 	$L__BB1_10;
	mov.b32 	%r212, 3;
	mov.u32 	%r211, %r214;
	bra.uni 	$L__BB1_15;
$L__BB1_10:
	add.s32 	%r212, %r41, 1;
	mov.u32 	%r211, %r216;
	bra.uni 	$L__BB1_15;
$L__BB1_11:
	add.s32 	%r220, %r220, 1;
	setp.ne.s32 	%p10, %r220, 0;
	@%p10 bra 	$L__BB1_14;
	add.s32 	%r219, %r219, 1;
	setp.ne.s32 	%p11, %r219, 0;
	@%p11 bra 	$L__BB1_14;
	add.s32 	%r218, %r218, 1;
	setp.eq.s32 	%p12, %r218, 0;
	selp.u32 	%r88, 1, 0, %p12;
	add.s32 	%r217, %r217, %r88;
	mov.b32 	%r219, 0;
$L__BB1_14:
	mov.b32 	%r90, -766435501;
	mul.hi.u32 	%r91, %r90, %r220;
	mul.lo.s32 	%r92, %r220, -766435501;
	mov.b32 	%r93, -845247145;
	mul.hi.u32 	%r94, %r93, %r218;
	mul.lo.s32 	%r95, %r218, -845247145;
	xor.b32  	%r96, %r2, %r94;
	xor.b32  	%r97, %r96, %r219;
	xor.b32  	%r98, %r91, %r3;
	xor.b32  	%r99, %r98, %r217;
	mul.hi.u32 	%r100, %r90, %r97;
	mul.lo.s32 	%r101, %r97, -766435501;
	mul.hi.u32 	%r102, %r93, %r99;
	mul.lo.s32 	%r103, %r99, -845247145;
	add.s32 	%r104, %r2, -1640531527;
	xor.b32  	%r105, %r95, %r104;
	xor.b32  	%r106, %r105, %r102;
	add.s32 	%r107, %r3, -1150833019;
	xor.b32  	%r108, %r92, %r107;
	xor.b32  	%r109, %r108, %r100;
	mul.hi.u32 	%r110, %r90, %r106;
	mul.lo.s32 	%r111, %r106, -766435501;
	mul.hi.u32 	%r112, %r93, %r109;
	mul.lo.s32 	%r113, %r109, -845247145;
	add.s32 	%r114, %r2, 1013904242;
	xor.b32  	%r115, %r103, %r114;
	xor.b32  	%r116, %r115, %r112;
	add.s32 	%r117, %r3, 1993301258;
	xor.b32  	%r118, %r101, %r117;
	xor.b32  	%r119, %r118, %r110;
	mul.hi.u32 	%r120, %r90, %r116;
	mul.lo.s32 	%r121, %r116, -766435501;
	mul.hi.u32 	%r122, %r93, %r119;
	mul.lo.s32 	%r123, %r119, -845247145;
	add.s32 	%r124, %r2, -626627285;
	xor.b32  	%r125, %r113, %r124;
	xor.b32  	%r126, %r125, %r122;
	add.s32 	%r127, %r3, 842468239;
	xor.b32  	%r128, %r111, %r127;
	xor.b32  	%r129, %r128, %r120;
	mul.hi.u32 	%r130, %r90, %r126;
	mul.lo.s32 	%r131, %r126, -766435501;
	mul.hi.u32 	%r132, %r93, %r129;
	mul.lo.s32 	%r133, %r129, -845247145;
	add.s32 	%r134, %r2, 2027808484;
	xor.b32  	%r135, %r123, %r134;
	xor.b32  	%r136, %r135, %r132;
	add.s32 	%r137, %r3, -308364780;
	xor.b32  	%r138, %r121, %r137;
	xor.b32  	%r139, %r138, %r130;
	mul.hi.u32 	%r140, %r90, %r136;
	mul.lo.s32 	%r141, %r136, -766435501;
	mul.hi.u32 	%r142, %r93, %r139;
	mul.lo.s32 	%r143, %r139, -845247145;
	add.s32 	%r144, %r2, 387276957;
	xor.b32  	%r145, %r133, %r144;
	xor.b32  	%r146, %r145, %r142;
	xor.b32  	%r147, %r131, %r18;
	xor.b32  	%r148, %r147, %r140;
	mul.hi.u32 	%r149, %r90, %r146;
	mul.lo.s32 	%r150, %r146, -766435501;
	mul.hi.u32 	%r151, %r93, %r148;
	mul.lo.s32 	%r152, %r148, -845247145;
	add.s32 	%r153, %r2, -1253254570;
	xor.b32  	%r154, %r143, %r153;
	xor.b32  	%r155, %r154, %r151;
	xor.b32  	%r156, %r141, %r19;
	xor.b32  	%r157, %r156, %r149;
	mul.hi.u32 	%r158, %r90, %r155;
	mul.lo.s32 	%r159, %r155, -766435501;
	mul.hi.u32 	%r160, %r93, %r157;
	mul.lo.s32 	%r161, %r157, -845247145;
	xor.b32  	%r162, %r152, %r20;
	xor.b32  	%r163, %r162, %r160;
	xor.b32  	%r164, %r150, %r21;
	xor.b32  	%r165, %r164, %r158;
	mul.hi.u32 	%r166, %r90, %r163;
	mul.lo.s32 	%r167, %r163, -766435501;
	mul.hi.u32 	%r168, %r93, %r165;
	mul.lo.s32 	%r169, %r165, -845247145;
	add.s32 	%r170, %r2, -239350328;
	xor.b32  	%r171, %r161, %r170;
	xor.b32  	%r172, %r171, %r168;
	add.s32 	%r173, %r3, -616729560;
	xor.b32  	%r174, %r159, %r173;
	xor.b32  	%r175, %r174, %r166;
	mul.hi.u32 	%r176, %r90, %r172;
	mul.lo.s32 	%r51, %r172, -766435501;
	mul.hi.u32 	%r177, %r93, %r175;
	mul.lo.s32 	%r215, %r175, -845247145;
	add.s32 	%r178, %r2, -1879881855;
	xor.b32  	%r179, %r169, %r178;
	xor.b32  	%r216, %r179, %r177;
	add.s32 	%r180, %r3, -1767562579;
	xor.b32  	%r181, %r167, %r180;
	xor.b32  	%r214, %r181, %r176;
	mov.b32 	%r212, 0;
	mov.u32 	%r211, %r213;
	mov.u32 	%r213, %r51;
$L__BB1_15:
	ld.param.u32 	%r191, [_Z19calculate_xs_kerneliiiPfS_S_P8ParticleS_PiP24curandStatePhilox4_32_10_param_2];
	cvt.rn.f32.u32 	%f20, %r211;
	fma.rn.f32 	%f21, %f20, 0f2F800000, 0f2F000000;
	sub.f32 	%f22, %f13, %f12;
	fma.rn.f32 	%f23, %f22, %f21, %f12;
	setp.gt.f32 	%p13, %f1, %f23;
	selp.u32 	%r183, 1, 0, %p13;
	add.s32 	%r184, %r42, %r183;
	mul.lo.s32 	%r185, %r184, 5;
	mul.wide.s32 	%rd30, %r185, 4;
	add.s64 	%rd31, %rd6, %rd30;
	ld.global.f32 	%f24, [%rd31];
	ld.global.f32 	%f25, [%rd38];
	fma.rn.f32 	%f38, %f24, %f25, %f38;
	st.global.f32 	[%rd3+4], %f38;
	ld.global.f32 	%f26, [%rd31+4];
	ld.global.f32 	%f27, [%rd38];
	fma.rn.f32 	%f37, %f26, %f27, %f37;
	st.global.f32 	[%rd3+8], %f37;
	ld.global.f32 	%f28, [%rd31+8];
	ld.global.f32 	%f29, [%rd38];
	fma.rn.f32 	%f36, %f28, %f29, %f36;
	st.global.f32 	[%rd3+12], %f36;
	ld.global.f32 	%f30, [%rd31+12];
	ld.global.f32 	%f31, [%rd38];
	fma.rn.f32 	%f35, %f30, %f31, %f35;
	st.global.f32 	[%rd3+16], %f35;
	ld.global.f32 	%f32, [%rd31+16];
	ld.global.f32 	%f33, [%rd38];
	fma.rn.f32 	%f34, %f32, %f33, %f34;
	st.global.f32 	[%rd3+20], %f34;
	add.s32 	%r198, %r198, 1;
	setp.ne.s32 	%p14, %r198, 0;
	add.s64 	%rd38, %rd38, 4;
	add.s32 	%r197, %r197, %r191;
	add.s32 	%r196, %r196, 1;
	@%p14 bra 	$L__BB1_6;
$L__BB1_16:
	ret;

}
	// .globl	_Z23calculate_xs_kernel_LCGiiiPfS_S_P8ParticleS_Pi
.visible .entry _Z23calculate_xs_kernel_LCGiiiPfS_S_P8ParticleS_Pi(
	.param .u32 _Z23calculate_xs_kernel_LCGiiiPfS_S_P8ParticleS_Pi_param_0,
	.param .u32 _Z23calculate_xs_kernel_LCGiiiPfS_S_P8ParticleS_Pi_param_1,
	.param .u32 _Z23calculate_xs_kernel_LCGiiiPfS_S_P8ParticleS_Pi_param_2,
	.param .u64 .ptr .align 1 _Z23calculate_xs_kernel_LCGiiiPfS_S_P8ParticleS_Pi_param_3,
	.param .u64 .ptr .align 1 _Z23calculate_xs_kernel_LCGiiiPfS_S_P8ParticleS_Pi_param_4,
	.param .u64 .ptr .align 1 _Z23calculate_xs_kernel_LCGiiiPfS_S_P8ParticleS_Pi_param_5,
	.param .u64 .ptr .align 1 _Z23calculate_xs_kernel_LCGiiiPfS_S_P8ParticleS_Pi_param_6,
	.param .u64 .ptr .align 1 _Z23calculate_xs_kernel_LCGiiiPfS_S_P8ParticleS_Pi_param_7,
	.param .u64 .ptr .align 1 _Z23calculate_xs_kernel_LCGiiiPfS_S_P8ParticleS_Pi_param_8
)
{
	.reg .pred 	%p<19>;
	.reg .b32 	%r<88>;
	.reg .b32 	%f<86>;
	.reg .b64 	%rd<44>;

	ld.param.u32 	%r29, [_Z23calculate_xs_kernel_LCGiiiPfS_S_P8ParticleS_Pi_param_0];
	ld.param.u32 	%r27, [_Z23calculate_xs_kernel_LCGiiiPfS_S_P8ParticleS_Pi_param_1];
	ld.param.u32 	%r28, [_Z23calculate_xs_kernel_LCGiiiPfS_S_P8ParticleS_Pi_param_2];
	ld.param.u64 	%rd13, [_Z23calculate_xs_kernel_LCGiiiPfS_S_P8ParticleS_Pi_param_3];
	ld.param.u64 	%rd14, [_Z23calculate_xs_kernel_LCGiiiPfS_S_P8ParticleS_Pi_param_4];
	ld.param.u64 	%rd9, [_Z23calculate_xs_kernel_LCGiiiPfS_S_P8ParticleS_Pi_param_5];
	ld.param.u64 	%rd10, [_Z23calculate_xs_kernel_LCGiiiPfS_S_P8ParticleS_Pi_param_6];
	ld.param.u64 	%rd11, [_Z23calculate_xs_kernel_LCGiiiPfS_S_P8ParticleS_Pi_param_7];
	cvta.to.global.u64 	%rd1, %rd9;
	cvta.to.global.u64 	%rd2, %rd14;
	cvta.to.global.u64 	%rd3, %rd13;
	mov.u32 	%r30, %ctaid.x;
	mov.u32 	%r31, %ntid.x;
	mov.u32 	%r32, %tid.x;
	mad.lo.s32 	%r87, %r30, %r31, %r32;
	setp.ge.s32 	%p1, %r87, %r29;
	@%p1 bra 	$L__BB2_10;
	cvta.to.global.u64 	%rd15, %rd10;
	mul.wide.s32 	%rd16, %r87, 24;
	add.s64 	%rd4, %rd15, %rd16;
	ld.global.f32 	%f1, [%rd4];
	mul.lo.s32 	%r2, %r28, %r27;
	setp.lt.s32 	%p2, %r2, 3;
	mov.b32 	%r80, 0;
	@%p2 bra 	$L__BB2_4;
	add.s32 	%r78, %r2, -1;
	cvta.to.global.u64 	%rd5, %rd11;
	mov.b32 	%r80, 0;
	mov.u32 	%r79, %r78;
$L__BB2_3:
	shr.u32 	%r35, %r78, 1;
	add.s32 	%r36, %r35, %r80;
	mul.wide.u32 	%rd17, %r36, 4;
	add.s64 	%rd18, %rd5, %rd17;
	ld.global.f32 	%f17, [%rd18];
	setp.gt.f32 	%p3, %f17, %f1;
	selp.b32 	%r80, %r80, %r36, %p3;
	selp.b32 	%r79, %r36, %r79, %p3;
	sub.s32 	%r78, %r79, %r80;
	setp.gt.s32 	%p4, %r78, 1;
	@%p4 bra 	$L__BB2_3;
$L__BB2_4:
	setp.lt.s32 	%p5, %r27, 1;
	@%p5 bra 	$L__BB2_10;
	mul.lo.s32 	%r5, %r80, %r27;
	add.s32 	%r6, %r28, -1;
	setp.eq.s32 	%p6, %r27, 1;
	mov.b32 	%r86, 0;
	@%p6 bra 	$L__BB2_8;
	ld.global.f32 	%f85, [%rd4+4];
	ld.global.f32 	%f84, [%rd4+8];
	ld.global.f32 	%f83, [%rd4+12];
	ld.global.f32 	%f82, [%rd4+16];
	ld.global.f32 	%f81, [%rd4+20];
	and.b32  	%r86, %r27, 2147483646;
	neg.s32 	%r84, %r86;
	add.s64 	%rd43, %rd1, 4;
	mov.b32 	%r82, 0;
	mov.u32 	%r81, %r5;
	mov.u32 	%r83, %r28;
$L__BB2_7:
	ld.param.u64 	%rd41, [_Z23calculate_xs_kernel_LCGiiiPfS_S_P8ParticleS_Pi_param_8];
	mul.wide.s32 	%rd19, %r81, 4;
	cvta.to.global.u64 	%rd20, %rd41;
	add.s64 	%rd21, %rd20, %rd19;
	ld.global.u32 	%r40, [%rd21];
	setp.eq.s32 	%p7, %r40, %r6;
	selp.s32 	%r41, -1, 0, %p7;
	add.s32 	%r42, %r40, %r41;
	add.s32 	%r43, %r82, %r42;
	mul.wide.s32 	%rd22, %r43, 4;
	add.s64 	%rd23, %rd3, %rd22;
	ld.global.f32 	%f18, [%rd23];
	ld.global.f32 	%f19, [%rd23+4];
	mul.lo.s32 	%r44, %r87, 1588635695;
	add.s32 	%r45, %r44, 12345;
	setp.lt.u32 	%p8, %r45, -5;
	add.s32 	%r46, %r44, 12350;
	selp.b32 	%r47, %r45, %r46, %p8;
	cvt.rn.f32.u32 	%f20, %r47;
	mul.f32 	%f21, %f20, 0f2F800000;
	sub.f32 	%f22, %f19, %f18;
	fma.rn.f32 	%f23, %f21, %f22, %f18;
	setp.gt.f32 	%p9, %f1, %f23;
	selp.u32 	%r48, 1, 0, %p9;
	add.s32 	%r49, %r43, %r48;
	mul.lo.s32 	%r50, %r49, 5;
	mul.wide.s32 	%rd24, %r50, 4;
	add.s64 	%rd25, %rd2, %rd24;
	ld.global.f32 	%f24, [%rd25];
	ld.global.f32 	%f25, [%rd43+-4];
	fma.rn.f32 	%f26, %f24, %f25, %f85;
	st.global.f32 	[%rd4+4], %f26;
	ld.global.f32 	%f27, [%rd25+4];
	ld.global.f32 	%f28, [%rd43+-4];
	fma.rn.f32 	%f29, %f27, %f28, %f84;
	st.global.f32 	[%rd4+8], %f29;
	ld.global.f32 	%f30, [%rd25+8];
	ld.global.f32 	%f31, [%rd43+-4];
	fma.rn.f32 	%f32, %f30, %f31, %f83;
	st.global.f32 	[%rd4+12], %f32;
	ld.global.f32 	%f33, [%rd25+12];
	ld.global.f32 	%f34, [%rd43+-4];
	fma.rn.f32 	%f35, %f33, %f34, %f82;
	st.global.f32 	[%rd4+16], %f35;
	ld.global.f32 	%f36, [%rd25+16];
	ld.global.f32 	%f37, [%rd43+-4];
	fma.rn.f32 	%f38, %f36, %f37, %f81;
	st.global.f32 	[%rd4+20], %f38;
	ld.global.u32 	%r51, [%rd21+4];
	setp.eq.s32 	%p10, %r51, %r6;
	selp.s32 	%r52, -1, 0, %p10;
	add.s32 	%r53, %r51, %r52;
	add.s32 	%r54, %r28, %r82;
	add.s32 	%r55, %r54, %r53;
	mul.wide.s32 	%rd26, %r55, 4;
	add.s64 	%rd27, %rd3, %rd26;
	ld.global.f32 	%f39, [%rd27];
	ld.global.f32 	%f40, [%rd27+4];
	mul.lo.s32 	%r56, %r47, 1588635695;
	add.s32 	%r57, %r56, 12345;
	setp.lt.u32 	%p11, %r57, -5;
	add.s32 	%r58, %r56, 12350;
	selp.b32 	%r87, %r57, %r58, %p11;
	cvt.rn.f32.u32 	%f41, %r87;
	mul.f32 	%f42, %f41, 0f2F800000;
	sub.f32 	%f43, %f40, %f39;
	fma.rn.f32 	%f44, %f42, %f43, %f39;
	setp.gt.f32 	%p12, %f1, %f44;
	selp.u32 	%r59, 1, 0, %p12;
	add.s32 	%r60, %r53, %r83;
	add.s32 	%r61, %r60, %r59;
	mul.lo.s32 	%r62, %r61, 5;
	mul.wide.s32 	%rd28, %r62, 4;
	add.s64 	%rd29, %rd2, %rd28;
	ld.global.f32 	%f45, [%rd29];
	ld.global.f32 	%f46, [%rd43];
	fma.rn.f32 	%f85, %f45, %f46, %f26;
	st.global.f32 	[%rd4+4], %f85;
	ld.global.f32 	%f47, [%rd29+4];
	ld.global.f32 	%f48, [%rd43];
	fma.rn.f32 	%f84, %f47, %f48, %f29;
	st.global.f32 	[%rd4+8], %f84;
	ld.global.f32 	%f49, [%rd29+8];
	ld.global.f32 	%f50, [%rd43];
	fma.rn.f32 	%f83, %f49, %f50, %f32;
	st.global.f32 	[%rd4+12], %f83;
	ld.global.f32 	%f51, [%rd29+12];
	ld.global.f32 	%f52, [%rd43];
	fma.rn.f32 	%f82, %f51, %f52, %f35;
	st.global.f32 	[%rd4+16], %f82;
	ld.global.f32 	%f53, [%rd29+16];
	ld.global.f32 	%f54, [%rd43];
	fma.rn.f32 	%f81, %f53, %f54, %f38;
	st.global.f32 	[%rd4+20], %f81;
	add.s32 	%r84, %r84, 2;
	add.s64 	%rd43, %rd43, 8;
	shl.b32 	%r63, %r28, 1;
	add.s32 	%r83, %r83, %r63;
	add.s32 	%r82, %r82, %r63;
	add.s32 	%r81, %r81, 2;
	setp.ne.s32 	%p13, %r84, 0;
	@%p13 bra 	$L__BB2_7;
$L__BB2_8:
	and.b32  	%r64, %r27, 1;
	setp.eq.b32 	%p14, %r64, 1;
	not.pred 	%p15, %p14;
	@%p15 bra 	$L__BB2_10;
	ld.param.u64 	%rd42, [_Z23calculate_xs_kernel_LCGiiiPfS_S_P8ParticleS_Pi_param_8];
	ld.param.u64 	%rd40, [_Z23calculate_xs_kernel_LCGiiiPfS_S_P8ParticleS_Pi_param_5];
	add.s32 	%r65, %r86, %r5;
	cvta.to.global.u64 	%rd30, %rd42;
	mul.wide.s32 	%rd31, %r65, 4;
	add.s64 	%rd32, %rd30, %rd31;
	ld.global.u32 	%r66, [%rd32];
	setp.eq.s32 	%p16, %r66, %r6;
	add.s32 	%r67, %r28, -2;
	selp.b32 	%r68, %r67, %r66, %p16;
	mad.lo.s32 	%r69, %r86, %r28, %r68;
	mul.wide.s32 	%rd33, %r69, 4;
	add.s64 	%rd34, %rd3, %rd33;
	ld.global.f32 	%f55, [%rd34];
	ld.global.f32 	%f56, [%rd34+4];
	mul.lo.s32 	%r70, %r87, 1588635695;
	add.s32 	%r71, %r70, 12345;
	setp.lt.u32 	%p17, %r71, -5;
	add.s32 	%r72, %r70, 12350;
	selp.b32 	%r73, %r71, %r72, %p17;
	cvt.rn.f32.u32 	%f57, %r73;
	mul.f32 	%f58, %f57, 0f2F800000;
	sub.f32 	%f59, %f56, %f55;
	fma.rn.f32 	%f60, %f58, %f59, %f55;
	setp.gt.f32 	%p18, %f1, %f60;
	selp.u32 	%r74, 1, 0, %p18;
	add.s32 	%r75, %r69, %r74;
	cvta.to.global.u64 	%rd35, %rd40;
	mul.wide.u32 	%rd36, %r86, 4;
	add.s64 	%rd37, %rd35, %rd36;
	mul.lo.s32 	%r76, %r75, 5;
	mul.wide.s32 	%rd38, %r76, 4;
	add.s64 	%rd39, %rd2, %rd38;
	ld.global.f32 	%f61, [%rd39];
	ld.global.f32 	%f62, [%rd37];
	ld.global.f32 	%f63, [%rd4+4];
	fma.rn.f32 	%f64, %f61, %f62, %f63;
	st.global.f32 	[%rd4+4], %f64;
	ld.global.f32 	%f65, [%rd39+4];
	ld.global.f32 	%f66, [%rd37];
	ld.global.f32 	%f67, [%rd4+8];
	fma.rn.f32 	%f68, %f65, %f66, %f67;
	st.global.f32 	[%rd4+8], %f68;
	ld.global.f32 	%f69, [%rd39+8];
	ld.global.f32 	%f70, [%rd37];
	ld.global.f32 	%f71, [%rd4+12];
	fma.rn.f32 	%f72, %f69, %f70, %f71;
	st.global.f32 	[%rd4+12], %f72;
	ld.global.f32 	%f73, [%rd39+12];
	ld.global.f32 	%f74, [%rd37];
	ld.global.f32 	%f75, [%rd4+16];
	fma.rn.f32 	%f76, %f73, %f74, %f75;
	st.global.f32 	[%rd4+16], %f76;
	ld.global.f32 	%f77, [%rd39+16];
	ld.global.f32 	%f78, [%rd37];
	ld.global.f32 	%f79, [%rd4+20];
	fma.rn.f32 	%f80, %f77, %f78, %f79;
	st.global.f32 	[%rd4+20], %f80;
$L__BB2_10:
	ret;

}
	// .globl	_Z22calculate_xs_kernel_ogiiiPfS_S_P8ParticleS_Pi
.visible .entry _Z22calculate_xs_kernel_ogiiiPfS_S_P8ParticleS_Pi(
	.param .u32 _Z22calculate_xs_kernel_ogiiiPfS_S_P8ParticleS_Pi_param_0,
	.param .u32 _Z22calculate_xs_kernel_ogiiiPfS_S_P8ParticleS_Pi_param_1,
	.param .u32 _Z22calculate_xs_kernel_ogiiiPfS_S_P8ParticleS_Pi_param_2,
	.param .u64 .ptr .align 1 _Z22calculate_xs_kernel_ogiiiPfS_S_P8ParticleS_Pi_param_3,
	.param .u64 .ptr .align 1 _Z22calculate_xs_kernel_ogiiiPfS_S_P8ParticleS_Pi_param_4,
	.param .u64 .ptr .align 1 _Z22calculate_xs_kernel_ogiiiPfS_S_P8ParticleS_Pi_param_5,
	.param .u64 .ptr .align 1 _Z22calculate_xs_kernel_ogiiiPfS_S_P8ParticleS_Pi_param_6,
	.param .u64 .ptr .align 1 _Z22calculate_xs_kernel_ogiiiPfS_S_P8ParticleS_Pi_param_7,
	.param .u64 .ptr .align 1 _Z22calculate_xs_kernel_ogiiiPfS_S_P8ParticleS_Pi_param_8
)
{
	.reg .pred 	%p<8>;
	.reg .b32 	%r<47>;
	.reg .b32 	%f<58>;
	.reg .b64 	%rd<26>;

	ld.param.u32 	%r26, [_Z22calculate_xs_kernel_ogiiiPfS_S_P8ParticleS_Pi_param_0];
	ld.param.u32 	%r24, [_Z22calculate_xs_kernel_ogiiiPfS_S_P8ParticleS_Pi_param_1];
	ld.param.u32 	%r25, [_Z22calculate_xs_kernel_ogiiiPfS_S_P8ParticleS_Pi_param_2];
	ld.param.u64 	%rd9, [_Z22calculate_xs_kernel_ogiiiPfS_S_P8ParticleS_Pi_param_3];
	ld.param.u64 	%rd10, [_Z22calculate_xs_kernel_ogiiiPfS_S_P8ParticleS_Pi_param_4];
	ld.param.u64 	%rd11, [_Z22calculate_xs_kernel_ogiiiPfS_S_P8ParticleS_Pi_param_5];
	ld.param.u64 	%rd12, [_Z22calculate_xs_kernel_ogiiiPfS_S_P8ParticleS_Pi_param_6];
	ld.param.u64 	%rd13, [_Z22calculate_xs_kernel_ogiiiPfS_S_P8ParticleS_Pi_param_7];
	ld.param.u64 	%rd14, [_Z22calculate_xs_kernel_ogiiiPfS_S_P8ParticleS_Pi_param_8];
	mov.u32 	%r27, %ctaid.x;
	mov.u32 	%r28, %ntid.x;
	mov.u32 	%r29, %tid.x;
	mad.lo.s32 	%r1, %r27, %r28, %r29;
	setp.ge.s32 	%p1, %r1, %r26;
	@%p1 bra 	$L__BB3_7;
	cvta.to.global.u64 	%rd15, %rd12;
	mul.wide.s32 	%rd16, %r1, 24;
	add.s64 	%rd1, %rd15, %rd16;
	ld.global.f32 	%f1, [%rd1];
	mul.lo.s32 	%r2, %r25, %r24;
	setp.lt.s32 	%p2, %r2, 3;
	mov.b32 	%r42, 0;
	@%p2 bra 	$L__BB3_4;
	add.s32 	%r40, %r2, -1;
	cvta.to.global.u64 	%rd2, %rd13;
	mov.b32 	%r42, 0;
	mov.u32 	%r41, %r40;
$L__BB3_3:
	shr.u32 	%r32, %r40, 1;
	add.s32 	%r33, %r32, %r42;
	mul.wide.u32 	%rd17, %r33, 4;
	add.s64 	%rd18, %rd2, %rd17;
	ld.global.f32 	%f17, [%rd18];
	setp.gt.f32 	%p3, %f17, %f1;
	selp.b32 	%r42, %r42, %r33, %p3;
	selp.b32 	%r41, %r33, %r41, %p3;
	sub.s32 	%r40, %r41, %r42;
	setp.gt.s32 	%p4, %r40, 1;
	@%p4 bra 	$L__BB3_3;
$L__BB3_4:
	setp.lt.s32 	%p5, %r24, 1;
	@%p5 bra 	$L__BB3_7;
	mul.lo.s32 	%r43, %r42, %r24;
	add.s32 	%r6, %r25, -1;
	add.s32 	%r7, %r25, -2;
	ld.global.f32 	%f57, [%rd1+4];
	ld.global.f32 	%f56, [%rd1+8];
	ld.global.f32 	%f55, [%rd1+12];
	ld.global.f32 	%f54, [%rd1+16];
	ld.global.f32 	%f53, [%rd1+20];
	neg.s32 	%r46, %r24;
	mul.lo.s32 	%r9, %r25, 5;
	cvta.to.global.u64 	%rd3, %rd14;
	cvta.to.global.u64 	%rd4, %rd9;
	cvta.to.global.u64 	%rd5, %rd10;
	cvta.to.global.u64 	%rd25, %rd11;
	mov.b32 	%r44, 0;
	mov.u32 	%r45, %r44;
$L__BB3_6:
	mul.wide.s32 	%rd19, %r43, 4;
	add.s64 	%rd20, %rd3, %rd19;
	ld.global.u32 	%r35, [%rd20];
	setp.eq.s32 	%p6, %r35, %r6;
	selp.b32 	%r36, %r7, %r35, %p6;
	add.s32 	%r37, %r36, %r44;
	mul.wide.s32 	%rd21, %r37, 4;
	add.s64 	%rd22, %rd4, %rd21;
	ld.global.f32 	%f18, [%rd22];
	ld.global.f32 	%f19, [%rd22+4];
	sub.f32 	%f20, %f19, %f1;
	sub.f32 	%f21, %f19, %f18;
	div.rn.f32 	%f22, %f20, %f21;
	mad.lo.s32 	%r38, %r36, 5, %r45;
	mul.wide.s32 	%rd23, %r38, 4;
	add.s64 	%rd24, %rd5, %rd23;
	ld.global.f32 	%f23, [%rd24];
	ld.global.f32 	%f24, [%rd24+20];
	ld.global.f32 	%f25, [%rd25];
	sub.f32 	%f26, %f24, %f23;
	mul.f32 	%f27, %f22, %f26;
	sub.f32 	%f28, %f24, %f27;
	fma.rn.f32 	%f57, %f25, %f28, %f57;
	st.global.f32 	[%rd1+4], %f57;
	ld.global.f32 	%f29, [%rd24+4];
	ld.global.f32 	%f30, [%rd24+24];
	ld.global.f32 	%f31, [%rd25];
	sub.f32 	%f32, %f30, %f29;
	mul.f32 	%f33, %f22, %f32;
	sub.f32 	%f34, %f30, %f33;
	fma.rn.f32 	%f56, %f31, %f34, %f56;
	st.global.f32 	[%rd1+8], %f56;
	ld.global.f32 	%f35, [%rd24+8];
	ld.global.f32 	%f36, [%rd24+28];
	ld.global.f32 	%f37, [%rd25];
	sub.f32 	%f38, %f36, %f35;
	mul.f32 	%f39, %f22, %f38;
	sub.f32 	%f40, %f36, %f39;
	fma.rn.f32 	%f55, %f37, %f40, %f55;
	st.global.f32 	[%rd1+12], %f55;
	ld.global.f32 	%f41, [%rd24+12];
	ld.global.f32 	%f42, [%rd24+32];
	ld.global.f32 	%f43, [%rd25];
	sub.f32 	%f44, %f42, %f41;
	mul.f32 	%f45, %f22, %f44;
	sub.f32 	%f46, %f42, %f45;
	fma.rn.f32 	%f54, %f43, %f46, %f54;
	st.global.f32 	[%rd1+16], %f54;
	ld.global.f32 	%f47, [%rd24+16];
	ld.global.f32 	%f48, [%rd24+36];
	ld.global.f32 	%f49, [%rd25];
	sub.f32 	%f50, %f48, %f47;
	mul.f32 	%f51, %f22, %f50;
	sub.f32 	%f52, %f48, %f51;
	fma.rn.f32 	%f53, %f49, %f52, %f53;
	st.global.f32 	[%rd1+20], %f53;
	add.s32 	%r46, %r46, 1;
	setp.ne.s32 	%p7, %r46, 0;
	add.s64 	%rd25, %rd25, 4;
	add.s32 	%r45, %r45, %r9;
	add.s32 	%r44, %r44, %r25;
	add.s32 	%r43, %r43, 1;
	@%p7 bra 	$L__BB3_6;
$L__BB3_7:
	ret;

}
	// .globl	_ZN3cub18CUB_300001_SM_10006detail11EmptyKernelIvEEvv
.visible .entry _ZN3cub18CUB_300001_SM_10006detail11EmptyKernelIvEEvv()
{


	ret;

}
	// .globl	_ZN3cub18CUB_300001_SM_10006detail10merge_sort30DeviceMergeSortBlockSortKernelINS2_10policy_hubIP8ParticleE9Policy600ES6_PNS0_8NullTypeES6_SA_j3CmpS5_S9_EEvbT0_T1_T2_T3_T4_PT6_PT7_T5_NS1_7vsmem_tE
.visible .entry _ZN3cub18CUB_300001_SM_10006detail10merge_sort30DeviceMergeSortBlockSortKernelINS2_10policy_hubIP8ParticleE9Policy600ES6_PNS0_8NullTypeES6_SA_j3CmpS5_S9_EEvbT0_T1_T2_T3_T4_PT6_PT7_T5_NS1_7vsmem_tE(
	.param .u8 _ZN3cub18CUB_300001_SM_10006detail10merge_sort30DeviceMergeSortBlockSortKernelINS2_10policy_hubIP8ParticleE9Policy600ES6_PNS0_8NullTypeES6_SA_j3CmpS5_S9_EEvbT0_T1_T2_T3_T4_PT6_PT7_T5_NS1_7vsmem_tE_param_0,
	.param .u64 .ptr .align 1 _ZN3cub18CUB_300001_SM_10006detail10merge_sort30DeviceMergeSortBlockSortKernelINS2_10policy_hubIP8ParticleE9Policy600ES6_PNS0_8NullTypeES6_SA_j3CmpS5_S9_EEvbT0_T1_T2_T3_T4_PT6_PT7_T5_NS1_7vsmem_tE_param_1,
	.param .u64 .ptr .align 1 _ZN3cub18CUB_300001_SM_10006detail10merge_sort30DeviceMergeSortBlockSortKernelINS2_10policy_hubIP8ParticleE9Policy600ES6_PNS0_8NullTypeES6_SA_j3CmpS5_S9_EEvbT0_T1_T2_T3_T4_PT6_PT7_T5_NS1_7vsmem_tE_param_2,
	.param .u64 .ptr .align 1 _ZN3cub18CUB_300001_SM_10006detail10merge_sort30DeviceMergeSortBlockSortKernelINS2_10policy_hubIP8ParticleE9Policy600ES6_PNS0_8NullTypeES6_SA_j3CmpS5_S9_EEvbT0_T1_T2_T3_T4_PT6_PT7_T5_NS1_7vsmem_tE_param_3,
	.param .u64 .ptr .align 1 _ZN3cub18CUB_300001_SM_10006detail10merge_sort30DeviceMergeSortBlockSortKernelINS2_10policy_hubIP8ParticleE9Policy600ES6_PNS0_8NullTypeES6_SA_j3CmpS5_S9_EEvbT0_T1_T2_T3_T4_PT6_PT7_T5_NS1_7vsmem_tE_param_4,
	.param .u32 _ZN3cub18CUB_300001_SM_10006detail10merge_sort30DeviceMergeSortBlockSortKernelINS2_10policy_hubIP8ParticleE9Policy600ES6_PNS0_8NullTypeES6_SA_j3CmpS5_S9_EEvbT0_T1_T2_T3_T4_PT6_PT7_T5_NS1_7vsmem_tE_param_5,
	.param .u64 .ptr .align 1 _ZN3cub18CUB_300001_SM_10006detail10merge_sort30DeviceMergeSortBlockSortKernelINS2_10policy_hubIP8ParticleE9Policy600ES6_PNS0_8NullTypeES6_SA_j3CmpS5_S9_EEvbT0_T1_T2_T3_T4_PT6_PT7_T5_NS1_7vsmem_tE_param_6,
	.param .u64 .ptr .align 1 _ZN3cub18CUB_300001_SM_10006detail10merge_sort30DeviceMergeSortBlockSortKernelINS2_10policy_hubIP8ParticleE9Policy600ES6_PNS0_8NullTypeES6_SA_j3CmpS5_S9_EEvbT0_T1_T2_T3_T4_PT6_PT7_T5_NS1_7vsmem_tE_param_7,
	.param .align 1 .b8 _ZN3cub18CUB_300001_SM_10006detail10merge_sort30DeviceMergeSortBlockSortKernelINS2_10policy_hubIP8ParticleE9Policy600ES6_PNS0_8NullTypeES6_SA_j3CmpS5_S9_EEvbT0_T1_T2_T3_T4_PT6_PT7_T5_NS1_7vsmem_tE_param_8[1],
	.param .align 8 .b8 _ZN3cub18CUB_300001_SM_10006detail10merge_sort30DeviceMergeSortBlockSortKernelINS2_10policy_hubIP8ParticleE9Policy600ES6_PNS0_8NullTypeES6_SA_j3CmpS5_S9_EEvbT0_T1_T2_T3_T4_PT6_PT7_T5_NS1_7vsmem_tE_param_9[8]
)
.maxntid 256
{
	.reg .pred 	%p<57>;
	.reg .b16 	%rs<4>;
	.reg .b32 	%r<147>;
	.reg .b32 	%f<359>;
	.reg .b64 	%rd<30>;
	// demoted variable
	.shared .align 16 .b8 _ZZN3cub18CUB_300001_SM_10006detail10merge_sort30DeviceMergeSortBlockSortKernelINS2_10policy_hubIP8ParticleE9Policy600ES6_PNS0_8NullTypeES6_SA_j3CmpS5_S9_EEvbT0_T1_T2_T3_T4_PT6_PT7_T5_NS1_7vsmem_tEE19static_temp_storage[12320];
	ld.param.u64 	%rd9, [_ZN3cub18CUB_300001_SM_10006detail10merge_sort30DeviceMergeSortBlockSortKernelINS2_10policy_hubIP8ParticleE9Policy600ES6_PNS0_8NullTypeES6_SA_j3CmpS5_S9_EEvbT0_T1_T2_T3_T4_PT6_PT7_T5_NS1_7vsmem_tE_param_1];
	ld.param.u32 	%r53, [_ZN3cub18CUB_300001_SM_10006detail10merge_sort30DeviceMergeSortBlockSortKernelINS2_10policy_hubIP8ParticleE9Policy600ES6_PNS0_8NullTypeES6_SA_j3CmpS5_S9_EEvbT0_T1_T2_T3_T4_PT6_PT7_T5_NS1_7vsmem_tE_param_5];
	cvta.to.global.u64 	%rd1, %rd9;
	mov.u32 	%r54, %ctaid.x;
	mov.u32 	%r55, %nctaid.x;
	shl.b32 	%r1, %r54, 9;
	add.s32 	%r56, %r55, -1;
	setp.ge.u32 	%p9, %r54, %r56;
	@%p9 bra 	$L__BB5_18;
	// begin inline asm
	griddepcontrol.wait;
	// end inline asm
	cvt.u64.u32 	%rd19, %r1;
	mov.u32 	%r101, %tid.x;
	and.b32  	%r102, %r101, 31;
	shl.b32 	%r103, %r101, 1;
	and.b32  	%r104, %r103, 1984;
	or.b32  	%r105, %r104, %r102;
	cvt.u64.u32 	%rd20, %r105;
	add.s64 	%rd2, %rd20, %rd19;
	mad.lo.s64 	%rd21, %rd2, 24, %rd1;
	ld.global.f32 	%f231, [%rd21];
	ld.global.f32 	%f232, [%rd21+4];
	ld.global.f32 	%f233, [%rd21+8];
	ld.global.f32 	%f234, [%rd21+12];
	ld.global.f32 	%f235, [%rd21+16];
	ld.global.f32 	%f236, [%rd21+20];
	ld.global.f32 	%f237, [%rd21+768];
	ld.global.f32 	%f238, [%rd21+772];
	ld.global.f32 	%f239, [%rd21+776];
	ld.global.f32 	%f240, [%rd21+780];
	ld.global.f32 	%f241, [%rd21+784];
	ld.global.f32 	%f242, [%rd21+788];
	// begin inline asm
	mov.u32 %r100, %laneid;
	// end inline asm
	add.s32 	%r106, %r100, %r104;
	mov.u32 	%r107, _ZZN3cub18CUB_300001_SM_10006detail10merge_sort30DeviceMergeSortBlockSortKernelINS2_10policy_hubIP8ParticleE9Policy600ES6_PNS0_8NullTypeES6_SA_j3CmpS5_S9_EEvbT0_T1_T2_T3_T4_PT6_PT7_T5_NS1_7vsmem_tEE19static_temp_storage;
	mad.lo.s32 	%r2, %r106, 24, %r107;
	st.shared.v2.f32 	[%r2], {%f231, %f232};
	st.shared.v2.f32 	[%r2+8], {%f233, %f234};
	st.shared.v2.f32 	[%r2+16], {%f235, %f236};
	st.shared.v2.f32 	[%r2+768], {%f237, %f238};
	st.shared.v2.f32 	[%r2+776], {%f239, %f240};
	st.shared.v2.f32 	[%r2+784], {%f241, %f242};
	bar.warp.sync 	-1;
	mad.lo.s32 	%r3, %r100, 24, %r2;
	ld.shared.v4.f32 	{%f1, %f291, %f290, %f289}, [%r3];
	ld.shared.v4.f32 	{%f288, %f287, %f286, %f8}, [%r3+16];
	ld.shared.v4.f32 	{%f9, %f10, %f11, %f12}, [%r3+32];
	bar.sync 	0;
	// begin inline asm
	griddepcontrol.launch_dependents;
	// end inline asm
	setp.geu.f32 	%p37, %f286, %f1;
	mov.f32 	%f281, %f12;
	mov.f32 	%f282, %f11;
	mov.f32 	%f283, %f10;
	mov.f32 	%f284, %f9;
	mov.f32 	%f285, %f8;
	mov.f32 	%f292, %f1;
	@%p37 bra 	$L__BB5_3;
	mov.f32 	%f281, %f287;
	mov.f32 	%f282, %f288;
	mov.f32 	%f283, %f289;
	mov.f32 	%f284, %f290;
	mov.f32 	%f285, %f291;
	mov.f32 	%f287, %f12;
	mov.f32 	%f288, %f11;
	mov.f32 	%f289, %f10;
	mov.f32 	%f290, %f9;
	mov.f32 	%f291, %f8;
	mov.f32 	%f292, %f286;
	mov.f32 	%f286, %f1;
$L__BB5_3:
	mov.b32 	%r139, 2;
	mad.lo.s32 	%r112, %r101, 48, %r107;
$L__BB5_4:
	bar.sync 	0;
	add.s32 	%r109, %r139, -1;
	st.shared.v4.f32 	[%r112], {%f292, %f291, %f290, %f289};
	st.shared.v4.f32 	[%r112+16], {%f288, %f287, %f286, %f285};
	st.shared.v4.f32 	[%r112+32], {%f284, %f283, %f282, %f281};
	bar.sync 	0;
	neg.s32 	%r113, %r139;
	and.b32  	%r114, %r101, %r113;
	shl.b32 	%r115, %r114, 1;
	and.b32  	%r116, %r109, %r101;
	shl.b32 	%r117, %r116, 1;
	min.u32 	%r5, %r117, 512;
	min.u32 	%r6, %r115, 512;
	add.s32 	%r118, %r6, %r139;
	min.s32 	%r7, %r118, 512;
	add.s32 	%r119, %r7, %r139;
	min.s32 	%r8, %r119, 512;
	sub.s32 	%r120, %r7, %r6;
	sub.s32 	%r121, %r8, %r7;
	setp.lt.s32 	%p38, %r5, %r121;
	sub.s32 	%r122, %r5, %r121;
	selp.b32 	%r142, 0, %r122, %p38;
	min.s32 	%r140, %r120, %r5;
	setp.ge.s32 	%p39, %r142, %r140;
	@%p39 bra 	$L__BB5_7;
	add.s32 	%r11, %r7, %r5;
$L__BB5_6:
	sub.s32 	%r123, %r140, %r142;
	shr.u32 	%r124, %r123, 31;
	add.s32 	%r125, %r123, %r124;
	shr.s32 	%r126, %r125, 1;
	add.s32 	%r127, %r126, %r142;
	add.s32 	%r128, %r127, %r6;
	mov.u32 	%r129, _ZZN3cub18CUB_300001_SM_10006detail10merge_sort30DeviceMergeSortBlockSortKernelINS2_10policy_hubIP8ParticleE9Policy600ES6_PNS0_8NullTypeES6_SA_j3CmpS5_S9_EEvbT0_T1_T2_T3_T4_PT6_PT7_T5_NS1_7vsmem_tEE19static_temp_storage;
	mad.lo.s32 	%r130, %r128, 24, %r129;
	ld.shared.f32 	%f243, [%r130];
	not.b32 	%r131, %r127;
	add.s32 	%r132, %r11, %r131;
	mad.lo.s32 	%r133, %r132, 24, %r129;
	ld.shared.f32 	%f244, [%r133];
	setp.geu.f32 	%p40, %f244, %f243;
	add.s32 	%r134, %r127, 1;
	selp.b32 	%r142, %r134, %r142, %p40;
	selp.b32 	%r140, %r140, %r127, %p40;
	setp.lt.s32 	%p41, %r142, %r140;
	@%p41 bra 	$L__BB5_6;
$L__BB5_7:
	add.s32 	%r17, %r142, %r6;
	add.s32 	%r135, %r7, %r5;
	sub.s32 	%r18, %r135, %r142;
	mov.u32 	%r136, _ZZN3cub18CUB_300001_SM_10006detail10merge_sort30DeviceMergeSortBlockSortKernelINS2_10policy_hubIP8ParticleE9Policy600ES6_PNS0_8NullTypeES6_SA_j3CmpS5_S9_EEvbT0_T1_T2_T3_T4_PT6_PT7_T5_NS1_7vsmem_tEE19static_temp_storage;
	mad.lo.s32 	%r19, %r17, 24, %r136;
	ld.shared.v2.f32 	{%f299, %f300}, [%r19];
	ld.shared.v2.f32 	{%f301, %f302}, [%r19+8];
	ld.shared.v2.f32 	{%f303, %f304}, [%r19+16];
	mad.lo.s32 	%r20, %r18, 24, %r136;
	ld.shared.v2.f32 	{%f293, %f294}, [%r20];
	ld.shared.v2.f32 	{%f295, %f296}, [%r20+8];
	ld.shared.v2.f32 	{%f297, %f298}, [%r20+16];
	setp.ge.s32 	%p43, %r18, %r8;
	mov.pred 	%p53, 0;
	@%p43 bra 	$L__BB5_9;
	setp.ge.s32 	%p44, %r17, %r7;
	setp.lt.f32 	%p45, %f293, %f299;
	or.pred  	%p53, %p44, %p45;
$L__BB5_9:
	selp.f32 	%f287, %f298, %f304, %p53;
	selp.f32 	%f288, %f297, %f303, %p53;
	selp.f32 	%f289, %f296, %f302, %p53;
	selp.f32 	%f290, %f295, %f301, %p53;
	selp.f32 	%f291, %f294, %f300, %p53;
	selp.f32 	%f292, %f293, %f299, %p53;
	selp.u32 	%r137, 1, 0, %p53;
	add.s32 	%r21, %r18, %r137;
	not.pred 	%p46, %p53;
	selp.u32 	%r138, 1, 0, %p46;
	add.s32 	%r22, %r17, %r138;
	@%p46 bra 	$L__BB5_11;
	ld.shared.v2.f32 	{%f293, %f294}, [%r20+24];
	ld.shared.v2.f32 	{%f295, %f296}, [%r20+32];
	ld.shared.v2.f32 	{%f297, %f298}, [%r20+40];
	bra.uni 	$L__BB5_12;
$L__BB5_11:
	ld.shared.v2.f32 	{%f299, %f300}, [%r19+24];
	ld.shared.v2.f32 	{%f301, %f302}, [%r19+32];
	ld.shared.v2.f32 	{%f303, %f304}, [%r19+40];
$L__BB5_12:
	setp.ge.s32 	%p48, %r21, %r8;
	mov.pred 	%p54, 0;
	@%p48 bra 	$L__BB5_14;
	setp.ge.s32 	%p49, %r22, %r7;
	setp.lt.f32 	%p50, %f293, %f299;
	or.pred  	%p54, %p49, %p50;
$L__BB5_14:
	selp.f32 	%f281, %f298, %f304, %p54;
	selp.f32 	%f282, %f297, %f303, %p54;
	selp.f32 	%f283, %f296, %f302, %p54;
	selp.f32 	%f284, %f295, %f301, %p54;
	selp.f32 	%f285, %f294, %f300, %p54;
	selp.f32 	%f286, %f293, %f299, %p54;
	shl.b32 	%r23, %r139, 1;
	setp.lt.u32 	%p51, %r139, 129;
	mov.u32 	%r139, %r23;
	@%p51 bra 	$L__BB5_4;
	ld.param.s8 	%rs3, [_ZN3cub18CUB_300001_SM_10006detail10merge_sort30DeviceMergeSortBlockSortKernelINS2_10policy_hubIP8ParticleE9Policy600ES6_PNS0_8NullTypeES6_SA_j3CmpS5_S9_EEvbT0_T1_T2_T3_T4_PT6_PT7_T5_NS1_7vsmem_tE_param_0];
	bar.sync 	0;
	setp.eq.s16 	%p52, %rs3, 0;
	@%p52 bra 	$L__BB5_17;
	ld.param.u64 	%rd27, [_ZN3cub18CUB_300001_SM_10006detail10merge_sort30DeviceMergeSortBlockSortKernelINS2_10policy_hubIP8ParticleE9Policy600ES6_PNS0_8NullTypeES6_SA_j3CmpS5_S9_EEvbT0_T1_T2_T3_T4_PT6_PT7_T5_NS1_7vsmem_tE_param_3];
	st.shared.v4.f32 	[%r3], {%f292, %f291, %f290, %f289};
	st.shared.v4.f32 	[%r3+16], {%f288, %f287, %f286, %f285};
	st.shared.v4.f32 	[%r3+32], {%f284, %f283, %f282, %f281};
	bar.warp.sync 	-1;
	ld.shared.v2.f32 	{%f245, %f246}, [%r2];
	ld.shared.v2.f32 	{%f247, %f248}, [%r2+8];
	ld.shared.v2.f32 	{%f249, %f250}, [%r2+16];
	ld.shared.v2.f32 	{%f251, %f252}, [%r2+768];
	ld.shared.v2.f32 	{%f253, %f254}, [%r2+776];
	ld.shared.v2.f32 	{%f255, %f256}, [%r2+784];
	cvta.to.global.u64 	%rd22, %rd27;
	mad.lo.s64 	%rd23, %rd2, 24, %rd22;
	st.global.f32 	[%rd23], %f245;
	st.global.f32 	[%rd23+4], %f246;
	st.global.f32 	[%rd23+8], %f247;
	st.global.f32 	[%rd23+12], %f248;
	st.global.f32 	[%rd23+16], %f249;
	st.global.f32 	[%rd23+20], %f250;
	st.global.f32 	[%rd23+768], %f251;
	st.global.f32 	[%rd23+772], %f252;
	st.global.f32 	[%rd23+776], %f253;
	st.global.f32 	[%rd23+780], %f254;
	st.global.f32 	[%rd23+784], %f255;
	st.global.f32 	[%rd23+788], %f256;
	bra.uni 	$L__BB5_51;
$L__BB5_17:
	ld.param.u64 	%rd29, [_ZN3cub18CUB_300001_SM_10006detail10merge_sort30DeviceMergeSortBlockSortKernelINS2_10policy_hubIP8ParticleE9Policy600ES6_PNS0_8NullTypeES6_SA_j3CmpS5_S9_EEvbT0_T1_T2_T3_T4_PT6_PT7_T5_NS1_7vsmem_tE_param_6];
	st.shared.v4.f32 	[%r3], {%f292, %f291, %f290, %f289};
	st.shared.v4.f32 	[%r3+16], {%f288, %f287, %f286, %f285};
	st.shared.v4.f32 	[%r3+32], {%f284, %f283, %f282, %f281};
	bar.warp.sync 	-1;
	ld.shared.v2.f32 	{%f257, %f258}, [%r2];
	ld.shared.v2.f32 	{%f259, %f260}, [%r2+8];
	ld.shared.v2.f32 	{%f261, %f262}, [%r2+16];
	ld.shared.v2.f32 	{%f263, %f264}, [%r2+768];
	ld.shared.v2.f32 	{%f265, %f266}, [%r2+776];
	ld.shared.v2.f32 	{%f267, %f268}, [%r2+784];
	cvta.to.global.u64 	%rd24, %rd29;
	mad.lo.s64 	%rd25, %rd2, 24, %rd24;
	st.global.f32 	[%rd25], %f257;
	st.global.f32 	[%rd25+4], %f258;
	st.global.f32 	[%rd25+8], %f259;
	st.global.f32 	[%rd25+12], %f260;
	st.global.f32 	[%rd25+16], %f261;
	st.global.f32 	[%rd25+20], %f262;
	st.global.f32 	[%rd25+768], %f263;
	st.global.f32 	[%rd25+772], %f264;
	st.global.f32 	[%rd25+776], %f265;
	st.global.f32 	[%rd25+780], %f266;
	st.global.f32 	[%rd25+784], %f267;
	st.global.f32 	[%rd25+788], %f268;
	bra.uni 	$L__BB5_51;
$L__BB5_18:
	sub.s32 	%r57, %r53, %r1;
	min.s32 	%r24, %r57, 512;
	// begin inline asm
	griddepcontrol.wait;
	// end inline asm
	mul.wide.u32 	%rd10, %r1, 24;
	add.s64 	%rd11, %rd1, %rd10;
	mov.u32 	%r25, %tid.x;
	ld.global.f32 	%f311, [%rd11+20];
	ld.global.f32 	%f312, [%rd11+16];
	ld.global.f32 	%f313, [%rd11+12];
	ld.global.f32 	%f314, [%rd11+8];
	ld.global.f32 	%f315, [%rd11+4];
	ld.global.f32 	%f316, [%rd11];
	and.b32  	%r58, %r25, 31;
	shl.b32 	%r59, %r25, 1;
	and.b32  	%r60, %r59, 1984;
	or.b32  	%r26, %r60, %r58;
	setp.ge.s32 	%p10, %r26, %r24;
	mul.lo.s32 	%r61, %r26, 24;
	cvt.u64.u32 	%rd12, %r61;
	add.s64 	%rd3, %rd11, %rd12;
	mov.f32 	%f305, %f311;
	mov.f32 	%f306, %f312;
	mov.f32 	%f307, %f313;
	mov.f32 	%f308, %f314;
	mov.f32 	%f309, %f315;
	mov.f32 	%f310, %f316;
	@%p10 bra 	$L__BB5_20;
	ld.global.f32 	%f310, [%rd3];
	ld.global.f32 	%f309, [%rd3+4];
	ld.global.f32 	%f308, [%rd3+8];
	ld.global.f32 	%f307, [%rd3+12];
	ld.global.f32 	%f306, [%rd3+16];
	ld.global.f32 	%f305, [%rd3+20];
$L__BB5_20:
	add.s32 	%r62, %r26, 32;
	setp.ge.s32 	%p11, %r62, %r24;
	@%p11 bra 	$L__BB5_22;
	ld.global.f32 	%f316, [%rd3+768];
	ld.global.f32 	%f315, [%rd3+772];
	ld.global.f32 	%f314, [%rd3+776];
	ld.global.f32 	%f313, [%rd3+780];
	ld.global.f32 	%f312, [%rd3+784];
	ld.global.f32 	%f311, [%rd3+788];
$L__BB5_22:
	// begin inline asm
	mov.u32 %r63, %laneid;
	// end inline asm
	add.s32 	%r65, %r63, %r60;
	mov.u32 	%r66, _ZZN3cub18CUB_300001_SM_10006detail10merge_sort30DeviceMergeSortBlockSortKernelINS2_10policy_hubIP8ParticleE9Policy600ES6_PNS0_8NullTypeES6_SA_j3CmpS5_S9_EEvbT0_T1_T2_T3_T4_PT6_PT7_T5_NS1_7vsmem_tEE19static_temp_storage;
	mad.lo.s32 	%r28, %r65, 24, %r66;
	st.shared.v2.f32 	[%r28], {%f310, %f309};
	st.shared.v2.f32 	[%r28+8], {%f308, %f307};
	st.shared.v2.f32 	[%r28+16], {%f306, %f305};
	st.shared.v2.f32 	[%r28+768], {%f316, %f315};
	st.shared.v2.f32 	[%r28+776], {%f314, %f313};
	st.shared.v2.f32 	[%r28+784], {%f312, %f311};
	bar.warp.sync 	-1;
	mad.lo.s32 	%r29, %r63, 24, %r28;
	ld.shared.v4.f32 	{%f346, %f345, %f344, %f343}, [%r29];
	ld.shared.v4.f32 	{%f342, %f341, %f322, %f321}, [%r29+16];
	ld.shared.v4.f32 	{%f320, %f319, %f318, %f317}, [%r29+32];
	bar.sync 	0;
	// begin inline asm
	griddepcontrol.launch_dependents;
	// end inline asm
	or.b32  	%r67, %r59, 1;
	setp.lt.u32 	%p12, %r67, %r24;
	@%p12 bra 	$L__BB5_24;
	mov.f32 	%f317, %f341;
	mov.f32 	%f318, %f342;
	mov.f32 	%f319, %f343;
	mov.f32 	%f320, %f344;
	mov.f32 	%f321, %f345;
	mov.f32 	%f322, %f346;
$L__BB5_24:
	setp.ge.u32 	%p13, %r59, %r24;
	setp.geu.f32 	%p14, %f322, %f346;
	or.pred  	%p15, %p13, %p14;
	mov.f32 	%f335, %f317;
	mov.f32 	%f336, %f318;
	mov.f32 	%f337, %f319;
	mov.f32 	%f338, %f320;
	mov.f32 	%f339, %f321;
	mov.f32 	%f340, %f322;
	@%p15 bra 	$L__BB5_26;
	mov.f32 	%f335, %f341;
	mov.f32 	%f336, %f342;
	mov.f32 	%f337, %f343;
	mov.f32 	%f338, %f344;
	mov.f32 	%f339, %f345;
	mov.f32 	%f340, %f346;
	mov.f32 	%f341, %f317;
	mov.f32 	%f342, %f318;
	mov.f32 	%f343, %f319;
	mov.f32 	%f344, %f320;
	mov.f32 	%f345, %f321;
	mov.f32 	%f346, %f322;
$L__BB5_26:
	mov.b32 	%r143, 2;
	mad.lo.s32 	%r71, %r25, 48, %r66;
$L__BB5_27:
	bar.sync 	0;
	add.s32 	%r69, %r143, -1;
	st.shared.v4.f32 	[%r71], {%f346, %f345, %f344, %f343};
	st.shared.v4.f32 	[%r71+16], {%f342, %f341, %f340, %f339};
	st.shared.v4.f32 	[%r71+32], {%f338, %f337, %f336, %f335};
	bar.sync 	0;
	neg.s32 	%r72, %r143;
	and.b32  	%r73, %r25, %r72;
	shl.b32 	%r74, %r73, 1;
	and.b32  	%r75, %r69, %r25;
	shl.b32 	%r76, %r75, 1;
	min.s32 	%r31, %r76, %r24;
	min.s32 	%r32, %r74, %r24;
	add.s32 	%r77, %r32, %r143;
	min.s32 	%r33, %r77, %r24;
	add.s32 	%r78, %r33, %r143;
	min.s32 	%r34, %r78, %r24;
	sub.s32 	%r79, %r33, %r32;
	sub.s32 	%r80, %r34, %r33;
	setp.lt.s32 	%p16, %r31, %r80;
	sub.s32 	%r81, %r31, %r80;
	selp.b32 	%r146, 0, %r81, %p16;
	min.s32 	%r144, %r79, %r31;
	setp.ge.s32 	%p17, %r146, %r144;
	@%p17 bra 	$L__BB5_30;
	add.s32 	%r37, %r33, %r31;
$L__BB5_29:
	sub.s32 	%r82, %r144, %r146;
	shr.u32 	%r83, %r82, 31;
	add.s32 	%r84, %r82, %r83;
	shr.s32 	%r85, %r84, 1;
	add.s32 	%r86, %r85, %r146;
	add.s32 	%r87, %r86, %r32;
	mov.u32 	%r88, _ZZN3cub18CUB_300001_SM_10006detail10merge_sort30DeviceMergeSortBlockSortKernelINS2_10policy_hubIP8ParticleE9Policy600ES6_PNS0_8NullTypeES6_SA_j3CmpS5_S9_EEvbT0_T1_T2_T3_T4_PT6_PT7_T5_NS1_7vsmem_tEE19static_temp_storage;
	mad.lo.s32 	%r89, %r87, 24, %r88;
	ld.shared.f32 	%f229, [%r89];
	not.b32 	%r90, %r86;
	add.s32 	%r91, %r37, %r90;
	mad.lo.s32 	%r92, %r91, 24, %r88;
	ld.shared.f32 	%f230, [%r92];
	setp.geu.f32 	%p18, %f230, %f229;
	add.s32 	%r93, %r86, 1;
	selp.b32 	%r146, %r93, %r146, %p18;
	selp.b32 	%r144, %r144, %r86, %p18;
	setp.lt.s32 	%p19, %r146, %r144;
	@%p19 bra 	$L__BB5_29;
$L__BB5_30:
	add.s32 	%r43, %r146, %r32;
	add.s32 	%r94, %r33, %r31;
	sub.s32 	%r44, %r94, %r146;
	mov.u32 	%r95, _ZZN3cub18CUB_300001_SM_10006detail10merge_sort30DeviceMergeSortBlockSortKernelINS2_10policy_hubIP8ParticleE9Policy600ES6_PNS0_8NullTypeES6_SA_j3CmpS5_S9_EEvbT0_T1_T2_T3_T4_PT6_PT7_T5_NS1_7vsmem_tEE19static_temp_storage;
	mad.lo.s32 	%r45, %r43, 24, %r95;
	ld.shared.v2.f32 	{%f353, %f354}, [%r45];
	ld.shared.v2.f32 	{%f355, %f356}, [%r45+8];
	ld.shared.v2.f32 	{%f357, %f358}, [%r45+16];
	mad.lo.s32 	%r46, %r44, 24, %r95;
	ld.shared.v2.f32 	{%f347, %f348}, [%r46];
	ld.shared.v2.f32 	{%f349, %f350}, [%r46+8];
	ld.shared.v2.f32 	{%f351, %f352}, [%r46+16];
	setp.ge.s32 	%p21, %r44, %r34;
	mov.pred 	%p55, 0;
	@%p21 bra 	$L__BB5_32;
	setp.ge.s32 	%p22, %r43, %r33;
	setp.lt.f32 	%p23, %f347, %f353;
	or.pred  	%p55, %p22, %p23;
$L__BB5_32:
	selp.f32 	%f341, %f352, %f358, %p55;
	selp.f32 	%f342, %f351, %f357, %p55;
	selp.f32 	%f343, %f350, %f356, %p55;
	selp.f32 	%f344, %f349, %f355, %p55;
	selp.f32 	%f345, %f348, %f354, %p55;
	selp.f32 	%f346, %f347, %f353, %p55;
	selp.u32 	%r96, 1, 0, %p55;
	add.s32 	%r47, %r44, %r96;
	not.pred 	%p24, %p55;
	selp.u32 	%r97, 1, 0, %p24;
	add.s32 	%r48, %r43, %r97;
	@%p24 bra 	$L__BB5_34;
	ld.shared.v2.f32 	{%f347, %f348}, [%r46+24];
	ld.shared.v2.f32 	{%f349, %f350}, [%r46+32];
	ld.shared.v2.f32 	{%f351, %f352}, [%r46+40];
	bra.uni 	$L__BB5_35;
$L__BB5_34:
	ld.shared.v2.f32 	{%f353, %f354}, [%r45+24];
	ld.shared.v2.f32 	{%f355, %f356}, [%r45+32];
	ld.shared.v2.f32 	{%f357, %f358}, [%r45+40];
$L__BB5_35:
	setp.ge.s32 	%p26, %r47, %r34;
	mov.pred 	%p56, 0;
	@%p26 bra 	$L__BB5_37;
	setp.ge.s32 	%p27, %r48, %r33;
	setp.lt.f32 	%p28, %f347, %f353;
	or.pred  	%p56, %p27, %p28;
$L__BB5_37:
	selp.f32 	%f335, %f352, %f358, %p56;
	selp.f32 	%f336, %f351, %f357, %p56;
	selp.f32 	%f337, %f350, %f356, %p56;
	selp.f32 	%f338, %f349, %f355, %p56;
	selp.f32 	%f339, %f348, %f354, %p56;
	selp.f32 	%f340, %f347, %f353, %p56;
	shl.b32 	%r49, %r143, 1;
	setp.lt.u32 	%p29, %r143, 129;
	mov.u32 	%r143, %r49;
	@%p29 bra 	$L__BB5_27;
	ld.param.s8 	%rs2, [_ZN3cub18CUB_300001_SM_10006detail10merge_sort30DeviceMergeSortBlockSortKernelINS2_10policy_hubIP8ParticleE9Policy600ES6_PNS0_8NullTypeES6_SA_j3CmpS5_S9_EEvbT0_T1_T2_T3_T4_PT6_PT7_T5_NS1_7vsmem_tE_param_0];
	add.s32 	%r50, %r26, 32;
	mov.u32 	%r98, %ctaid.x;
	shl.b32 	%r99, %r98, 9;
	cvt.u64.u32 	%rd4, %r99;
	bar.sync 	0;
	setp.eq.s16 	%p30, %rs2, 0;
	@%p30 bra 	$L__BB5_45;
	st.shared.v4.f32 	[%r29], {%f346, %f345, %f344, %f343};
	st.shared.v4.f32 	[%r29+16], {%f342, %f341, %f340, %f339};
	st.shared.v4.f32 	[%r29+32], {%f338, %f337, %f336, %f335};
	bar.warp.sync 	-1;
	ld.shared.v2.f32 	{%f206, %f205}, [%r28];
	ld.shared.v2.f32 	{%f208, %f207}, [%r28+8];
	ld.shared.v2.f32 	{%f210, %f209}, [%r28+16];
	ld.shared.v2.f32 	{%f212, %f211}, [%r28+768];
	ld.shared.v2.f32 	{%f214, %f213}, [%r28+776];
	ld.shared.v2.f32 	{%f216, %f215}, [%r28+784];
	setp.eq.s32 	%p31, %r25, 0;
	@%p31 bra 	$L__BB5_40;
	bra.uni 	$L__BB5_41;
$L__BB5_40:
	st.volatile.shared.u32 	[_ZZN3cub18CUB_300001_SM_10006detail10merge_sort30DeviceMergeSortBlockSortKernelINS2_10policy_hubIP8ParticleE9Policy600ES6_PNS0_8NullTypeES6_SA_j3CmpS5_S9_EEvbT0_T1_T2_T3_T4_PT6_PT7_T5_NS1_7vsmem_tEE19static_temp_storage+12288], %r24;
$L__BB5_41:
	ld.param.u64 	%rd26, [_ZN3cub18CUB_300001_SM_10006detail10merge_sort30DeviceMergeSortBlockSortKernelINS2_10policy_hubIP8ParticleE9Policy600ES6_PNS0_8NullTypeES6_SA_j3CmpS5_S9_EEvbT0_T1_T2_T3_T4_PT6_PT7_T5_NS1_7vsmem_tE_param_3];
	bar.sync 	0;
	ld.volatile.shared.u32 	%r51, [_ZZN3cub18CUB_300001_SM_10006detail10merge_sort30DeviceMergeSortBlockSortKernelINS2_10policy_hubIP8ParticleE9Policy600ES6_PNS0_8NullTypeES6_SA_j3CmpS5_S9_EEvbT0_T1_T2_T3_T4_PT6_PT7_T5_NS1_7vsmem_tEE19static_temp_storage+12288];
	setp.ge.s32 	%p32, %r26, %r51;
	cvt.u64.u32 	%rd13, %r26;
	add.s64 	%rd14, %rd13, %rd4;
	cvta.to.global.u64 	%rd15, %rd26;
	mad.lo.s64 	%rd5, %rd14, 24, %rd15;
	@%p32 bra 	$L__BB5_43;
	st.global.f32 	[%rd5], %f206;
	st.global.f32 	[%rd5+4], %f205;
	st.global.f32 	[%rd5+8], %f208;
	st.global.f32 	[%rd5+12], %f207;
	st.global.f32 	[%rd5+16], %f210;
	st.global.f32 	[%rd5+20], %f209;
$L__BB5_43:
	setp.ge.s32 	%p33, %r50, %r51;
	@%p33 bra 	$L__BB5_51;
	st.global.f32 	[%rd5+768], %f212;
	st.global.f32 	[%rd5+772], %f211;
	st.global.f32 	[%rd5+776], %f214;
	st.global.f32 	[%rd5+780], %f213;
	st.global.f32 	[%rd5+784], %f216;
	st.global.f32 	[%rd5+788], %f215;
	bra.uni 	$L__BB5_51;
$L__BB5_45:
	st.shared.v4.f32 	[%r29], {%f346, %f345, %f344, %f343};
	st.shared.v4.f32 	[%r29+16], {%f342, %f341, %f340, %f339};
	st.shared.v4.f32 	[%r29+32], {%f338, %f337, %f336, %f335};
	bar.warp.sync 	-1;
	ld.shared.v2.f32 	{%f218, %f217}, [%r28];
	ld.shared.v2.f32 	{%f220, %f219}, [%r28+8];
	ld.shared.v2.f32 	{%f222, %f221}, [%r28+16];
	ld.shared.v2.f32 	{%f224, %f223}, [%r28+768];
	ld.shared.v2.f32 	{%f226, %f225}, [%r28+776];
	ld.shared.v2.f32 	{%f228, %f227}, [%r28+784];
	setp.eq.s32 	%p34, %r25, 0;
	@%p34 bra 	$L__BB5_46;
	bra.uni 	$L__BB5_47;
$L__BB5_46:
	st.volatile.shared.u32 	[_ZZN3cub18CUB_300001_SM_10006detail10merge_sort30DeviceMergeSortBlockSortKernelINS2_10policy_hubIP8ParticleE9Policy600ES6_PNS0_8NullTypeES6_SA_j3CmpS5_S9_EEvbT0_T1_T2_T3_T4_PT6_PT7_T5_NS1_7vsmem_tEE19static_temp_storage+12288], %r24;
$L__BB5_47:
	ld.param.u64 	%rd28, [_ZN3cub18CUB_300001_SM_10006detail10merge_sort30DeviceMergeSortBlockSortKernelINS2_10policy_hubIP8ParticleE9Policy600ES6_PNS0_8NullTypeES6_SA_j3CmpS5_S9_EEvbT0_T1_T2_T3_T4_PT6_PT7_T5_NS1_7vsmem_tE_param_6];
	bar.sync 	0;
	ld.volatile.shared.u32 	%r52, [_ZZN3cub18CUB_300001_SM_10006detail10merge_sort30DeviceMergeSortBlockSortKernelINS2_10policy_hubIP8ParticleE9Policy600ES6_PNS0_8NullTypeES6_SA_j3CmpS5_S9_EEvbT0_T1_T2_T3_T4_PT6_PT7_T5_NS1_7vsmem_tEE19static_temp_storage+12288];
	setp.ge.s32 	%p35, %r26, %r52;
	cvt.u64.u32 	%rd16, %r26;
	add.s64 	%rd17, %rd16, %rd4;
	cvta.to.global.u64 	%rd18, %rd28;
	mad.lo.s64 	%rd6, %rd17, 24, %rd18;
	@%p35 bra 	$L__BB5_49;
	st.global.f32 	[%rd6], %f218;
	st.global.f32 	[%rd6+4], %f217;
	st.global.f32 	[%rd6+8], %f220;
	st.global.f32 	[%rd6+12], %f219;
	st.global.f32 	[%rd6+16], %f222;
	st.global.f32 	[%rd6+20], %f221;
$L__BB5_49:
	setp.ge.s32 	%p36, %r50, %r52;
	@%p36 bra 	$L__BB5_51;
	st.global.f32 	[%rd6+768], %f224;
	st.global.f32 	[%rd6+772], %f223;
	st.global.f32 	[%rd6+776], %f226;
	st.global.f32 	[%rd6+780], %f225;
	st.global.f32 	[%rd6+784], %f228;
	st.global.f32 	[%rd6+788], %f227;
$L__BB5_51:
	ret;

}
	// .globl	_ZN3cub18CUB_300001_SM_10006detail10merge_sort30DeviceMergeSortPartitionKernelIP8Particlej3CmpS4_EEvbT_PT2_T0_SA_PSA_T1_SA_i
.visible .entry _ZN3cub18CUB_300001_SM_10006detail10merge_sort30DeviceMergeSortPartitionKernelIP8Particlej3CmpS4_EEvbT_PT2_T0_SA_PSA_T1_SA_i(
	.param .u8 _ZN3cub18CUB_300001_SM_10006detail10merge_sort30DeviceMergeSortPartitionKernelIP8Particlej3CmpS4_EEvbT_PT2_T0_SA_PSA_T1_SA_i_param_0,
	.param .u64 .ptr .align 1 _ZN3cub18CUB_300001_SM_10006detail10merge_sort30DeviceMergeSortPartitionKernelIP8Particlej3CmpS4_EEvbT_PT2_T0_SA_PSA_T1_SA_i_param_1,
	.param .u64 .ptr .align 1 _ZN3cub18CUB_300001_SM_10006detail10merge_sort30DeviceMergeSortPartitionKernelIP8Particlej3CmpS4_EEvbT_PT2_T0_SA_PSA_T1_SA_i_param_2,
	.param .u32 _ZN3cub18CUB_300001_SM_10006detail10merge_sort30DeviceMergeSortPartitionKernelIP8Particlej3CmpS4_EEvbT_PT2_T0_SA_PSA_T1_SA_i_param_3,
	.param .u32 _ZN3cub18CUB_300001_SM_10006detail10merge_sort30DeviceMergeSortPartitionKernelIP8Particlej3CmpS4_EEvbT_PT2_T0_SA_PSA_T1_SA_i_param_4,
	.param .u64 .ptr .align 1 _ZN3cub18CUB_300001_SM_10006detail10merge_sort30DeviceMergeSortPartitionKernelIP8Particlej3CmpS4_EEvbT_PT2_T0_SA_PSA_T1_SA_i_param_5,
	.param .align 1 .b8 _ZN3cub18CUB_300001_SM_10006detail10merge_sort30DeviceMergeSortPartitionKernelIP8Particlej3CmpS4_EEvbT_PT2_T0_SA_PSA_T1_SA_i_param_6[1],
	.param .u32 _ZN3cub18CUB_300001_SM_10006detail10merge_sort30DeviceMergeSortPartitionKernelIP8Particlej3CmpS4_EEvbT_PT2_T0_SA_PSA_T1_SA_i_param_7,
	.param .u32 _ZN3cub18CUB_300001_SM_10006detail10merge_sort30DeviceMergeSortPartitionKernelIP8Particlej3CmpS4_EEvbT_PT2_T0_SA_PSA_T1_SA_i_param_8
)
{
	.reg .pred 	%p<10>;
	.reg .b16 	%rs<2>;
	.reg .b32 	%r<66>;
	.reg .b32 	%f<5>;
	.reg .b64 	%rd<27>;

	ld.param.s8 	%rs1, [_ZN3cub18CUB_300001_SM_10006detail10merge_sort30DeviceMergeSortPartitionKernelIP8Particlej3CmpS4_EEvbT_PT2_T0_SA_PSA_T1_SA_i_param_0];
	ld.param.u64 	%rd8, [_ZN3cub18CUB_300001_SM_10006detail10merge_sort30DeviceMergeSortPartitionKernelIP8Particlej3CmpS4_EEvbT_PT2_T0_SA_PSA_T1_SA_i_param_1];
	ld.param.u64 	%rd9, [_ZN3cub18CUB_300001_SM_10006detail10merge_sort30DeviceMergeSortPartitionKernelIP8Particlej3CmpS4_EEvbT_PT2_T0_SA_PSA_T1_SA_i_param_2];
	ld.param.u32 	%r20, [_ZN3cub18CUB_300001_SM_10006detail10merge_sort30DeviceMergeSortPartitionKernelIP8Particlej3CmpS4_EEvbT_PT2_T0_SA_PSA_T1_SA_i_param_3];
	ld.param.u32 	%r21, [_ZN3cub18CUB_300001_SM_10006detail10merge_sort30DeviceMergeSortPartitionKernelIP8Particlej3CmpS4_EEvbT_PT2_T0_SA_PSA_T1_SA_i_param_4];
	ld.param.u64 	%rd10, [_ZN3cub18CUB_300001_SM_10006detail10merge_sort30DeviceMergeSortPartitionKernelIP8Particlej3CmpS4_EEvbT_PT2_T0_SA_PSA_T1_SA_i_param_5];
	ld.param.u32 	%r22, [_ZN3cub18CUB_300001_SM_10006detail10merge_sort30DeviceMergeSortPartitionKernelIP8Particlej3CmpS4_EEvbT_PT2_T0_SA_PSA_T1_SA_i_param_7];
	ld.param.u32 	%r23, [_ZN3cub18CUB_300001_SM_10006detail10merge_sort30DeviceMergeSortPartitionKernelIP8Particlej3CmpS4_EEvbT_PT2_T0_SA_PSA_T1_SA_i_param_8];
	cvta.to.global.u64 	%rd1, %rd10;
	mov.u32 	%r24, %ntid.x;
	mov.u32 	%r25, %ctaid.x;
	mov.u32 	%r26, %tid.x;
	mad.lo.s32 	%r1, %r24, %r25, %r26;
	setp.ge.u32 	%p1, %r1, %r21;
	@%p1 bra 	$L__BB6_11;
	shr.u32 	%r27, %r22, 1;
	add.s32 	%r2, %r22, -1;
	neg.s32 	%r28, %r22;
	and.b32  	%r29, %r1, %r28;
	mul.lo.s32 	%r30, %r23, %r29;
	mul.lo.s32 	%r31, %r23, %r27;
	min.u32 	%r3, %r30, %r20;
	not.b32 	%r32, %r30;
	min.u32 	%r33, %r31, %r32;
	add.s32 	%r34, %r33, %r30;
	min.u32 	%r4, %r34, %r20;
	not.b32 	%r35, %r4;
	min.u32 	%r36, %r31, %r35;
	add.s32 	%r37, %r36, %r4;
	min.u32 	%r5, %r37, %r20;
	// begin inline asm
	griddepcontrol.wait;
	// end inline asm
	add.s32 	%r38, %r1, 1;
	setp.ne.s32 	%p2, %r38, %r21;
	@%p2 bra 	$L__BB6_3;
	mul.wide.u32 	%rd25, %r1, 4;
	add.s64 	%rd26, %rd1, %rd25;
	st.global.u32 	[%rd26], %r4;
	bra.uni 	$L__BB6_11;
$L__BB6_3:
	sub.s32 	%r39, %r5, %r3;
	and.b32  	%r40, %r2, %r1;
	mul.lo.s32 	%r41, %r40, %r23;
	min.u32 	%r6, %r41, %r39;
	setp.eq.s16 	%p3, %rs1, 0;
	@%p3 bra 	$L__BB6_7;
	sub.s32 	%r42, %r4, %r3;
	sub.s32 	%r43, %r5, %r4;
	max.u32 	%r44, %r6, %r43;
	sub.s32 	%r65, %r44, %r43;
	min.u32 	%r61, %r42, %r6;
	setp.ge.u32 	%p4, %r65, %r61;
	@%p4 bra 	$L__BB6_10;
	cvta.to.global.u64 	%rd2, %rd8;
	cvt.u64.u32 	%rd3, %r4;
	cvt.u64.u32 	%rd4, %r3;
$L__BB6_6:
	sub.s32 	%r45, %r61, %r65;
	shr.u32 	%r46, %r45, 1;
	add.s32 	%r47, %r46, %r65;
	cvt.u64.u32 	%rd11, %r47;
	add.s64 	%rd12, %rd11, %rd4;
	mad.lo.s64 	%rd13, %rd12, 24, %rd2;
	ld.global.f32 	%f1, [%rd13];
	not.b32 	%r48, %r47;
	add.s32 	%r49, %r6, %r48;
	cvt.u64.u32 	%rd14, %r49;
	add.s64 	%rd15, %rd14, %rd3;
	mad.lo.s64 	%rd16, %rd15, 24, %rd2;
	ld.global.f32 	%f2, [%rd16];
	setp.geu.f32 	%p5, %f2, %f1;
	add.s32 	%r50, %r47, 1;
	selp.b32 	%r65, %r50, %r65, %p5;
	selp.b32 	%r61, %r61, %r47, %p5;
	setp.lt.u32 	%p6, %r65, %r61;
	@%p6 bra 	$L__BB6_6;
	bra.uni 	$L__BB6_10;
$L__BB6_7:
	sub.s32 	%r51, %r4, %r3;
	sub.s32 	%r52, %r5, %r4;
	max.u32 	%r53, %r6, %r52;
	sub.s32 	%r65, %r53, %r52;
	min.u32 	%r63, %r51, %r6;
	setp.ge.u32 	%p7, %r65, %r63;
	@%p7 bra 	$L__BB6_10;
	cvta.to.global.u64 	%rd5, %rd9;
	cvt.u64.u32 	%rd6, %r4;
	cvt.u64.u32 	%rd7, %r3;
$L__BB6_9:
	sub.s32 	%r54, %r63, %r65;
	shr.u32 	%r55, %r54, 1;
	add.s32 	%r56, %r55, %r65;
	cvt.u64.u32 	%rd17, %r56;
	add.s64 	%rd18, %rd17, %rd7;
	mad.lo.s64 	%rd19, %rd18, 24, %rd5;
	ld.global.f32 	%f3, [%rd19];
	not.b32 	%r57, %r56;
	add.s32 	%r58, %r6, %r57;
	cvt.u64.u32 	%rd20, %r58;
	add.s64 	%rd21, %rd20, %rd6;
	mad.lo.s64 	%rd22, %rd21, 24, %rd5;
	ld.global.f32 	%f4, [%rd22];
	setp.geu.f32 	%p8, %f4, %f3;
	add.s32 	%r59, %r56, 1;
	selp.b32 	%r65, %r59, %r65, %p8;
	selp.b32 	%r63, %r63, %r56, %p8;
	setp.lt.u32 	%p9, %r65, %r63;
	@%p9 bra 	$L__BB6_9;
$L__BB6_10:
	add.s32 	%r60, %r65, %r3;
	mul.wide.u32 	%rd23, %r1, 4;
	add.s64 	%rd24, %rd1, %rd23;
	st.global.u32 	[%rd24], %r60;
$L__BB6_11:
	ret;

}
	// .globl	_ZN3cub18CUB_300001_SM_10006detail10merge_sort26DeviceMergeSortMergeKernelINS2_10policy_hubIP8ParticleE9Policy600ES6_PNS0_8NullTypeES6_SA_j3CmpS5_S9_EEvbT2_T3_T4_PT6_PT7_T5_PSE_SE_NS1_7vsmem_tE
.visible .entry _ZN3cub18CUB_300001_SM_10006detail10merge_sort26DeviceMergeSortMergeKernelINS2_10policy_hubIP8ParticleE9Policy600ES6_PNS0_8NullTypeES6_SA_j3CmpS5_S9_EEvbT2_T3_T4_PT6_PT7_T5_PSE_SE_NS1_7vsmem_tE(
	.param .u8 _ZN3cub18CUB_300001_SM_10006detail10merge_sort26DeviceMergeSortMergeKernelINS2_10policy_hubIP8ParticleE9Policy600ES6_PNS0_8NullTypeES6_SA_j3CmpS5_S9_EEvbT2_T3_T4_PT6_PT7_T5_PSE_SE_NS1_7vsmem_tE_param_0,
	.param .u64 .ptr .align 1 _ZN3cub18CUB_300001_SM_10006detail10merge_sort26DeviceMergeSortMergeKernelINS2_10policy_hubIP8ParticleE9Policy600ES6_PNS0_8NullTypeES6_SA_j3CmpS5_S9_EEvbT2_T3_T4_PT6_PT7_T5_PSE_SE_NS1_7vsmem_tE_param_1,
	.param .u64 .ptr .align 1 _ZN3cub18CUB_300001_SM_10006detail10merge_sort26DeviceMergeSortMergeKernelINS2_10policy_hubIP8ParticleE9Policy600ES6_PNS0_8NullTypeES6_SA_j3CmpS5_S9_EEvbT2_T3_T4_PT6_PT7_T5_PSE_SE_NS1_7vsmem_tE_param_2,
	.param .u32 _ZN3cub18CUB_300001_SM_10006detail10merge_sort26DeviceMergeSortMergeKernelINS2_10policy_hubIP8ParticleE9Policy600ES6_PNS0_8NullTypeES6_SA_j3CmpS5_S9_EEvbT2_T3_T4_PT6_PT7_T5_PSE_SE_NS1_7vsmem_tE_param_3,
	.param .u64 .ptr .align 1 _ZN3cub18CUB_300001_SM_10006detail10merge_sort26DeviceMergeSortMergeKernelINS2_10policy_hubIP8ParticleE9Policy600ES6_PNS0_8NullTypeES6_SA_j3CmpS5_S9_EEvbT2_T3_T4_PT6_PT7_T5_PSE_SE_NS1_7vsmem_tE_param_4,
	.param .u64 .ptr .align 1 _ZN3cub18CUB_300001_SM_10006detail10merge_sort26DeviceMergeSortMergeKernelINS2_10policy_hubIP8ParticleE9Policy600ES6_PNS0_8NullTypeES6_SA_j3CmpS5_S9_EEvbT2_T3_T4_PT6_PT7_T5_PSE_SE_NS1_7vsmem_tE_param_5,
	.param .align 1 .b8 _ZN3cub18CUB_300001_SM_10006detail10merge_sort26DeviceMergeSortMergeKernelINS2_10policy_hubIP8ParticleE9Policy600ES6_PNS0_8NullTypeES6_SA_j3CmpS5_S9_EEvbT2_T3_T4_PT6_PT7_T5_PSE_SE_NS1_7vsmem_tE_param_6[1],
	.param .u64 .ptr .align 1 _ZN3cub18CUB_300001_SM_10006detail10merge_sort26DeviceMergeSortMergeKernelINS2_10policy_hubIP8ParticleE9Policy600ES6_PNS0_8NullTypeES6_SA_j3CmpS5_S9_EEvbT2_T3_T4_PT6_PT7_T5_PSE_SE_NS1_7vsmem_tE_param_7,
	.param .u32 _ZN3cub18CUB_300001_SM_10006detail10merge_sort26DeviceMergeSortMergeKernelINS2_10policy_hubIP8ParticleE9Policy600ES6_PNS0_8NullTypeES6_SA_j3CmpS5_S9_EEvbT2_T3_T4_PT6_PT7_T5_PSE_SE_NS1_7vsmem_tE_param_8,
	.param .align 8 .b8 _ZN3cub18CUB_300001_SM_10006detail10merge_sort26DeviceMergeSortMergeKernelINS2_10policy_hubIP8ParticleE9Policy600ES6_PNS0_8NullTypeES6_SA_j3CmpS5_S9_EEvbT2_T3_T4_PT6_PT7_T5_PSE_SE_NS1_7vsmem_tE_param_9[8]
)
.maxntid 256
{
	.reg .pred 	%p<66>;
	.reg .b16 	%rs<6>;
	.reg .b32 	%r<188>;
	.reg .b32 	%f<369>;
	.reg .b64 	%rd<83>;
	// demoted variable
	.shared .align 16 .b8 _ZZN3cub18CUB_300001_SM_10006detail10merge_sort26DeviceMergeSortMergeKernelINS2_10policy_hubIP8ParticleE9Policy600ES6_PNS0_8NullTypeES6_SA_j3CmpS5_S9_EEvbT2_T3_T4_PT6_PT7_T5_PSE_SE_NS1_7vsmem_tEE19static_temp_storage[12320];
	ld.param.u64 	%rd14, [_ZN3cub18CUB_300001_SM_10006detail10merge_sort26DeviceMergeSortMergeKernelINS2_10policy_hubIP8ParticleE9Policy600ES6_PNS0_8NullTypeES6_SA_j3CmpS5_S9_EEvbT2_T3_T4_PT6_PT7_T5_PSE_SE_NS1_7vsmem_tE_param_1];
	ld.param.u32 	%r58, [_ZN3cub18CUB_300001_SM_10006detail10merge_sort26DeviceMergeSortMergeKernelINS2_10policy_hubIP8ParticleE9Policy600ES6_PNS0_8NullTypeES6_SA_j3CmpS5_S9_EEvbT2_T3_T4_PT6_PT7_T5_PSE_SE_NS1_7vsmem_tE_param_3];
	ld.param.u64 	%rd15, [_ZN3cub18CUB_300001_SM_10006detail10merge_sort26DeviceMergeSortMergeKernelINS2_10policy_hubIP8ParticleE9Policy600ES6_PNS0_8NullTypeES6_SA_j3CmpS5_S9_EEvbT2_T3_T4_PT6_PT7_T5_PSE_SE_NS1_7vsmem_tE_param_4];
	ld.param.u64 	%rd16, [_ZN3cub18CUB_300001_SM_10006detail10merge_sort26DeviceMergeSortMergeKernelINS2_10policy_hubIP8ParticleE9Policy600ES6_PNS0_8NullTypeES6_SA_j3CmpS5_S9_EEvbT2_T3_T4_PT6_PT7_T5_PSE_SE_NS1_7vsmem_tE_param_7];
	ld.param.u32 	%r59, [_ZN3cub18CUB_300001_SM_10006detail10merge_sort26DeviceMergeSortMergeKernelINS2_10policy_hubIP8ParticleE9Policy600ES6_PNS0_8NullTypeES6_SA_j3CmpS5_S9_EEvbT2_T3_T4_PT6_PT7_T5_PSE_SE_NS1_7vsmem_tE_param_8];
	cvta.to.global.u64 	%rd1, %rd15;
	cvta.to.global.u64 	%rd2, %rd14;
	cvta.to.global.u64 	%rd3, %rd16;
	mov.u32 	%r1, %ctaid.x;
	mov.u32 	%r60, %nctaid.x;
	shl.b32 	%r2, %r1, 9;
	mov.u32 	%r3, %tid.x;
	add.s32 	%r61, %r60, -1;
	setp.ge.u32 	%p9, %r1, %r61;
	@%p9 bra 	$L__BB7_27;
	ld.param.s8 	%rs4, [_ZN3cub18CUB_300001_SM_10006detail10merge_sort26DeviceMergeSortMergeKernelINS2_10policy_hubIP8ParticleE9Policy600ES6_PNS0_8NullTypeES6_SA_j3CmpS5_S9_EEvbT2_T3_T4_PT6_PT7_T5_PSE_SE_NS1_7vsmem_tE_param_0];
	mul.wide.u32 	%rd48, %r1, 4;
	add.s64 	%rd49, %rd3, %rd48;
	ld.global.u32 	%r120, [%rd49];
	ld.global.u32 	%r121, [%rd49+4];
	neg.s32 	%r122, %r59;
	and.b32  	%r123, %r1, %r122;
	shl.b32 	%r4, %r123, 9;
	shl.b32 	%r124, %r59, 8;
	and.b32  	%r5, %r124, -512;
	sub.s32 	%r125, %r1, %r123;
	shl.b32 	%r126, %r125, 9;
	sub.s32 	%r6, %r120, %r4;
	sub.s32 	%r127, %r121, %r4;
	sub.s32 	%r128, %r58, %r4;
	max.u32 	%r129, %r128, %r5;
	sub.s32 	%r130, %r129, %r5;
	sub.s32 	%r131, %r126, %r6;
	min.u32 	%r7, %r131, %r130;
	setp.eq.s32 	%p41, %r126, -512;
	selp.b32 	%r132, 511, 512, %p41;
	add.s32 	%r133, %r132, %r126;
	sub.s32 	%r134, %r133, %r127;
	or.b32  	%r135, %r1, %r122;
	setp.eq.s32 	%p42, %r135, -1;
	min.u32 	%r136, %r5, %r128;
	selp.b32 	%r137, %r136, %r127, %p42;
	selp.b32 	%r138, %r5, %r134, %p42;
	min.u32 	%r8, %r138, %r130;
	sub.s32 	%r9, %r137, %r6;
	// begin inline asm
	griddepcontrol.wait;
	// end inline asm
	setp.eq.s16 	%p43, %rs4, 0;
	@%p43 bra 	$L__BB7_8;
	cvt.u64.u32 	%rd50, %r4;
	cvt.u64.u32 	%rd51, %r6;
	add.s64 	%rd52, %rd51, %rd50;
	cvt.u64.u32 	%rd53, %r5;
	add.s64 	%rd54, %rd50, %rd53;
	cvt.u64.u32 	%rd55, %r7;
	add.s64 	%rd56, %rd54, %rd55;
	setp.ge.s32 	%p44, %r3, %r9;
	cvt.u64.u32 	%rd57, %r3;
	add.s64 	%rd58, %rd52, %rd57;
	mad.lo.s64 	%rd4, %rd58, 24, %rd2;
	sub.s32 	%r139, %r3, %r9;
	cvt.s64.s32 	%rd59, %r139;
	add.s64 	%rd60, %rd56, %rd59;
	mad.lo.s64 	%rd5, %rd60, 24, %rd2;
	@%p44 bra 	$L__BB7_4;
	ld.global.f32 	%f320, [%rd4];
	ld.global.f32 	%f319, [%rd4+4];
	ld.global.f32 	%f318, [%rd4+8];
	ld.global.f32 	%f317, [%rd4+12];
	ld.global.f32 	%f316, [%rd4+16];
	ld.global.f32 	%f315, [%rd4+20];
	bra.uni 	$L__BB7_5;
$L__BB7_4:
	ld.global.f32 	%f320, [%rd5];
	ld.global.f32 	%f319, [%rd5+4];
	ld.global.f32 	%f318, [%rd5+8];
	ld.global.f32 	%f317, [%rd5+12];
	ld.global.f32 	%f316, [%rd5+16];
	ld.global.f32 	%f315, [%rd5+20];
$L__BB7_5:
	add.s32 	%r140, %r3, 256;
	setp.lt.s32 	%p45, %r140, %r9;
	@%p45 bra 	$L__BB7_7;
	ld.global.f32 	%f314, [%rd5+6144];
	ld.global.f32 	%f313, [%rd5+6148];
	ld.global.f32 	%f312, [%rd5+6152];
	ld.global.f32 	%f311, [%rd5+6156];
	ld.global.f32 	%f310, [%rd5+6160];
	ld.global.f32 	%f309, [%rd5+6164];
	bra.uni 	$L__BB7_14;
$L__BB7_7:
	ld.global.f32 	%f314, [%rd4+6144];
	ld.global.f32 	%f313, [%rd4+6148];
	ld.global.f32 	%f312, [%rd4+6152];
	ld.global.f32 	%f311, [%rd4+6156];
	ld.global.f32 	%f310, [%rd4+6160];
	ld.global.f32 	%f309, [%rd4+6164];
	bra.uni 	$L__BB7_14;
$L__BB7_8:
	cvt.u64.u32 	%rd61, %r4;
	cvt.u64.u32 	%rd62, %r6;
	add.s64 	%rd63, %rd62, %rd61;
	cvt.u64.u32 	%rd64, %r5;
	add.s64 	%rd65, %rd61, %rd64;
	cvt.u64.u32 	%rd66, %r7;
	add.s64 	%rd67, %rd65, %rd66;
	setp.ge.s32 	%p46, %r3, %r9;
	cvt.u64.u32 	%rd68, %r3;
	add.s64 	%rd69, %rd63, %rd68;
	mad.lo.s64 	%rd6, %rd69, 24, %rd1;
	sub.s32 	%r141, %r3, %r9;
	cvt.s64.s32 	%rd70, %r141;
	add.s64 	%rd71, %rd67, %rd70;
	mad.lo.s64 	%rd7, %rd71, 24, %rd1;
	@%p46 bra 	$L__BB7_10;
	ld.global.f32 	%f320, [%rd6];
	ld.global.f32 	%f319, [%rd6+4];
	ld.global.f32 	%f318, [%rd6+8];
	ld.global.f32 	%f317, [%rd6+12];
	ld.global.f32 	%f316, [%rd6+16];
	ld.global.f32 	%f315, [%rd6+20];
	bra.uni 	$L__BB7_11;
$L__BB7_10:
	ld.global.f32 	%f320, [%rd7];
	ld.global.f32 	%f319, [%rd7+4];
	ld.global.f32 	%f318, [%rd7+8];
	ld.global.f32 	%f317, [%rd7+12];
	ld.global.f32 	%f316, [%rd7+16];
	ld.global.f32 	%f315, [%rd7+20];
$L__BB7_11:
	add.s32 	%r142, %r3, 256;
	setp.lt.s32 	%p47, %r142, %r9;
	@%p47 bra 	$L__BB7_13;
	ld.global.f32 	%f314, [%rd7+6144];
	ld.global.f32 	%f313, [%rd7+6148];
	ld.global.f32 	%f312, [%rd7+6152];
	ld.global.f32 	%f311, [%rd7+6156];
	ld.global.f32 	%f310, [%rd7+6160];
	ld.global.f32 	%f309, [%rd7+6164];
	bra.uni 	$L__BB7_14;
$L__BB7_13:
	ld.global.f32 	%f314, [%rd6+6144];
	ld.global.f32 	%f313, [%rd6+6148];
	ld.global.f32 	%f312, [%rd6+6152];
	ld.global.f32 	%f311, [%rd6+6156];
	ld.global.f32 	%f310, [%rd6+6160];
	ld.global.f32 	%f309, [%rd6+6164];
$L__BB7_14:
	sub.s32 	%r143, %r8, %r7;
	mov.u32 	%r144, _ZZN3cub18CUB_300001_SM_10006detail10merge_sort26DeviceMergeSortMergeKernelINS2_10policy_hubIP8ParticleE9Policy600ES6_PNS0_8NullTypeES6_SA_j3CmpS5_S9_EEvbT2_T3_T4_PT6_PT7_T5_PSE_SE_NS1_7vsmem_tEE19static_temp_storage;
	mad.lo.s32 	%r145, %r3, 24, %r144;
	st.shared.v2.f32 	[%r145], {%f320, %f319};
	st.shared.v2.f32 	[%r145+8], {%f318, %f317};
	st.shared.v2.f32 	[%r145+16], {%f316, %f315};
	st.shared.v2.f32 	[%r145+6144], {%f314, %f313};
	st.shared.v2.f32 	[%r145+6152], {%f312, %f311};
	st.shared.v2.f32 	[%r145+6160], {%f310, %f309};
	bar.sync 	0;
	// begin inline asm
	griddepcontrol.launch_dependents;
	// end inline asm
	add.s32 	%r10, %r143, %r9;
	shl.b32 	%r11, %r3, 1;
	min.s32 	%r12, %r11, %r10;
	setp.lt.s32 	%p48, %r12, %r143;
	sub.s32 	%r146, %r12, %r143;
	selp.b32 	%r184, 0, %r146, %p48;
	min.s32 	%r182, %r9, %r12;
	setp.ge.s32 	%p49, %r184, %r182;
	@%p49 bra 	$L__BB7_17;
	add.s32 	%r15, %r12, %r9;
$L__BB7_16:
	sub.s32 	%r147, %r182, %r184;
	shr.u32 	%r148, %r147, 31;
	add.s32 	%r149, %r147, %r148;
	shr.s32 	%r150, %r149, 1;
	add.s32 	%r151, %r150, %r184;
	mad.lo.s32 	%r153, %r151, 24, %r144;
	ld.shared.f32 	%f271, [%r153];
	not.b32 	%r154, %r151;
	add.s32 	%r155, %r15, %r154;
	mad.lo.s32 	%r156, %r155, 24, %r144;
	ld.shared.f32 	%f272, [%r156];
	setp.geu.f32 	%p50, %f272, %f271;
	add.s32 	%r157, %r151, 1;
	selp.b32 	%r184, %r157, %r184, %p50;
	selp.b32 	%r182, %r182, %r151, %p50;
	setp.lt.s32 	%p51, %r184, %r182;
	@%p51 bra 	$L__BB7_16;
$L__BB7_17:
	sub.s32 	%r158, %r12, %r184;
	add.s32 	%r21, %r158, %r9;
	mad.lo.s32 	%r22, %r21, 24, %r144;
	ld.shared.v2.f32 	{%f325, %f326}, [%r22+16];
	ld.shared.v2.f32 	{%f323, %f324}, [%r22+8];
	ld.shared.v2.f32 	{%f321, %f322}, [%r22];
	mad.lo.s32 	%r23, %r184, 24, %r144;
	ld.shared.v2.f32 	{%f331, %f332}, [%r23+16];
	ld.shared.v2.f32 	{%f329, %f330}, [%r23+8];
	ld.shared.v2.f32 	{%f327, %f328}, [%r23];
	setp.ge.s32 	%p53, %r21, %r10;
	mov.pred 	%p62, 0;
	@%p53 bra 	$L__BB7_19;
	setp.ge.s32 	%p54, %r184, %r9;
	setp.lt.f32 	%p55, %f321, %f327;
	or.pred  	%p62, %p54, %p55;
$L__BB7_19:
	selp.f32 	%f85, %f326, %f332, %p62;
	selp.f32 	%f86, %f325, %f331, %p62;
	selp.f32 	%f87, %f324, %f330, %p62;
	selp.f32 	%f88, %f323, %f329, %p62;
	selp.f32 	%f89, %f322, %f328, %p62;
	selp.f32 	%f90, %f321, %f327, %p62;
	selp.u32 	%r160, 1, 0, %p62;
	add.s32 	%r24, %r21, %r160;
	not.pred 	%p56, %p62;
	selp.u32 	%r161, 1, 0, %p56;
	add.s32 	%r25, %r184, %r161;
	@%p56 bra 	$L__BB7_21;
	ld.shared.v2.f32 	{%f321, %f322}, [%r22+24];
	ld.shared.v2.f32 	{%f323, %f324}, [%r22+32];
	ld.shared.v2.f32 	{%f325, %f326}, [%r22+40];
	bra.uni 	$L__BB7_22;
$L__BB7_21:
	ld.shared.v2.f32 	{%f327, %f328}, [%r23+24];
	ld.shared.v2.f32 	{%f329, %f330}, [%r23+32];
	ld.shared.v2.f32 	{%f331, %f332}, [%r23+40];
$L__BB7_22:
	setp.ge.s32 	%p58, %r24, %r10;
	mov.pred 	%p63, 0;
	@%p58 bra 	$L__BB7_24;
	setp.ge.s32 	%p59, %r25, %r9;
	setp.lt.f32 	%p60, %f321, %f327;
	or.pred  	%p63, %p59, %p60;
$L__BB7_24:
	ld.param.s8 	%rs5, [_ZN3cub18CUB_300001_SM_10006detail10merge_sort26DeviceMergeSortMergeKernelINS2_10policy_hubIP8ParticleE9Policy600ES6_PNS0_8NullTypeES6_SA_j3CmpS5_S9_EEvbT2_T3_T4_PT6_PT7_T5_PSE_SE_NS1_7vsmem_tE_param_0];
	setp.eq.s16 	%p61, %rs5, 0;
	selp.f32 	%f115, %f326, %f332, %p63;
	selp.f32 	%f116, %f325, %f331, %p63;
	selp.f32 	%f117, %f324, %f330, %p63;
	selp.f32 	%f118, %f323, %f329, %p63;
	selp.f32 	%f119, %f322, %f328, %p63;
	selp.f32 	%f120, %f321, %f327, %p63;
	bar.sync 	0;
	@%p61 bra 	$L__BB7_26;
	cvt.u64.u32 	%rd72, %r2;
	// begin inline asm
	mov.u32 %r162, %laneid;
	// end inline asm
	and.b32  	%r163, %r11, 1984;
	shl.b32 	%r164, %r162, 1;
	add.s32 	%r165, %r164, %r163;
	mad.lo.s32 	%r167, %r165, 24, %r144;
	st.shared.v4.f32 	[%r167], {%f90, %f89, %f88, %f87};
	st.shared.v4.f32 	[%r167+16], {%f86, %f85, %f120, %f119};
	st.shared.v4.f32 	[%r167+32], {%f118, %f117, %f116, %f115};
	bar.warp.sync 	-1;
	sub.s32 	%r168, %r165, %r162;
	mad.lo.s32 	%r169, %r168, 24, %r144;
	ld.shared.v2.f32 	{%f273, %f274}, [%r169];
	ld.shared.v2.f32 	{%f275, %f276}, [%r169+8];
	ld.shared.v2.f32 	{%f277, %f278}, [%r169+16];
	ld.shared.v2.f32 	{%f279, %f280}, [%r169+768];
	ld.shared.v2.f32 	{%f281, %f282}, [%r169+776];
	ld.shared.v2.f32 	{%f283, %f284}, [%r169+784];
	and.b32  	%r170, %r3, 31;
	or.b32  	%r171, %r163, %r170;
	cvt.u64.u32 	%rd73, %r171;
	add.s64 	%rd74, %rd73, %rd72;
	mad.lo.s64 	%rd75, %rd74, 24, %rd1;
	st.global.f32 	[%rd75], %f273;
	st.global.f32 	[%rd75+4], %f274;
	st.global.f32 	[%rd75+8], %f275;
	st.global.f32 	[%rd75+12], %f276;
	st.global.f32 	[%rd75+16], %f277;
	st.global.f32 	[%rd75+20], %f278;
	st.global.f32 	[%rd75+768], %f279;
	st.global.f32 	[%rd75+772], %f280;
	st.global.f32 	[%rd75+776], %f281;
	st.global.f32 	[%rd75+780], %f282;
	st.global.f32 	[%rd75+784], %f283;
	st.global.f32 	[%rd75+788], %f284;
	bra.uni 	$L__BB7_67;
$L__BB7_26:
	ld.param.u64 	%rd82, [_ZN3cub18CUB_300001_SM_10006detail10merge_sort26DeviceMergeSortMergeKernelINS2_10policy_hubIP8ParticleE9Policy600ES6_PNS0_8NullTypeES6_SA_j3CmpS5_S9_EEvbT2_T3_T4_PT6_PT7_T5_PSE_SE_NS1_7vsmem_tE_param_1];
	cvt.u64.u32 	%rd76, %r2;
	// begin inline asm
	mov.u32 %r172, %laneid;
	// end inline asm
	and.b32  	%r173, %r11, 1984;
	shl.b32 	%r174, %r172, 1;
	add.s32 	%r175, %r174, %r173;
	mad.lo.s32 	%r177, %r175, 24, %r144;
	st.shared.v4.f32 	[%r177], {%f90, %f89, %f88, %f87};
	st.shared.v4.f32 	[%r177+16], {%f86, %f85, %f120, %f119};
	st.shared.v4.f32 	[%r177+32], {%f118, %f117, %f116, %f115};
	bar.warp.sync 	-1;
	sub.s32 	%r178, %r175, %r172;
	mad.lo.s32 	%r179, %r178, 24, %r144;
	ld.shared.v2.f32 	{%f285, %f286}, [%r179];
	ld.shared.v2.f32 	{%f287, %f288}, [%r179+8];
	ld.shared.v2.f32 	{%f289, %f290}, [%r179+16];
	ld.shared.v2.f32 	{%f291, %f292}, [%r179+768];
	ld.shared.v2.f32 	{%f293, %f294}, [%r179+776];
	ld.shared.v2.f32 	{%f295, %f296}, [%r179+784];
	and.b32  	%r180, %r3, 31;
	or.b32  	%r181, %r173, %r180;
	cvt.u64.u32 	%rd77, %r181;
	add.s64 	%rd78, %rd77, %rd76;
	cvta.to.global.u64 	%rd79, %rd82;
	mad.lo.s64 	%rd80, %rd78, 24, %rd79;
	st.global.f32 	[%rd80], %f285;
	st.global.f32 	[%rd80+4], %f286;
	st.global.f32 	[%rd80+8], %f287;
	st.global.f32 	[%rd80+12], %f288;
	st.global.f32 	[%rd80+16], %f289;
	st.global.f32 	[%rd80+20], %f290;
	st.global.f32 	[%rd80+768], %f291;
	st.global.f32 	[%rd80+772], %f292;
	st.global.f32 	[%rd80+776], %f293;
	st.global.f32 	[%rd80+780], %f294;
	st.global.f32 	[%rd80+784], %f295;
	st.global.f32 	[%rd80+788], %f296;
	bra.uni 	$L__BB7_67;
$L__BB7_27:
	ld.param.s8 	%rs2, [_ZN3cub18CUB_300001_SM_10006detail10merge_sort26DeviceMergeSortMergeKernelINS2_10policy_hubIP8ParticleE9Policy600ES6_PNS0_8NullTypeES6_SA_j3CmpS5_S9_EEvbT2_T3_T4_PT6_PT7_T5_PSE_SE_NS1_7vsmem_tE_param_0];
	mul.wide.u32 	%rd17, %r1, 4;
	add.s64 	%rd18, %rd3, %rd17;
	ld.global.u32 	%r62, [%rd18];
	ld.global.u32 	%r63, [%rd18+4];
	neg.s32 	%r64, %r59;
	and.b32  	%r65, %r1, %r64;
	shl.b32 	%r26, %r65, 9;
	shl.b32 	%r66, %r59, 8;
	and.b32  	%r27, %r66, -512;
	sub.s32 	%r67, %r1, %r65;
	shl.b32 	%r68, %r67, 9;
	sub.s32 	%r28, %r62, %r26;
	sub.s32 	%r69, %r63, %r26;
	sub.s32 	%r70, %r58, %r26;
	max.u32 	%r71, %r70, %r27;
	sub.s32 	%r72, %r71, %r27;
	sub.s32 	%r73, %r68, %r28;
	min.u32 	%r29, %r73, %r72;
	setp.eq.s32 	%p10, %r68, -512;
	selp.b32 	%r74, 511, 512, %p10;
	add.s32 	%r75, %r74, %r68;
	sub.s32 	%r76, %r75, %r69;
	or.b32  	%r77, %r1, %r64;
	setp.eq.s32 	%p11, %r77, -1;
	min.u32 	%r78, %r27, %r70;
	selp.b32 	%r79, %r78, %r69, %p11;
	selp.b32 	%r80, %r27, %r76, %p11;
	min.u32 	%r81, %r80, %r72;
	sub.s32 	%r30, %r79, %r28;
	sub.s32 	%r31, %r81, %r29;
	// begin inline asm
	griddepcontrol.wait;
	// end inline asm
	setp.eq.s16 	%p12, %rs2, 0;
	@%p12 bra 	$L__BB7_36;
	cvt.u64.u32 	%rd19, %r26;
	cvt.u64.u32 	%rd20, %r28;
	add.s64 	%rd21, %rd20, %rd19;
	cvt.u64.u32 	%rd22, %r27;
	add.s64 	%rd23, %rd19, %rd22;
	cvt.u64.u32 	%rd24, %r29;
	add.s64 	%rd25, %rd23, %rd24;
	add.s32 	%r32, %r31, %r30;
	setp.ge.s32 	%p13, %r3, %r32;
	cvt.u64.u32 	%rd26, %r3;
	add.s64 	%rd27, %rd21, %rd26;
	mad.lo.s64 	%rd8, %rd27, 24, %rd2;
	sub.s32 	%r82, %r3, %r30;
	cvt.s64.s32 	%rd28, %r82;
	add.s64 	%rd29, %rd25, %rd28;
	mad.lo.s64 	%rd9, %rd29, 24, %rd2;
	@%p13 bra 	$L__BB7_32;
	setp.ge.s32 	%p14, %r3, %r30;
	@%p14 bra 	$L__BB7_31;
	ld.global.f32 	%f356, [%rd8];
	ld.global.f32 	%f355, [%rd8+4];
	ld.global.f32 	%f354, [%rd8+8];
	ld.global.f32 	%f353, [%rd8+12];
	ld.global.f32 	%f352, [%rd8+16];
	ld.global.f32 	%f351, [%rd8+20];
	bra.uni 	$L__BB7_32;
$L__BB7_31:
	ld.global.f32 	%f356, [%rd9];
	ld.global.f32 	%f355, [%rd9+4];
	ld.global.f32 	%f354, [%rd9+8];
	ld.global.f32 	%f353, [%rd9+12];
	ld.global.f32 	%f352, [%rd9+16];
	ld.global.f32 	%f351, [%rd9+20];
$L__BB7_32:
	add.s32 	%r33, %r3, 256;
	setp.ge.s32 	%p15, %r33, %r32;
	@%p15 bra 	$L__BB7_44;
	setp.lt.s32 	%p16, %r33, %r30;
	@%p16 bra 	$L__BB7_35;
	ld.global.f32 	%f350, [%rd9+6144];
	ld.global.f32 	%f349, [%rd9+6148];
	ld.global.f32 	%f348, [%rd9+6152];
	ld.global.f32 	%f347, [%rd9+6156];
	ld.global.f32 	%f346, [%rd9+6160];
	ld.global.f32 	%f345, [%rd9+6164];
	bra.uni 	$L__BB7_44;
$L__BB7_35:
	ld.global.f32 	%f350, [%rd8+6144];
	ld.global.f32 	%f349, [%rd8+6148];
	ld.global.f32 	%f348, [%rd8+6152];
	ld.global.f32 	%f347, [%rd8+6156];
	ld.global.f32 	%f346, [%rd8+6160];
	ld.global.f32 	%f345, [%rd8+6164];
	bra.uni 	$L__BB7_44;
$L__BB7_36:
	cvt.u64.u32 	%rd30, %r26;
	cvt.u64.u32 	%rd31, %r28;
	add.s64 	%rd32, %rd31, %rd30;
	cvt.u64.u32 	%rd33, %r27;
	add.s64 	%rd34, %rd30, %rd33;
	cvt.u64.u32 	%rd35, %r29;
	add.s64 	%rd36, %rd34, %rd35;
	add.s32 	%r34, %r31, %r30;
	setp.ge.s32 	%p17, %r3, %r34;
	cvt.u64.u32 	%rd37, %r3;
	add.s64 	%rd38, %rd32, %rd37;
	mad.lo.s64 	%rd10, %rd38, 24, %rd1;
	sub.s32 	%r83, %r3, %r30;
	cvt.s64.s32 	%rd39, %r83;
	add.s64 	%rd40, %rd36, %rd39;
	mad.lo.s64 	%rd11, %rd40, 24, %rd1;
	@%p17 bra 	$L__BB7_40;
	setp.ge.s32 	%p18, %r3, %r30;
	@%p18 bra 	$L__BB7_39;
	ld.global.f32 	%f356, [%rd10];
	ld.global.f32 	%f355, [%rd10+4];
	ld.global.f32 	%f354, [%rd10+8];
	ld.global.f32 	%f353, [%rd10+12];
	ld.global.f32 	%f352, [%rd10+16];
	ld.global.f32 	%f351, [%rd10+20];
	bra.uni 	$L__BB7_40;
$L__BB7_39:
	ld.global.f32 	%f356, [%rd11];
	ld.global.f32 	%f355, [%rd11+4];
	ld.global.f32 	%f354, [%rd11+8];
	ld.global.f32 	%f353, [%rd11+12];
	ld.global.f32 	%f352, [%rd11+16];
	ld.global.f32 	%f351, [%rd11+20];
$L__BB7_40:
	add.s32 	%r35, %r3, 256;
	setp.ge.s32 	%p19, %r35, %r34;
	@%p19 bra 	$L__BB7_44;
	setp.lt.s32 	%p20, %r35, %r30;
	@%p20 bra 	$L__BB7_43;
	ld.global.f32 	%f350, [%rd11+6144];
	ld.global.f32 	%f349, [%rd11+6148];
	ld.global.f32 	%f348, [%rd11+6152];
	ld.global.f32 	%f347, [%rd11+6156];
	ld.global.f32 	%f346, [%rd11+6160];
	ld.global.f32 	%f345, [%rd11+6164];
	bra.uni 	$L__BB7_44;
$L__BB7_43:
	ld.global.f32 	%f350, [%rd10+6144];
	ld.global.f32 	%f349, [%rd10+6148];
	ld.global.f32 	%f348, [%rd10+6152];
	ld.global.f32 	%f347, [%rd10+6156];
	ld.global.f32 	%f346, [%rd10+6160];
	ld.global.f32 	%f345, [%rd10+6164];
$L__BB7_44:
	mov.u32 	%r84, _ZZN3cub18CUB_300001_SM_10006detail10merge_sort26DeviceMergeSortMergeKernelINS2_10policy_hubIP8ParticleE9Policy600ES6_PNS0_8NullTypeES6_SA_j3CmpS5_S9_EEvbT2_T3_T4_PT6_PT7_T5_PSE_SE_NS1_7vsmem_tEE19static_temp_storage;
	mad.lo.s32 	%r85, %r3, 24, %r84;
	st.shared.v2.f32 	[%r85], {%f356, %f355};
	st.shared.v2.f32 	[%r85+8], {%f354, %f353};
	st.shared.v2.f32 	[%r85+16], {%f352, %f351};
	st.shared.v2.f32 	[%r85+6144], {%f350, %f349};
	st.shared.v2.f32 	[%r85+6152], {%f348, %f347};
	st.shared.v2.f32 	[%r85+6160], {%f346, %f345};
	bar.sync 	0;
	// begin inline asm
	griddepcontrol.launch_dependents;
	// end inline asm
	add.s32 	%r36, %r31, %r30;
	shl.b32 	%r37, %r3, 1;
	min.s32 	%r38, %r37, %r36;
	setp.lt.s32 	%p21, %r38, %r31;
	sub.s32 	%r86, %r38, %r31;
	selp.b32 	%r187, 0, %r86, %p21;
	min.s32 	%r185, %r30, %r38;
	setp.ge.s32 	%p22, %r187, %r185;
	@%p22 bra 	$L__BB7_47;
	add.s32 	%r41, %r38, %r30;
$L__BB7_46:
	sub.s32 	%r87, %r185, %r187;
	shr.u32 	%r88, %r87, 31;
	add.s32 	%r89, %r87, %r88;
	shr.s32 	%r90, %r89, 1;
	add.s32 	%r91, %r90, %r187;
	mad.lo.s32 	%r93, %r91, 24, %r84;
	ld.shared.f32 	%f269, [%r93];
	not.b32 	%r94, %r91;
	add.s32 	%r95, %r41, %r94;
	mad.lo.s32 	%r96, %r95, 24, %r84;
	ld.shared.f32 	%f270, [%r96];
	setp.geu.f32 	%p23, %f270, %f269;
	add.s32 	%r97, %r91, 1;
	selp.b32 	%r187, %r97, %r187, %p23;
	selp.b32 	%r185, %r185, %r91, %p23;
	setp.lt.s32 	%p24, %r187, %r185;
	@%p24 bra 	$L__BB7_46;
$L__BB7_47:
	sub.s32 	%r98, %r38, %r187;
	add.s32 	%r47, %r98, %r30;
	mad.lo.s32 	%r48, %r47, 24, %r84;
	ld.shared.v2.f32 	{%f361, %f362}, [%r48+16];
	ld.shared.v2.f32 	{%f359, %f360}, [%r48+8];
	ld.shared.v2.f32 	{%f357, %f358}, [%r48];
	mad.lo.s32 	%r49, %r187, 24, %r84;
	ld.shared.v2.f32 	{%f367, %f368}, [%r49+16];
	ld.shared.v2.f32 	{%f365, %f366}, [%r49+8];
	ld.shared.v2.f32 	{%f363, %f364}, [%r49];
	setp.ge.s32 	%p26, %r47, %r36;
	mov.pred 	%p64, 0;
	@%p26 bra 	$L__BB7_49;
	setp.ge.s32 	%p27, %r187, %r30;
	setp.lt.f32 	%p28, %f357, %f363;
	or.pred  	%p64, %p27, %p28;
$L__BB7_49:
	selp.f32 	%f205, %f362, %f368, %p64;
	selp.f32 	%f206, %f361, %f367, %p64;
	selp.f32 	%f207, %f360, %f366, %p64;
	selp.f32 	%f208, %f359, %f365, %p64;
	selp.f32 	%f209, %f358, %f364, %p64;
	selp.f32 	%f210, %f357, %f363, %p64;
	selp.u32 	%r100, 1, 0, %p64;
	add.s32 	%r50, %r47, %r100;
	not.pred 	%p29, %p64;
	selp.u32 	%r101, 1, 0, %p29;
	add.s32 	%r51, %r187, %r101;
	@%p29 bra 	$L__BB7_51;
	ld.shared.v2.f32 	{%f357, %f358}, [%r48+24];
	ld.shared.v2.f32 	{%f359, %f360}, [%r48+32];
	ld.shared.v2.f32 	{%f361, %f362}, [%r48+40];
	bra.uni 	$L__BB7_52;
$L__BB7_51:
	ld.shared.v2.f32 	{%f363, %f364}, [%r49+24];
	ld.shared.v2.f32 	{%f365, %f366}, [%r49+32];
	ld.shared.v2.f32 	{%f367, %f368}, [%r49+40];
$L__BB7_52:
	setp.ge.s32 	%p31, %r50, %r36;
	mov.pred 	%p65, 0;
	@%p31 bra 	$L__BB7_54;
	setp.ge.s32 	%p32, %r51, %r30;
	setp.lt.f32 	%p33, %f357, %f363;
	or.pred  	%p65, %p32, %p33;
$L__BB7_54:
	ld.param.s8 	%rs3, [_ZN3cub18CUB_300001_SM_10006detail10merge_sort26DeviceMergeSortMergeKernelINS2_10policy_hubIP8ParticleE9Policy600ES6_PNS0_8NullTypeES6_SA_j3CmpS5_S9_EEvbT2_T3_T4_PT6_PT7_T5_PSE_SE_NS1_7vsmem_tE_param_0];
	setp.eq.s16 	%p34, %rs3, 0;
	selp.f32 	%f235, %f362, %f368, %p65;
	selp.f32 	%f236, %f361, %f367, %p65;
	selp.f32 	%f237, %f360, %f366, %p65;
	selp.f32 	%f238, %f359, %f365, %p65;
	selp.f32 	%f239, %f358, %f364, %p65;
	selp.f32 	%f240, %f357, %f363, %p65;
	bar.sync 	0;
	@%p34 bra 	$L__BB7_61;
	// begin inline asm
	mov.u32 %r102, %laneid;
	// end inline asm
	and.b32  	%r52, %r37, 1984;
	shl.b32 	%r103, %r102, 1;
	add.s32 	%r104, %r103, %r52;
	mad.lo.s32 	%r106, %r104, 24, %r84;
	st.shared.v4.f32 	[%r106], {%f210, %f209, %f208, %f207};
	st.shared.v4.f32 	[%r106+16], {%f206, %f205, %f240, %f239};
	st.shared.v4.f32 	[%r106+32], {%f238, %f237, %f236, %f235};
	bar.warp.sync 	-1;
	sub.s32 	%r107, %r104, %r102;
	mad.lo.s32 	%r108, %r107, 24, %r84;
	ld.shared.v2.f32 	{%f242, %f241}, [%r108];
	ld.shared.v2.f32 	{%f244, %f243}, [%r108+8];
	ld.shared.v2.f32 	{%f246, %f245}, [%r108+16];
	ld.shared.v2.f32 	{%f248, %f247}, [%r108+768];
	ld.shared.v2.f32 	{%f250, %f249}, [%r108+776];
	ld.shared.v2.f32 	{%f252, %f251}, [%r108+784];
	setp.ne.s32 	%p35, %r3, 0;
	@%p35 bra 	$L__BB7_57;
	st.volatile.shared.u32 	[_ZZN3cub18CUB_300001_SM_10006detail10merge_sort26DeviceMergeSortMergeKernelINS2_10policy_hubIP8ParticleE9Policy600ES6_PNS0_8NullTypeES6_SA_j3CmpS5_S9_EEvbT2_T3_T4_PT6_PT7_T5_PSE_SE_NS1_7vsmem_tEE19static_temp_storage+12288], %r36;
$L__BB7_57:
	bar.sync 	0;
	ld.volatile.shared.u32 	%r53, [_ZZN3cub18CUB_300001_SM_10006detail10merge_sort26DeviceMergeSortMergeKernelINS2_10policy_hubIP8ParticleE9Policy600ES6_PNS0_8NullTypeES6_SA_j3CmpS5_S9_EEvbT2_T3_T4_PT6_PT7_T5_PSE_SE_NS1_7vsmem_tEE19static_temp_storage+12288];
	and.b32  	%r109, %r3, 31;
	add.s32 	%r54, %r52, %r109;
	setp.ge.s32 	%p36, %r54, %r53;
	cvt.u64.u32 	%rd41, %r54;
	cvt.u64.u32 	%rd42, %r2;
	add.s64 	%rd43, %rd41, %rd42;
	mad.lo.s64 	%rd12, %rd43, 24, %rd1;
	@%p36 bra 	$L__BB7_59;
	st.global.f32 	[%rd12], %f242;
	st.global.f32 	[%rd12+4], %f241;
	st.global.f32 	[%rd12+8], %f244;
	st.global.f32 	[%rd12+12], %f243;
	st.global.f32 	[%rd12+16], %f246;
	st.global.f32 	[%rd12+20], %f245;
$L__BB7_59:
	add.s32 	%r110, %r54, 32;
	setp.ge.s32 	%p37, %r110, %r53;
	@%p37 bra 	$L__BB7_67;
	st.global.f32 	[%rd12+768], %f248;
	st.global.f32 	[%rd12+772], %f247;
	st.global.f32 	[%rd12+776], %f250;
	st.global.f32 	[%rd12+780], %f249;
	st.global.f32 	[%rd12+784], %f252;
	st.global.f32 	[%rd12+788], %f251;
	bra.uni 	$L__BB7_67;
$L__BB7_61:
	// begin inline asm
	mov.u32 %r111, %laneid;
	// end inline asm
	and.b32  	%r55, %r37, 1984;
	shl.b32 	%r112, %r111, 1;
	add.s32 	%r113, %r112, %r55;
	mad.lo.s32 	%r115, %r113, 24, %r84;
	st.shared.v4.f32 	[%r115], {%f210, %f209, %f208, %f207};
	st.shared.v4.f32 	[%r115+16], {%f206, %f205, %f240, %f239};
	st.shared.v4.f32 	[%r115+32], {%f238, %f237, %f236, %f235};
	bar.warp.sync 	-1;
	sub.s32 	%r116, %r113, %r111;
	mad.lo.s32 	%r117, %r116, 24, %r84;
	ld.shared.v2.f32 	{%f254, %f253}, [%r117];
	ld.shared.v2.f32 	{%f256, %f255}, [%r117+8];
	ld.shared.v2.f32 	{%f258, %f257}, [%r117+16];
	ld.shared.v2.f32 	{%f260, %f259}, [%r117+768];
	ld.shared.v2.f32 	{%f262, %f261}, [%r117+776];
	ld.shared.v2.f32 	{%f264, %f263}, [%r117+784];
	setp.ne.s32 	%p38, %r3, 0;
	@%p38 bra 	$L__BB7_63;
	st.volatile.shared.u32 	[_ZZN3cub18CUB_300001_SM_10006detail10merge_sort26DeviceMergeSortMergeKernelINS2_10policy_hubIP8ParticleE9Policy600ES6_PNS0_8NullTypeES6_SA_j3CmpS5_S9_EEvbT2_T3_T4_PT6_PT7_T5_PSE_SE_NS1_7vsmem_tEE19static_temp_storage+12288], %r36;
$L__BB7_63:
	ld.param.u64 	%rd81, [_ZN3cub18CUB_300001_SM_10006detail10merge_sort26DeviceMergeSortMergeKernelINS2_10policy_hubIP8ParticleE9Policy600ES6_PNS0_8NullTypeES6_SA_j3CmpS5_S9_EEvbT2_T3_T4_PT6_PT7_T5_PSE_SE_NS1_7vsmem_tE_param_1];
	bar.sync 	0;
	ld.volatile.shared.u32 	%r56, [_ZZN3cub18CUB_300001_SM_10006detail10merge_sort26DeviceMergeSortMergeKernelINS2_10policy_hubIP8ParticleE9Policy600ES6_PNS0_8NullTypeES6_SA_j3CmpS5_S9_EEvbT2_T3_T4_PT6_PT7_T5_PSE_SE_NS1_7vsmem_tEE19static_temp_storage+12288];
	and.b32  	%r118, %r3, 31;
	add.s32 	%r57, %r55, %r118;
	setp.ge.s32 	%p39, %r57, %r56;
	cvt.u64.u32 	%rd44, %r57;
	cvt.u64.u32 	%rd45, %r2;
	add.s64 	%rd46, %rd44, %rd45;
	cvta.to.global.u64 	%rd47, %rd81;
	mad.lo.s64 	%rd13, %rd46, 24, %rd47;
	@%p39 bra 	$L__BB7_65;
	st.global.f32 	[%rd13], %f254;
	st.global.f32 	[%rd13+4], %f253;
	st.global.f32 	[%rd13+8], %f256;
	st.global.f32 	[%rd13+12], %f255;
	st.global.f32 	[%rd13+16], %f258;
	st.global.f32 	[%rd13+20], %f257;
$L__BB7_65:
	add.s32 	%r119, %r57, 32;
	setp.ge.s32 	%p40, %r119, %r56;
	@%p40 bra 	$L__BB7_67;
	st.global.f32 	[%rd13+768], %f260;
	st.global.f32 	[%rd13+772], %f259;
	st.global.f32 	[%rd13+776], %f262;
	st.global.f32 	[%rd13+780], %f261;
	st.global.f32 	[%rd13+784], %f264;
	st.global.f32 	[%rd13+788], %f263;
$L__BB7_67:
	ret;

}
	// .globl	_ZN3cub18CUB_300001_SM_10006detail10merge_sort30DeviceMergeSortBlockSortKernelINS2_10policy_hubIP8ParticleE9Policy600ES6_PNS0_8NullTypeES6_SA_m3CmpS5_S9_EEvbT0_T1_T2_T3_T4_PT6_PT7_T5_NS1_7vsmem_tE
.visible .entry _ZN3cub18CUB_300001_SM_10006detail10merge_sort30DeviceMergeSortBlockSortKernelINS2_10policy_hubIP8ParticleE9Policy600ES6_PNS0_8NullTypeES6_SA_m3CmpS5_S9_EEvbT0_T1_T2_T3_T4_PT6_PT7_T5_NS1_7vsmem_tE(
	.param .u8 _ZN3cub18CUB_300001_SM_10006detail10merge_sort30DeviceMergeSortBlockSortKernelINS2_10policy_hubIP8ParticleE9Policy600ES6_PNS0_8NullTypeES6_SA_m3CmpS5_S9_EEvbT0_T1_T2_T3_T4_PT6_PT7_T5_NS1_7vsmem_tE_param_0,
	.param .u64 .ptr .align 1 _ZN3cub18CUB_300001_SM_10006detail10merge_sort30DeviceMergeSortBlockSortKernelINS2_10policy_hubIP8ParticleE9Policy600ES6_PNS0_8NullTypeES6_SA_m3CmpS5_S9_EEvbT0_T1_T2_T3_T4_PT6_PT7_T5_NS1_7vsmem_tE_param_1,
	.param .u64 .ptr .align 1 _ZN3cub18CUB_300001_SM_10006detail10merge_sort30DeviceMergeSortBlockSortKernelINS2_10policy_hubIP8ParticleE9Policy600ES6_PNS0_8NullTypeES6_SA_m3CmpS5_S9_EEvbT0_T1_T2_T3_T4_PT6_PT7_T5_NS1_7vsmem_tE_param_2,
	.param .u64 .ptr .align 1 _ZN3cub18CUB_300001_SM_10006detail10merge_sort30DeviceMergeSortBlockSortKernelINS2_10policy_hubIP8ParticleE9Policy600ES6_PNS0_8NullTypeES6_SA_m3CmpS5_S9_EEvbT0_T1_T2_T3_T4_PT6_PT7_T5_NS1_7vsmem_tE_param_3,
	.param .u64 .ptr .align 1 _ZN3cub18CUB_300001_SM_10006detail10merge_sort30DeviceMergeSortBlockSortKernelINS2_10policy_hubIP8ParticleE9Policy600ES6_PNS0_8NullTypeES6_SA_m3CmpS5_S9_EEvbT0_T1_T2_T3_T4_PT6_PT7_T5_NS1_7vsmem_tE_param_4,
	.param .u64 _ZN3cub18CUB_300001_SM_10006detail10merge_sort30DeviceMergeSortBlockSortKernelINS2_10policy_hubIP8ParticleE9Policy600ES6_PNS0_8NullTypeES6_SA_m3CmpS5_S9_EEvbT0_T1_T2_T3_T4_PT6_PT7_T5_NS1_7vsmem_tE_param_5,
	.param .u64 .ptr .align 1 _ZN3cub18CUB_300001_SM_10006detail10merge_sort30DeviceMergeSortBlockSortKernelINS2_10policy_hubIP8ParticleE9Policy600ES6_PNS0_8NullTypeES6_SA_m3CmpS5_S9_EEvbT0_T1_T2_T3_T4_PT6_PT7_T5_NS1_7vsmem_tE_param_6,
	.param .u64 .ptr .align 1 _ZN3cub18CUB_300001_SM_10006detail10merge_sort30DeviceMergeSortBlockSortKernelINS2_10policy_hubIP8ParticleE9Policy600ES6_PNS0_8NullTypeES6_SA_m3CmpS5_S9_EEvbT0_T1_T2_T3_T4_PT6_PT7_T5_NS1_7vsmem_tE_param_7,
	.param .align 1 .b8 _ZN3cub18CUB_300001_SM_10006detail10merge_sort30DeviceMergeSortBlockSortKernelINS2_10policy_hubIP8ParticleE9Policy600ES6_PNS0_8NullTypeES6_SA_m3CmpS5_S9_EEvbT0_T1_T2_T3_T4_PT6_PT7_T5_NS1_7vsmem_tE_param_8[1],
	.param .align 8 .b8 _ZN3cub18CUB_300001_SM_10006detail10merge_sort30DeviceMergeSortBlockSortKernelINS2_10policy_hubIP8ParticleE9Policy600ES6_PNS0_8NullTypeES6_SA_m3CmpS5_S9_EEvbT0_T1_T2_T3_T4_PT6_PT7_T5_NS1_7vsmem_tE_param_9[8]
)
.maxntid 256
{
	.reg .pred 	%p<57>;
	.reg .b16 	%rs<4>;
	.reg .b32 	%r<145>;
	.reg .b32 	%f<359>;
	.reg .b64 	%rd<33>;
	// demoted variable
	.shared .align 16 .b8 _ZZN3cub18CUB_300001_SM_10006detail10merge_sort30DeviceMergeSortBlockSortKernelINS2_10policy_hubIP8ParticleE9Policy600ES6_PNS0_8NullTypeES6_SA_m3CmpS5_S9_EEvbT0_T1_T2_T3_T4_PT6_PT7_T5_NS1_7vsmem_tEE19static_temp_storage[12320];
	ld.param.u64 	%rd11, [_ZN3cub18CUB_300001_SM_10006detail10merge_sort30DeviceMergeSortBlockSortKernelINS2_10policy_hubIP8ParticleE9Policy600ES6_PNS0_8NullTypeES6_SA_m3CmpS5_S9_EEvbT0_T1_T2_T3_T4_PT6_PT7_T5_NS1_7vsmem_tE_param_1];
	ld.param.u64 	%rd9, [_ZN3cub18CUB_300001_SM_10006detail10merge_sort30DeviceMergeSortBlockSortKernelINS2_10policy_hubIP8ParticleE9Policy600ES6_PNS0_8NullTypeES6_SA_m3CmpS5_S9_EEvbT0_T1_T2_T3_T4_PT6_PT7_T5_NS1_7vsmem_tE_param_5];
	cvta.to.global.u64 	%rd1, %rd11;
	mov.u32 	%r52, %ctaid.x;
	cvt.u64.u32 	%rd12, %r52;
	mov.u32 	%r53, %nctaid.x;
	cvt.u64.u32 	%rd13, %r53;
	mul.wide.u32 	%rd2, %r52, 512;
	add.s64 	%rd14, %rd13, -1;
	setp.le.u64 	%p9, %rd14, %rd12;
	@%p9 bra 	$L__BB8_18;
	// begin inline asm
	griddepcontrol.wait;
	// end inline asm
	mov.u32 	%r99, %tid.x;
	and.b32  	%r100, %r99, 31;
	shl.b32 	%r101, %r99, 1;
	and.b32  	%r102, %r101, 1984;
	or.b32  	%r103, %r102, %r100;
	cvt.u64.u32 	%rd23, %r103;
	add.s64 	%rd3, %rd2, %rd23;
	mad.lo.s64 	%rd24, %rd3, 24, %rd1;
	ld.global.f32 	%f231, [%rd24];
	ld.global.f32 	%f232, [%rd24+4];
	ld.global.f32 	%f233, [%rd24+8];
	ld.global.f32 	%f234, [%rd24+12];
	ld.global.f32 	%f235, [%rd24+16];
	ld.global.f32 	%f236, [%rd24+20];
	ld.global.f32 	%f237, [%rd24+768];
	ld.global.f32 	%f238, [%rd24+772];
	ld.global.f32 	%f239, [%rd24+776];
	ld.global.f32 	%f240, [%rd24+780];
	ld.global.f32 	%f241, [%rd24+784];
	ld.global.f32 	%f242, [%rd24+788];
	// begin inline asm
	mov.u32 %r98, %laneid;
	// end inline asm
	add.s32 	%r104, %r98, %r102;
	mov.u32 	%r105, _ZZN3cub18CUB_300001_SM_10006detail10merge_sort30DeviceMergeSortBlockSortKernelINS2_10policy_hubIP8ParticleE9Policy600ES6_PNS0_8NullTypeES6_SA_m3CmpS5_S9_EEvbT0_T1_T2_T3_T4_PT6_PT7_T5_NS1_7vsmem_tEE19static_temp_storage;
	mad.lo.s32 	%r1, %r104, 24, %r105;
	st.shared.v2.f32 	[%r1], {%f231, %f232};
	st.shared.v2.f32 	[%r1+8], {%f233, %f234};
	st.shared.v2.f32 	[%r1+16], {%f235, %f236};
	st.shared.v2.f32 	[%r1+768], {%f237, %f238};
	st.shared.v2.f32 	[%r1+776], {%f239, %f240};
	st.shared.v2.f32 	[%r1+784], {%f241, %f242};
	bar.warp.sync 	-1;
	mad.lo.s32 	%r2, %r98, 24, %r1;
	ld.shared.v4.f32 	{%f1, %f291, %f290, %f289}, [%r2];
	ld.shared.v4.f32 	{%f288, %f287, %f286, %f8}, [%r2+16];
	ld.shared.v4.f32 	{%f9, %f10, %f11, %f12}, [%r2+32];
	bar.sync 	0;
	// begin inline asm
	griddepcontrol.launch_dependents;
	// end inline asm
	setp.geu.f32 	%p37, %f286, %f1;
	mov.f32 	%f281, %f12;
	mov.f32 	%f282, %f11;
	mov.f32 	%f283, %f10;
	mov.f32 	%f284, %f9;
	mov.f32 	%f285, %f8;
	mov.f32 	%f292, %f1;
	@%p37 bra 	$L__BB8_3;
	mov.f32 	%f281, %f287;
	mov.f32 	%f282, %f288;
	mov.f32 	%f283, %f289;
	mov.f32 	%f284, %f290;
	mov.f32 	%f285, %f291;
	mov.f32 	%f287, %f12;
	mov.f32 	%f288, %f11;
	mov.f32 	%f289, %f10;
	mov.f32 	%f290, %f9;
	mov.f32 	%f291, %f8;
	mov.f32 	%f292, %f286;
	mov.f32 	%f286, %f1;
$L__BB8_3:
	mov.b32 	%r137, 2;
	mad.lo.s32 	%r110, %r99, 48, %r105;
$L__BB8_4:
	bar.sync 	0;
	add.s32 	%r107, %r137, -1;
	st.shared.v4.f32 	[%r110], {%f292, %f291, %f290, %f289};
	st.shared.v4.f32 	[%r110+16], {%f288, %f287, %f286, %f285};
	st.shared.v4.f32 	[%r110+32], {%f284, %f283, %f282, %f281};
	bar.sync 	0;
	neg.s32 	%r111, %r137;
	and.b32  	%r112, %r99, %r111;
	shl.b32 	%r113, %r112, 1;
	and.b32  	%r114, %r107, %r99;
	shl.b32 	%r115, %r114, 1;
	min.u32 	%r4, %r115, 512;
	min.u32 	%r5, %r113, 512;
	add.s32 	%r116, %r5, %r137;
	min.s32 	%r6, %r116, 512;
	add.s32 	%r117, %r6, %r137;
	min.s32 	%r7, %r117, 512;
	sub.s32 	%r118, %r6, %r5;
	sub.s32 	%r119, %r7, %r6;
	setp.lt.s32 	%p38, %r4, %r119;
	sub.s32 	%r120, %r4, %r119;
	selp.b32 	%r140, 0, %r120, %p38;
	min.s32 	%r138, %r118, %r4;
	setp.ge.s32 	%p39, %r140, %r138;
	@%p39 bra 	$L__BB8_7;
	add.s32 	%r10, %r6, %r4;
$L__BB8_6:
	sub.s32 	%r121, %r138, %r140;
	shr.u32 	%r122, %r121, 31;
	add.s32 	%r123, %r121, %r122;
	shr.s32 	%r124, %r123, 1;
	add.s32 	%r125, %r124, %r140;
	add.s32 	%r126, %r125, %r5;
	mov.u32 	%r127, _ZZN3cub18CUB_300001_SM_10006detail10merge_sort30DeviceMergeSortBlockSortKernelINS2_10policy_hubIP8ParticleE9Policy600ES6_PNS0_8NullTypeES6_SA_m3CmpS5_S9_EEvbT0_T1_T2_T3_T4_PT6_PT7_T5_NS1_7vsmem_tEE19static_temp_storage;
	mad.lo.s32 	%r128, %r126, 24, %r127;
	ld.shared.f32 	%f243, [%r128];
	not.b32 	%r129, %r125;
	add.s32 	%r130, %r10, %r129;
	mad.lo.s32 	%r131, %r130, 24, %r127;
	ld.shared.f32 	%f244, [%r131];
	setp.geu.f32 	%p40, %f244, %f243;
	add.s32 	%r132, %r125, 1;
	selp.b32 	%r140, %r132, %r140, %p40;
	selp.b32 	%r138, %r138, %r125, %p40;
	setp.lt.s32 	%p41, %r140, %r138;
	@%p41 bra 	$L__BB8_6;
$L__BB8_7:
	add.s32 	%r16, %r140, %r5;
	add.s32 	%r133, %r6, %r4;
	sub.s32 	%r17, %r133, %r140;
	mov.u32 	%r134, _ZZN3cub18CUB_300001_SM_10006detail10merge_sort30DeviceMergeSortBlockSortKernelINS2_10policy_hubIP8ParticleE9Policy600ES6_PNS0_8NullTypeES6_SA_m3CmpS5_S9_EEvbT0_T1_T2_T3_T4_PT6_PT7_T5_NS1_7vsmem_tEE19static_temp_storage;
	mad.lo.s32 	%r18, %r16, 24, %r134;
	ld.shared.v2.f32 	{%f299, %f300}, [%r18];
	ld.shared.v2.f32 	{%f301, %f302}, [%r18+8];
	ld.shared.v2.f32 	{%f303, %f304}, [%r18+16];
	mad.lo.s32 	%r19, %r17, 24, %r134;
	ld.shared.v2.f32 	{%f293, %f294}, [%r19];
	ld.shared.v2.f32 	{%f295, %f296}, [%r19+8];
	ld.shared.v2.f32 	{%f297, %f298}, [%r19+16];
	setp.ge.s32 	%p43, %r17, %r7;
	mov.pred 	%p53, 0;
	@%p43 bra 	$L__BB8_9;
	setp.ge.s32 	%p44, %r16, %r6;
	setp.lt.f32 	%p45, %f293, %f299;
	or.pred  	%p53, %p44, %p45;
$L__BB8_9:
	selp.f32 	%f287, %f298, %f304, %p53;
	selp.f32 	%f288, %f297, %f303, %p53;
	selp.f32 	%f289, %f296, %f302, %p53;
	selp.f32 	%f290, %f295, %f301, %p53;
	selp.f32 	%f291, %f294, %f300, %p53;
	selp.f32 	%f292, %f293, %f299, %p53;
	selp.u32 	%r135, 1, 0, %p53;
	add.s32 	%r20, %r17, %r135;
	not.pred 	%p46, %p53;
	selp.u32 	%r136, 1, 0, %p46;
	add.s32 	%r21, %r16, %r136;
	@%p46 bra 	$L__BB8_11;
	ld.shared.v2.f32 	{%f293, %f294}, [%r19+24];
	ld.shared.v2.f32 	{%f295, %f296}, [%r19+32];
	ld.shared.v2.f32 	{%f297, %f298}, [%r19+40];
	bra.uni 	$L__BB8_12;
$L__BB8_11:
	ld.shared.v2.f32 	{%f299, %f300}, [%r18+24];
	ld.shared.v2.f32 	{%f301, %f302}, [%r18+32];
	ld.shared.v2.f32 	{%f303, %f304}, [%r18+40];
$L__BB8_12:
	setp.ge.s32 	%p48, %r20, %r7;
	mov.pred 	%p54, 0;
	@%p48 bra 	$L__BB8_14;
	setp.ge.s32 	%p49, %r21, %r6;
	setp.lt.f32 	%p50, %f293, %f299;
	or.pred  	%p54, %p49, %p50;
$L__BB8_14:
	selp.f32 	%f281, %f298, %f304, %p54;
	selp.f32 	%f282, %f297, %f303, %p54;
	selp.f32 	%f283, %f296, %f302, %p54;
	selp.f32 	%f284, %f295, %f301, %p54;
	selp.f32 	%f285, %f294, %f300, %p54;
	selp.f32 	%f286, %f293, %f299, %p54;
	shl.b32 	%r22, %r137, 1;
	setp.lt.u32 	%p51, %r137, 129;
	mov.u32 	%r137, %r22;
	@%p51 bra 	$L__BB8_4;
	ld.param.s8 	%rs3, [_ZN3cub18CUB_300001_SM_10006detail10merge_sort30DeviceMergeSortBlockSortKernelINS2_10policy_hubIP8ParticleE9Policy600ES6_PNS0_8NullTypeES6_SA_m3CmpS5_S9_EEvbT0_T1_T2_T3_T4_PT6_PT7_T5_NS1_7vsmem_tE_param_0];
	bar.sync 	0;
	setp.eq.s16 	%p52, %rs3, 0;
	@%p52 bra 	$L__BB8_17;
	ld.param.u64 	%rd30, [_ZN3cub18CUB_300001_SM_10006detail10merge_sort30DeviceMergeSortBlockSortKernelINS2_10policy_hubIP8ParticleE9Policy600ES6_PNS0_8NullTypeES6_SA_m3CmpS5_S9_EEvbT0_T1_T2_T3_T4_PT6_PT7_T5_NS1_7vsmem_tE_param_3];
	st.shared.v4.f32 	[%r2], {%f292, %f291, %f290, %f289};
	st.shared.v4.f32 	[%r2+16], {%f288, %f287, %f286, %f285};
	st.shared.v4.f32 	[%r2+32], {%f284, %f283, %f282, %f281};
	bar.warp.sync 	-1;
	ld.shared.v2.f32 	{%f245, %f246}, [%r1];
	ld.shared.v2.f32 	{%f247, %f248}, [%r1+8];
	ld.shared.v2.f32 	{%f249, %f250}, [%r1+16];
	ld.shared.v2.f32 	{%f251, %f252}, [%r1+768];
	ld.shared.v2.f32 	{%f253, %f254}, [%r1+776];
	ld.shared.v2.f32 	{%f255, %f256}, [%r1+784];
	cvta.to.global.u64 	%rd25, %rd30;
	mad.lo.s64 	%rd26, %rd3, 24, %rd25;
	st.global.f32 	[%rd26], %f245;
	st.global.f32 	[%rd26+4], %f246;
	st.global.f32 	[%rd26+8], %f247;
	st.global.f32 	[%rd26+12], %f248;
	st.global.f32 	[%rd26+16], %f249;
	st.global.f32 	[%rd26+20], %f250;
	st.global.f32 	[%rd26+768], %f251;
	st.global.f32 	[%rd26+772], %f252;
	st.global.f32 	[%rd26+776], %f253;
	st.global.f32 	[%rd26+780], %f254;
	st.global.f32 	[%rd26+784], %f255;
	st.global.f32 	[%rd26+788], %f256;
	bra.uni 	$L__BB8_51;
$L__BB8_17:
	ld.param.u64 	%rd32, [_ZN3cub18CUB_300001_SM_10006detail10merge_sort30DeviceMergeSortBlockSortKernelINS2_10policy_hubIP8ParticleE9Policy600ES6_PNS0_8NullTypeES6_SA_m3CmpS5_S9_EEvbT0_T1_T2_T3_T4_PT6_PT7_T5_NS1_7vsmem_tE_param_6];
	st.shared.v4.f32 	[%r2], {%f292, %f291, %f290, %f289};
	st.shared.v4.f32 	[%r2+16], {%f288, %f287, %f286, %f285};
	st.shared.v4.f32 	[%r2+32], {%f284, %f283, %f282, %f281};
	bar.warp.sync 	-1;
	ld.shared.v2.f32 	{%f257, %f258}, [%r1];
	ld.shared.v2.f32 	{%f259, %f260}, [%r1+8];
	ld.shared.v2.f32 	{%f261, %f262}, [%r1+16];
	ld.shared.v2.f32 	{%f263, %f264}, [%r1+768];
	ld.shared.v2.f32 	{%f265, %f266}, [%r1+776];
	ld.shared.v2.f32 	{%f267, %f268}, [%r1+784];
	cvta.to.global.u64 	%rd27, %rd32;
	mad.lo.s64 	%rd28, %rd3, 24, %rd27;
	st.global.f32 	[%rd28], %f257;
	st.global.f32 	[%rd28+4], %f258;
	st.global.f32 	[%rd28+8], %f259;
	st.global.f32 	[%rd28+12], %f260;
	st.global.f32 	[%rd28+16], %f261;
	st.global.f32 	[%rd28+20], %f262;
	st.global.f32 	[%rd28+768], %f263;
	st.global.f32 	[%rd28+772], %f264;
	st.global.f32 	[%rd28+776], %f265;
	st.global.f32 	[%rd28+780], %f266;
	st.global.f32 	[%rd28+784], %f267;
	st.global.f32 	[%rd28+788], %f268;
	bra.uni 	$L__BB8_51;
$L__BB8_18:
	cvt.u32.u64 	%r54, %rd2;
	cvt.u32.u64 	%r55, %rd9;
	sub.s32 	%r56, %r55, %r54;
	min.s32 	%r23, %r56, 512;
	// begin inline asm
	griddepcontrol.wait;
	// end inline asm
	mad.lo.s64 	%rd15, %rd2, 24, %rd1;
	mov.u32 	%r24, %tid.x;
	ld.global.f32 	%f311, [%rd15+20];
	ld.global.f32 	%f312, [%rd15+16];
	ld.global.f32 	%f313, [%rd15+12];
	ld.global.f32 	%f314, [%rd15+8];
	ld.global.f32 	%f315, [%rd15+4];
	ld.global.f32 	%f316, [%rd15];
	and.b32  	%r57, %r24, 31;
	shl.b32 	%r58, %r24, 1;
	and.b32  	%r59, %r58, 1984;
	or.b32  	%r25, %r59, %r57;
	setp.ge.s32 	%p10, %r25, %r23;
	mul.lo.s32 	%r60, %r25, 24;
	cvt.u64.u32 	%rd16, %r60;
	add.s64 	%rd4, %rd15, %rd16;
	mov.f32 	%f305, %f311;
	mov.f32 	%f306, %f312;
	mov.f32 	%f307, %f313;
	mov.f32 	%f308, %f314;
	mov.f32 	%f309, %f315;
	mov.f32 	%f310, %f316;
	@%p10 bra 	$L__BB8_20;
	ld.global.f32 	%f310, [%rd4];
	ld.global.f32 	%f309, [%rd4+4];
	ld.global.f32 	%f308, [%rd4+8];
	ld.global.f32 	%f307, [%rd4+12];
	ld.global.f32 	%f306, [%rd4+16];
	ld.global.f32 	%f305, [%rd4+20];
$L__BB8_20:
	add.s32 	%r61, %r25, 32;
	setp.ge.s32 	%p11, %r61, %r23;
	@%p11 bra 	$L__BB8_22;
	ld.global.f32 	%f316, [%rd4+768];
	ld.global.f32 	%f315, [%rd4+772];
	ld.global.f32 	%f314, [%rd4+776];
	ld.global.f32 	%f313, [%rd4+780];
	ld.global.f32 	%f312, [%rd4+784];
	ld.global.f32 	%f311, [%rd4+788];
$L__BB8_22:
	// begin inline asm
	mov.u32 %r62, %laneid;
	// end inline asm
	add.s32 	%r64, %r62, %r59;
	mov.u32 	%r65, _ZZN3cub18CUB_300001_SM_10006detail10merge_sort30DeviceMergeSortBlockSortKernelINS2_10policy_hubIP8ParticleE9Policy600ES6_PNS0_8NullTypeES6_SA_m3CmpS5_S9_EEvbT0_T1_T2_T3_T4_PT6_PT7_T5_NS1_7vsmem_tEE19static_temp_storage;
	mad.lo.s32 	%r27, %r64, 24, %r65;
	st.shared.v2.f32 	[%r27], {%f310, %f309};
	st.shared.v2.f32 	[%r27+8], {%f308, %f307};
	st.shared.v2.f32 	[%r27+16], {%f306, %f305};
	st.shared.v2.f32 	[%r27+768], {%f316, %f315};
	st.shared.v2.f32 	[%r27+776], {%f314, %f313};
	st.shared.v2.f32 	[%r27+784], {%f312, %f311};
	bar.warp.sync 	-1;
	mad.lo.s32 	%r28, %r62, 24, %r27;
	ld.shared.v4.f32 	{%f346, %f345, %f344, %f343}, [%r28];
	ld.shared.v4.f32 	{%f342, %f341, %f322, %f321}, [%r28+16];
	ld.shared.v4.f32 	{%f320, %f319, %f318, %f317}, [%r28+32];
	bar.sync 	0;
	// begin inline asm
	griddepcontrol.launch_dependents;
	// end inline asm
	or.b32  	%r66, %r58, 1;
	setp.lt.u32 	%p12, %r66, %r23;
	@%p12 bra 	$L__BB8_24;
	mov.f32 	%f317, %f341;
	mov.f32 	%f318, %f342;
	mov.f32 	%f319, %f343;
	mov.f32 	%f320, %f344;
	mov.f32 	%f321, %f345;
	mov.f32 	%f322, %f346;
$L__BB8_24:
	setp.ge.u32 	%p13, %r58, %r23;
	setp.geu.f32 	%p14, %f322, %f346;
	or.pred  	%p15, %p13, %p14;
	mov.f32 	%f335, %f317;
	mov.f32 	%f336, %f318;
	mov.f32 	%f337, %f319;
	mov.f32 	%f338, %f320;
	mov.f32 	%f339, %f321;
	mov.f32 	%f340, %f322;
	@%p15 bra 	$L__BB8_26;
	mov.f32 	%f335, %f341;
	mov.f32 	%f336, %f342;
	mov.f32 	%f337, %f343;
	mov.f32 	%f338, %f344;
	mov.f32 	%f339, %f345;
	mov.f32 	%f340, %f346;
	mov.f32 	%f341, %f317;
	mov.f32 	%f342, %f318;
	mov.f32 	%f343, %f319;
	mov.f32 	%f344, %f320;
	mov.f32 	%f345, %f321;
	mov.f32 	%f346, %f322;
$L__BB8_26:
	mov.b32 	%r141, 2;
	mad.lo.s32 	%r70, %r24, 48, %r65;
$L__BB8_27:
	bar.sync 	0;
	add.s32 	%r68, %r141, -1;
	st.shared.v4.f32 	[%r70], {%f346, %f345, %f344, %f343};
	st.shared.v4.f32 	[%r70+16], {%f342, %f341, %f340, %f339};
	st.shared.v4.f32 	[%r70+32], {%f338, %f337, %f336, %f335};
	bar.sync 	0;
	neg.s32 	%r71, %r141;
	and.b32  	%r72, %r24, %r71;
	shl.b32 	%r73, %r72, 1;
	and.b32  	%r74, %r68, %r24;
	shl.b32 	%r75, %r74, 1;
	min.s32 	%r30, %r75, %r23;
	min.s32 	%r31, %r73, %r23;
	add.s32 	%r76, %r31, %r141;
	min.s32 	%r32, %r76, %r23;
	add.s32 	%r77, %r32, %r141;
	min.s32 	%r33, %r77, %r23;
	sub.s32 	%r78, %r32, %r31;
	sub.s32 	%r79, %r33, %r32;
	setp.lt.s32 	%p16, %r30, %r79;
	sub.s32 	%r80, %r30, %r79;
	selp.b32 	%r144, 0, %r80, %p16;
	min.s32 	%r142, %r78, %r30;
	setp.ge.s32 	%p17, %r144, %r142;
	@%p17 bra 	$L__BB8_30;
	add.s32 	%r36, %r32, %r30;
$L__BB8_29:
	sub.s32 	%r81, %r142, %r144;
	shr.u32 	%r82, %r81, 31;
	add.s32 	%r83, %r81, %r82;
	shr.s32 	%r84, %r83, 1;
	add.s32 	%r85, %r84, %r144;
	add.s32 	%r86, %r85, %r31;
	mov.u32 	%r87, _ZZN3cub18CUB_300001_SM_10006detail10merge_sort30DeviceMergeSortBlockSortKernelINS2_10policy_hubIP8ParticleE9Policy600ES6_PNS0_8NullTypeES6_SA_m3CmpS5_S9_EEvbT0_T1_T2_T3_T4_PT6_PT7_T5_NS1_7vsmem_tEE19static_temp_storage;
	mad.lo.s32 	%r88, %r86, 24, %r87;
	ld.shared.f32 	%f229, [%r88];
	not.b32 	%r89, %r85;
	add.s32 	%r90, %r36, %r89;
	mad.lo.s32 	%r91, %r90, 24, %r87;
	ld.shared.f32 	%f230, [%r91];
	setp.geu.f32 	%p18, %f230, %f229;
	add.s32 	%r92, %r85, 1;
	selp.b32 	%r144, %r92, %r144, %p18;
	selp.b32 	%r142, %r142, %r85, %p18;
	setp.lt.s32 	%p19, %r144, %r142;
	@%p19 bra 	$L__BB8_29;
$L__BB8_30:
	add.s32 	%r42, %r144, %r31;
	add.s32 	%r93, %r32, %r30;
	sub.s32 	%r43, %r93, %r144;
	mov.u32 	%r94, _ZZN3cub18CUB_300001_SM_10006detail10merge_sort30DeviceMergeSortBlockSortKernelINS2_10policy_hubIP8ParticleE9Policy600ES6_PNS0_8NullTypeES6_SA_m3CmpS5_S9_EEvbT0_T1_T2_T3_T4_PT6_PT7_T5_NS1_7vsmem_tEE19static_temp_storage;
	mad.lo.s32 	%r44, %r42, 24, %r94;
	ld.shared.v2.f32 	{%f353, %f354}, [%r44];
	ld.shared.v2.f32 	{%f355, %f356}, [%r44+8];
	ld.shared.v2.f32 	{%f357, %f358}, [%r44+16];
	mad.lo.s32 	%r45, %r43, 24, %r94;
	ld.shared.v2.f32 	{%f347, %f348}, [%r45];
	ld.shared.v2.f32 	{%f349, %f350}, [%r45+8];
	ld.shared.v2.f32 	{%f351, %f352}, [%r45+16];
	setp.ge.s32 	%p21, %r43, %r33;
	mov.pred 	%p55, 0;
	@%p21 bra 	$L__BB8_32;
	setp.ge.s32 	%p22, %r42, %r32;
	setp.lt.f32 	%p23, %f347, %f353;
	or.pred  	%p55, %p22, %p23;
$L__BB8_32:
	selp.f32 	%f341, %f352, %f358, %p55;
	selp.f32 	%f342, %f351, %f357, %p55;
	selp.f32 	%f343, %f350, %f356, %p55;
	selp.f32 	%f344, %f349, %f355, %p55;
	selp.f32 	%f345, %f348, %f354, %p55;
	selp.f32 	%f346, %f347, %f353, %p55;
	selp.u32 	%r95, 1, 0, %p55;
	add.s32 	%r46, %r43, %r95;
	not.pred 	%p24, %p55;
	selp.u32 	%r96, 1, 0, %p24;
	add.s32 	%r47, %r42, %r96;
	@%p24 bra 	$L__BB8_34;
	ld.shared.v2.f32 	{%f347, %f348}, [%r45+24];
	ld.shared.v2.f32 	{%f349, %f350}, [%r45+32];
	ld.shared.v2.f32 	{%f351, %f352}, [%r45+40];
	bra.uni 	$L__BB8_35;
$L__BB8_34:
	ld.shared.v2.f32 	{%f353, %f354}, [%r44+24];
	ld.shared.v2.f32 	{%f355, %f356}, [%r44+32];
	ld.shared.v2.f32 	{%f357, %f358}, [%r44+40];
$L__BB8_35:
	setp.ge.s32 	%p26, %r46, %r33;
	mov.pred 	%p56, 0;
	@%p26 bra 	$L__BB8_37;
	setp.ge.s32 	%p27, %r47, %r32;
	setp.lt.f32 	%p28, %f347, %f353;
	or.pred  	%p56, %p27, %p28;
$L__BB8_37:
	selp.f32 	%f335, %f352, %f358, %p56;
	selp.f32 	%f336, %f351, %f357, %p56;
	selp.f32 	%f337, %f350, %f356, %p56;
	selp.f32 	%f338, %f349, %f355, %p56;
	selp.f32 	%f339, %f348, %f354, %p56;
	selp.f32 	%f340, %f347, %f353, %p56;
	shl.b32 	%r48, %r141, 1;
	setp.lt.u32 	%p29, %r141, 129;
	mov.u32 	%r141, %r48;
	@%p29 bra 	$L__BB8_27;
	ld.param.s8 	%rs2, [_ZN3cub18CUB_300001_SM_10006detail10merge_sort30DeviceMergeSortBlockSortKernelINS2_10policy_hubIP8ParticleE9Policy600ES6_PNS0_8NullTypeES6_SA_m3CmpS5_S9_EEvbT0_T1_T2_T3_T4_PT6_PT7_T5_NS1_7vsmem_tE_param_0];
	add.s32 	%r49, %r25, 32;
	mov.u32 	%r97, %ctaid.x;
	mul.wide.u32 	%rd5, %r97, 512;
	bar.sync 	0;
	setp.eq.s16 	%p30, %rs2, 0;
	@%p30 bra 	$L__BB8_45;
	st.shared.v4.f32 	[%r28], {%f346, %f345, %f344, %f343};
	st.shared.v4.f32 	[%r28+16], {%f342, %f341, %f340, %f339};
	st.shared.v4.f32 	[%r28+32], {%f338, %f337, %f336, %f335};
	bar.warp.sync 	-1;
	ld.shared.v2.f32 	{%f206, %f205}, [%r27];
	ld.shared.v2.f32 	{%f208, %f207}, [%r27+8];
	ld.shared.v2.f32 	{%f210, %f209}, [%r27+16];
	ld.shared.v2.f32 	{%f212, %f211}, [%r27+768];
	ld.shared.v2.f32 	{%f214, %f213}, [%r27+776];
	ld.shared.v2.f32 	{%f216, %f215}, [%r27+784];
	setp.eq.s32 	%p31, %r24, 0;
	@%p31 bra 	$L__BB8_40;
	bra.uni 	$L__BB8_41;
$L__BB8_40:
	st.volatile.shared.u32 	[_ZZN3cub18CUB_300001_SM_10006detail10merge_sort30DeviceMergeSortBlockSortKernelINS2_10policy_hubIP8ParticleE9Policy600ES6_PNS0_8NullTypeES6_SA_m3CmpS5_S9_EEvbT0_T1_T2_T3_T4_PT6_PT7_T5_NS1_7vsmem_tEE19static_temp_storage+12288], %r23;
$L__BB8_41:
	ld.param.u64 	%rd29, [_ZN3cub18CUB_300001_SM_10006detail10merge_sort30DeviceMergeSortBlockSortKernelINS2_10policy_hubIP8ParticleE9Policy600ES6_PNS0_8NullTypeES6_SA_m3CmpS5_S9_EEvbT0_T1_T2_T3_T4_PT6_PT7_T5_NS1_7vsmem_tE_param_3];
	bar.sync 	0;
	ld.volatile.shared.u32 	%r50, [_ZZN3cub18CUB_300001_SM_10006detail10merge_sort30DeviceMergeSortBlockSortKernelINS2_10policy_hubIP8ParticleE9Policy600ES6_PNS0_8NullTypeES6_SA_m3CmpS5_S9_EEvbT0_T1_T2_T3_T4_PT6_PT7_T5_NS1_7vsmem_tEE19static_temp_storage+12288];
	setp.ge.s32 	%p32, %r25, %r50;
	cvt.u64.u32 	%rd17, %r25;
	add.s64 	%rd18, %rd5, %rd17;
	cvta.to.global.u64 	%rd19, %rd29;
	mad.lo.s64 	%rd6, %rd18, 24, %rd19;
	@%p32 bra 	$L__BB8_43;
	st.global.f32 	[%rd6], %f206;
	st.global.f32 	[%rd6+4], %f205;
	st.global.f32 	[%rd6+8], %f208;
	st.global.f32 	[%rd6+12], %f207;
	st.global.f32 	[%rd6+16], %f210;
	st.global.f32 	[%rd6+20], %f209;
$L__BB8_43:
	setp.ge.s32 	%p33, %r49, %r50;
	@%p33 bra 	$L__BB8_51;
	st.global.f32 	[%rd6+768], %f212;
	st.global.f32 	[%rd6+772], %f211;
	st.global.f32 	[%rd6+776], %f214;
	st.global.f32 	[%rd6+780], %f213;
	st.global.f32 	[%rd6+784], %f216;
	st.global.f32 	[%rd6+788], %f215;
	bra.uni 	$L__BB8_51;
$L__BB8_45:
	st.shared.v4.f32 	[%r28], {%f346, %f345, %f344, %f343};
	st.shared.v4.f32 	[%r28+16], {%f342, %f341, %f340, %f339};
	st.shared.v4.f32 	[%r28+32], {%f338, %f337, %f336, %f335};
	bar.warp.sync 	-1;
	ld.shared.v2.f32 	{%f218, %f217}, [%r27];
	ld.shared.v2.f32 	{%f220, %f219}, [%r27+8];
	ld.shared.v2.f32 	{%f222, %f221}, [%r27+16];
	ld.shared.v2.f32 	{%f224, %f223}, [%r27+768];
	ld.shared.v2.f32 	{%f226, %f225}, [%r27+776];
	ld.shared.v2.f32 	{%f228, %f227}, [%r27+784];
	setp.eq.s32 	%p34, %r24, 0;
	@%p34 bra 	$L__BB8_46;
	bra.uni 	$L__BB8_47;
$L__BB8_46:
	st.volatile.shared.u32 	[_ZZN3cub18CUB_300001_SM_10006detail10merge_sort30DeviceMergeSortBlockSortKernelINS2_10policy_hubIP8ParticleE9Policy600ES6_PNS0_8NullTypeES6_SA_m3CmpS5_S9_EEvbT0_T1_T2_T3_T4_PT6_PT7_T5_NS1_7vsmem_tEE19static_temp_storage+12288], %r23;
$L__BB8_47:
	ld.param.u64 	%rd31, [_ZN3cub18CUB_300001_SM_10006detail10merge_sort30DeviceMergeSortBlockSortKernelINS2_10policy_hubIP8ParticleE9Policy600ES6_PNS0_8NullTypeES6_SA_m3CmpS5_S9_EEvbT0_T1_T2_T3_T4_PT6_PT7_T5_NS1_7vsmem_tE_param_6];
	bar.sync 	0;
	ld.volatile.shared.u32 	%r51, [_ZZN3cub18CUB_300001_SM_10006detail10merge_sort30DeviceMergeSortBlockSortKernelINS2_10policy_hubIP8ParticleE9Policy600ES6_PNS0_8NullTypeES6_SA_m3CmpS5_S9_EEvbT0_T1_T2_T3_T4_PT6_PT7_T5_NS1_7vsmem_tEE19static_temp_storage+12288];
	setp.ge.s32 	%p35, %r25, %r51;
	cvt.u64.u32 	%rd20, %r25;
	add.s64 	%rd21, %rd5, %rd20;
	cvta.to.global.u64 	%rd22, %rd31;
	mad.lo.s64 	%rd7, %rd21, 24, %rd22;
	@%p35 bra 	$L__BB8_49;
	st.global.f32 	[%rd7], %f218;
	st.global.f32 	[%rd7+4], %f217;
	st.global.f32 	[%rd7+8], %f220;
	st.global.f32 	[%rd7+12], %f219;
	st.global.f32 	[%rd7+16], %f222;
	st.global.f32 	[%rd7+20], %f221;
$L__BB8_49:
	setp.ge.s32 	%p36, %r49, %r51;
	@%p36 bra 	$L__BB8_51;
	st.global.f32 	[%rd7+768], %f224;
	st.global.f32 	[%rd7+772], %f223;
	st.global.f32 	[%rd7+776], %f226;
	st.global.f32 	[%rd7+780], %f225;
	st.global.f32 	[%rd7+784], %f228;
	st.global.f32 	[%rd7+788], %f227;
$L__BB8_51:
	ret;

}
	// .globl	_ZN3cub18CUB_300001_SM_10006detail10merge_sort30DeviceMergeSortPartitionKernelIP8Particlem3CmpS4_EEvbT_PT2_T0_SA_PSA_T1_SA_i
.visible .entry _ZN3cub18CUB_300001_SM_10006detail10merge_sort30DeviceMergeSortPartitionKernelIP8Particlem3CmpS4_EEvbT_PT2_T0_SA_PSA_T1_SA_i(
	.param .u8 _ZN3cub18CUB_300001_SM_10006detail10merge_sort30DeviceMergeSortPartitionKernelIP8Particlem3CmpS4_EEvbT_PT2_T0_SA_PSA_T1_SA_i_param_0,
	.param .u64 .ptr .align 1 _ZN3cub18CUB_300001_SM_10006detail10merge_sort30DeviceMergeSortPartitionKernelIP8Particlem3CmpS4_EEvbT_PT2_T0_SA_PSA_T1_SA_i_param_1,
	.param .u64 .ptr .align 1 _ZN3cub18CUB_300001_SM_10006detail10merge_sort30DeviceMergeSortPartitionKernelIP8Particlem3CmpS4_EEvbT_PT2_T0_SA_PSA_T1_SA_i_param_2,
	.param .u64 _ZN3cub18CUB_300001_SM_10006detail10merge_sort30DeviceMergeSortPartitionKernelIP8Particlem3CmpS4_EEvbT_PT2_T0_SA_PSA_T1_SA_i_param_3,
	.param .u64 _ZN3cub18CUB_300001_SM_10006detail10merge_sort30DeviceMergeSortPartitionKernelIP8Particlem3CmpS4_EEvbT_PT2_T0_SA_PSA_T1_SA_i_param_4,
	.param .u64 .ptr .align 1 _ZN3cub18CUB_300001_SM_10006detail10merge_sort30DeviceMergeSortPartitionKernelIP8Particlem3CmpS4_EEvbT_PT2_T0_SA_PSA_T1_SA_i_param_5,
	.param .align 1 .b8 _ZN3cub18CUB_300001_SM_10006detail10merge_sort30DeviceMergeSortPartitionKernelIP8Particlem3CmpS4_EEvbT_PT2_T0_SA_PSA_T1_SA_i_param_6[1],
	.param .u64 _ZN3cub18CUB_300001_SM_10006detail10merge_sort30DeviceMergeSortPartitionKernelIP8Particlem3CmpS4_EEvbT_PT2_T0_SA_PSA_T1_SA_i_param_7,
	.param .u32 _ZN3cub18CUB_300001_SM_10006detail10merge_sort30DeviceMergeSortPartitionKernelIP8Particlem3CmpS4_EEvbT_PT2_T0_SA_PSA_T1_SA_i_param_8
)
{
	.reg .pred 	%p<10>;
	.reg .b16 	%rs<2>;
	.reg .b32 	%r<6>;
	.reg .b32 	%f<5>;
	.reg .b64 	%rd<81>;

	ld.param.s8 	%rs1, [_ZN3cub18CUB_300001_SM_10006detail10merge_sort30DeviceMergeSortPartitionKernelIP8Particlem3CmpS4_EEvbT_PT2_T0_SA_PSA_T1_SA_i_param_0];
	ld.param.u64 	%rd26, [_ZN3cub18CUB_300001_SM_10006detail10merge_sort30DeviceMergeSortPartitionKernelIP8Particlem3CmpS4_EEvbT_PT2_T0_SA_PSA_T1_SA_i_param_1];
	ld.param.u64 	%rd27, [_ZN3cub18CUB_300001_SM_10006detail10merge_sort30DeviceMergeSortPartitionKernelIP8Particlem3CmpS4_EEvbT_PT2_T0_SA_PSA_T1_SA_i_param_2];
	ld.param.u64 	%rd28, [_ZN3cub18CUB_300001_SM_10006detail10merge_sort30DeviceMergeSortPartitionKernelIP8Particlem3CmpS4_EEvbT_PT2_T0_SA_PSA_T1_SA_i_param_3];
	ld.param.u64 	%rd29, [_ZN3cub18CUB_300001_SM_10006detail10merge_sort30DeviceMergeSortPartitionKernelIP8Particlem3CmpS4_EEvbT_PT2_T0_SA_PSA_T1_SA_i_param_4];
	ld.param.u64 	%rd31, [_ZN3cub18CUB_300001_SM_10006detail10merge_sort30DeviceMergeSortPartitionKernelIP8Particlem3CmpS4_EEvbT_PT2_T0_SA_PSA_T1_SA_i_param_5];
	ld.param.u64 	%rd30, [_ZN3cub18CUB_300001_SM_10006detail10merge_sort30DeviceMergeSortPartitionKernelIP8Particlem3CmpS4_EEvbT_PT2_T0_SA_PSA_T1_SA_i_param_7];
	ld.param.u32 	%r1, [_ZN3cub18CUB_300001_SM_10006detail10merge_sort30DeviceMergeSortPartitionKernelIP8Particlem3CmpS4_EEvbT_PT2_T0_SA_PSA_T1_SA_i_param_8];
	cvta.to.global.u64 	%rd1, %rd31;
	mov.u32 	%r2, %ntid.x;
	mov.u32 	%r3, %ctaid.x;
	mov.u32 	%r4, %tid.x;
	mad.lo.s32 	%r5, %r2, %r3, %r4;
	cvt.u64.u32 	%rd2, %r5;
	setp.le.u64 	%p1, %rd29, %rd2;
	@%p1 bra 	$L__BB9_11;
	shr.u64 	%rd32, %rd30, 1;
	add.s64 	%rd3, %rd30, 4294967295;
	neg.s64 	%rd33, %rd30;
	and.b64  	%rd34, %rd33, %rd2;
	cvt.s64.s32 	%rd4, %r1;
	mul.lo.s64 	%rd35, %rd34, %rd4;
	mul.lo.s64 	%rd36, %rd32, %rd4;
	min.u64 	%rd5, %rd35, %rd28;
	not.b64 	%rd37, %rd35;
	min.u64 	%rd38, %rd36, %rd37;
	add.s64 	%rd39, %rd38, %rd35;
	min.u64 	%rd6, %rd39, %rd28;
	not.b64 	%rd40, %rd6;
	min.u64 	%rd41, %rd36, %rd40;
	add.s64 	%rd42, %rd41, %rd6;
	min.u64 	%rd7, %rd42, %rd28;
	// begin inline asm
	griddepcontrol.wait;
	// end inline asm
	add.s64 	%rd43, %rd2, 1;
	setp.ne.s64 	%p2, %rd43, %rd29;
	@%p2 bra 	$L__BB9_3;
	shl.b64 	%rd74, %rd2, 3;
	add.s64 	%rd75, %rd1, %rd74;
	st.global.u64 	[%rd75], %rd6;
	bra.uni 	$L__BB9_11;
$L__BB9_3:
	sub.s64 	%rd44, %rd7, %rd5;
	and.b64  	%rd45, %rd3, %rd2;
	mul.lo.s64 	%rd46, %rd45, %rd4;
	min.u64 	%rd8, %rd46, %rd44;
	setp.eq.s16 	%p3, %rs1, 0;
	@%p3 bra 	$L__BB9_7;
	sub.s64 	%rd47, %rd6, %rd5;
	sub.s64 	%rd48, %rd7, %rd6;
	max.u64 	%rd49, %rd8, %rd48;
	sub.s64 	%rd80, %rd49, %rd48;
	min.u64 	%rd76, %rd47, %rd8;
	setp.ge.u64 	%p4, %rd80, %rd76;
	@%p4 bra 	$L__BB9_10;
	cvta.to.global.u64 	%rd11, %rd26;
	add.s64 	%rd12, %rd8, %rd6;
$L__BB9_6:
	sub.s64 	%rd50, %rd76, %rd80;
	shr.u64 	%rd51, %rd50, 1;
	add.s64 	%rd52, %rd51, %rd80;
	add.s64 	%rd53, %rd52, %rd5;
	mad.lo.s64 	%rd54, %rd53, 24, %rd11;
	ld.global.f32 	%f1, [%rd54];
	not.b64 	%rd55, %rd52;
	add.s64 	%rd56, %rd12, %rd55;
	mad.lo.s64 	%rd57, %rd56, 24, %rd11;
	ld.global.f32 	%f2, [%rd57];
	setp.geu.f32 	%p5, %f2, %f1;
	add.s64 	%rd58, %rd52, 1;
	selp.b64 	%rd80, %rd58, %rd80, %p5;
	selp.b64 	%rd76, %rd76, %rd52, %p5;
	setp.lt.u64 	%p6, %rd80, %rd76;
	@%p6 bra 	$L__BB9_6;
	bra.uni 	$L__BB9_10;
$L__BB9_7:
	sub.s64 	%rd59, %rd6, %rd5;
	sub.s64 	%rd60, %rd7, %rd6;
	max.u64 	%rd61, %rd8, %rd60;
	sub.s64 	%rd80, %rd61, %rd60;
	min.u64 	%rd78, %rd59, %rd8;
	setp.ge.u64 	%p7, %rd80, %rd78;
	@%p7 bra 	$L__BB9_10;
	cvta.to.global.u64 	%rd19, %rd27;
	add.s64 	%rd20, %rd8, %rd6;
$L__BB9_9:
	sub.s64 	%rd62, %rd78, %rd80;
	shr.u64 	%rd63, %rd62, 1;
	add.s64 	%rd64, %rd63, %rd80;
	add.s64 	%rd65, %rd64, %rd5;
	mad.lo.s64 	%rd66, %rd65, 24, %rd19;
	ld.global.f32 	%f3, [%rd66];
	not.b64 	%rd67, %rd64;
	add.s64 	%rd68, %rd20, %rd67;
	mad.lo.s64 	%rd69, %rd68, 24, %rd19;
	ld.global.f32 	%f4, [%rd69];
	setp.geu.f32 	%p8, %f4, %f3;
	add.s64 	%rd70, %rd64, 1;
	selp.b64 	%rd80, %rd70, %rd80, %p8;
	selp.b64 	%rd78, %rd78, %rd64, %p8;
	setp.lt.u64 	%p9, %rd80, %rd78;
	@%p9 bra 	$L__BB9_9;
$L__BB9_10:
	add.s64 	%rd71, %rd80, %rd5;
	shl.b64 	%rd72, %rd2, 3;
	add.s64 	%rd73, %rd1, %rd72;
	st.global.u64 	[%rd73], %rd71;
$L__BB9_11:
	ret;

}
	// .globl	_ZN3cub18CUB_300001_SM_10006detail10merge_sort26DeviceMergeSortMergeKernelINS2_10policy_hubIP8ParticleE9Policy600ES6_PNS0_8NullTypeES6_SA_m3CmpS5_S9_EEvbT2_T3_T4_PT6_PT7_T5_PSE_SE_NS1_7vsmem_tE
.visible .entry _ZN3cub18CUB_300001_SM_10006detail10merge_sort26DeviceMergeSortMergeKernelINS2_10policy_hubIP8ParticleE9Policy600ES6_PNS0_8NullTypeES6_SA_m3CmpS5_S9_EEvbT2_T3_T4_PT6_PT7_T5_PSE_SE_NS1_7vsmem_tE(
	.param .u8 _ZN3cub18CUB_300001_SM_10006detail10merge_sort26DeviceMergeSortMergeKernelINS2_10policy_hubIP8ParticleE9Policy600ES6_PNS0_8NullTypeES6_SA_m3CmpS5_S9_EEvbT2_T3_T4_PT6_PT7_T5_PSE_SE_NS1_7vsmem_tE_param_0,
	.param .u64 .ptr .align 1 _ZN3cub18CUB_300001_SM_10006detail10merge_sort26DeviceMergeSortMergeKernelINS2_10policy_hubIP8ParticleE9Policy600ES6_PNS0_8NullTypeES6_SA_m3CmpS5_S9_EEvbT2_T3_T4_PT6_PT7_T5_PSE_SE_NS1_7vsmem_tE_param_1,
	.param .u64 .ptr .align 1 _ZN3cub18CUB_300001_SM_10006detail10merge_sort26DeviceMergeSortMergeKernelINS2_10policy_hubIP8ParticleE9Policy600ES6_PNS0_8NullTypeES6_SA_m3CmpS5_S9_EEvbT2_T3_T4_PT6_PT7_T5_PSE_SE_NS1_7vsmem_tE_param_2,
	.param .u64 _ZN3cub18CUB_300001_SM_10006detail10merge_sort26DeviceMergeSortMergeKernelINS2_10policy_hubIP8ParticleE9Policy600ES6_PNS0_8NullTypeES6_SA_m3CmpS5_S9_EEvbT2_T3_T4_PT6_PT7_T5_PSE_SE_NS1_7vsmem_tE_param_3,
	.param .u64 .ptr .align 1 _ZN3cub18CUB_300001_SM_10006detail10merge_sort26DeviceMergeSortMergeKernelINS2_10policy_hubIP8ParticleE9Policy600ES6_PNS0_8NullTypeES6_SA_m3CmpS5_S9_EEvbT2_T3_T4_PT6_PT7_T5_PSE_SE_NS1_7vsmem_tE_param_4,
	.param .u64 .ptr .align 1 _ZN3cub18CUB_300001_SM_10006detail10merge_sort26DeviceMergeSortMergeKernelINS2_10policy_hubIP8ParticleE9Policy600ES6_PNS0_8NullTypeES6_SA_m3CmpS5_S9_EEvbT2_T3_T4_PT6_PT7_T5_PSE_SE_NS1_7vsmem_tE_param_5,
	.param .align 1 .b8 _ZN3cub18CUB_300001_SM_10006detail10merge_sort26DeviceMergeSortMergeKernelINS2_10policy_hubIP8ParticleE9Policy600ES6_PNS0_8NullTypeES6_SA_m3CmpS5_S9_EEvbT2_T3_T4_PT6_PT7_T5_PSE_SE_NS1_7vsmem_tE_param_6[1],
	.param .u64 .ptr .align 1 _ZN3cub18CUB_300001_SM_10006detail10merge_sort26DeviceMergeSortMergeKernelINS2_10policy_hubIP8ParticleE9Policy600ES6_PNS0_8NullTypeES6_SA_m3CmpS5_S9_EEvbT2_T3_T4_PT6_PT7_T5_PSE_SE_NS1_7vsmem_tE_param_7,
	.param .u64 _ZN3cub18CUB_300001_SM_10006detail10merge_sort26DeviceMergeSortMergeKernelINS2_10policy_hubIP8ParticleE9Policy600ES6_PNS0_8NullTypeES6_SA_m3CmpS5_S9_EEvbT2_T3_T4_PT6_PT7_T5_PSE_SE_NS1_7vsmem_tE_param_8,
	.param .align 8 .b8 _ZN3cub18CUB_300001_SM_10006detail10merge_sort26DeviceMergeSortMergeKernelINS2_10policy_hubIP8ParticleE9Policy600ES6_PNS0_8NullTypeES6_SA_m3CmpS5_S9_EEvbT2_T3_T4_PT6_PT7_T5_PSE_SE_NS1_7vsmem_tE_param_9[8]
)
.maxntid 256
{
	.reg .pred 	%p<66>;
	.reg .b16 	%rs<6>;
	.reg .b32 	%r<145>;
	.reg .b32 	%f<369>;
	.reg .b64 	%rd<121>;
	// demoted variable
	.shared .align 16 .b8 _ZZN3cub18CUB_300001_SM_10006detail10merge_sort26DeviceMergeSortMergeKernelINS2_10policy_hubIP8ParticleE9Policy600ES6_PNS0_8NullTypeES6_SA_m3CmpS5_S9_EEvbT2_T3_T4_PT6_PT7_T5_PSE_SE_NS1_7vsmem_tEE19static_temp_storage[12320];
	ld.param.u64 	%rd26, [_ZN3cub18CUB_300001_SM_10006detail10merge_sort26DeviceMergeSortMergeKernelINS2_10policy_hubIP8ParticleE9Policy600ES6_PNS0_8NullTypeES6_SA_m3CmpS5_S9_EEvbT2_T3_T4_PT6_PT7_T5_PSE_SE_NS1_7vsmem_tE_param_4];
	cvta.to.global.u64 	%rd1, %rd26;
	mov.u32 	%r48, %ctaid.x;
	mov.u32 	%r49, %nctaid.x;
	cvt.u64.u32 	%rd2, %r48;
	mul.wide.u32 	%rd3, %r48, 512;
	mov.u32 	%r1, %tid.x;
	add.s32 	%r50, %r49, -1;
	setp.ge.u32 	%p9, %r48, %r50;
	@%p9 bra 	$L__BB10_27;
	ld.param.u64 	%rd120, [_ZN3cub18CUB_300001_SM_10006detail10merge_sort26DeviceMergeSortMergeKernelINS2_10policy_hubIP8ParticleE9Policy600ES6_PNS0_8NullTypeES6_SA_m3CmpS5_S9_EEvbT2_T3_T4_PT6_PT7_T5_PSE_SE_NS1_7vsmem_tE_param_8];
	ld.param.u64 	%rd118, [_ZN3cub18CUB_300001_SM_10006detail10merge_sort26DeviceMergeSortMergeKernelINS2_10policy_hubIP8ParticleE9Policy600ES6_PNS0_8NullTypeES6_SA_m3CmpS5_S9_EEvbT2_T3_T4_PT6_PT7_T5_PSE_SE_NS1_7vsmem_tE_param_7];
	ld.param.u64 	%rd116, [_ZN3cub18CUB_300001_SM_10006detail10merge_sort26DeviceMergeSortMergeKernelINS2_10policy_hubIP8ParticleE9Policy600ES6_PNS0_8NullTypeES6_SA_m3CmpS5_S9_EEvbT2_T3_T4_PT6_PT7_T5_PSE_SE_NS1_7vsmem_tE_param_3];
	ld.param.s8 	%rs4, [_ZN3cub18CUB_300001_SM_10006detail10merge_sort26DeviceMergeSortMergeKernelINS2_10policy_hubIP8ParticleE9Policy600ES6_PNS0_8NullTypeES6_SA_m3CmpS5_S9_EEvbT2_T3_T4_PT6_PT7_T5_PSE_SE_NS1_7vsmem_tE_param_0];
	cvta.to.global.u64 	%rd68, %rd118;
	shl.b64 	%rd69, %rd2, 3;
	add.s64 	%rd70, %rd68, %rd69;
	ld.global.u64 	%rd4, [%rd70];
	ld.global.u64 	%rd71, [%rd70+8];
	neg.s64 	%rd72, %rd120;
	and.b64  	%rd73, %rd72, %rd2;
	shl.b64 	%rd5, %rd73, 9;
	shl.b64 	%rd74, %rd120, 8;
	and.b64  	%rd6, %rd74, -512;
	sub.s64 	%rd75, %rd2, %rd73;
	shl.b64 	%rd76, %rd75, 9;
	sub.s64 	%rd77, %rd4, %rd5;
	sub.s64 	%rd78, %rd71, %rd5;
	sub.s64 	%rd79, %rd116, %rd5;
	max.u64 	%rd80, %rd79, %rd6;
	sub.s64 	%rd81, %rd80, %rd6;
	sub.s64 	%rd82, %rd76, %rd77;
	min.u64 	%rd7, %rd82, %rd81;
	setp.eq.s64 	%p41, %rd75, -1;
	selp.b64 	%rd83, 511, 512, %p41;
	add.s64 	%rd84, %rd83, %rd76;
	sub.s64 	%rd85, %rd84, %rd78;
	or.b64  	%rd86, %rd72, %rd2;
	setp.eq.s64 	%p42, %rd86, -1;
	min.u64 	%rd87, %rd6, %rd79;
	selp.b64 	%rd88, %rd87, %rd78, %p42;
	selp.b64 	%rd89, %rd6, %rd85, %p42;
	min.u64 	%rd90, %rd89, %rd81;
	cvt.u32.u64 	%r93, %rd77;
	cvt.u32.u64 	%r94, %rd88;
	sub.s32 	%r2, %r94, %r93;
	cvt.u32.u64 	%r95, %rd90;
	cvt.u32.u64 	%r96, %rd7;
	sub.s32 	%r3, %r95, %r96;
	// begin inline asm
	griddepcontrol.wait;
	// end inline asm
	setp.eq.s16 	%p43, %rs4, 0;
	@%p43 bra 	$L__BB10_8;
	ld.param.u64 	%rd113, [_ZN3cub18CUB_300001_SM_10006detail10merge_sort26DeviceMergeSortMergeKernelINS2_10policy_hubIP8ParticleE9Policy600ES6_PNS0_8NullTypeES6_SA_m3CmpS5_S9_EEvbT2_T3_T4_PT6_PT7_T5_PSE_SE_NS1_7vsmem_tE_param_1];
	add.s64 	%rd91, %rd5, %rd6;
	add.s64 	%rd92, %rd91, %rd7;
	setp.ge.s32 	%p44, %r1, %r2;
	cvt.u64.u32 	%rd93, %r1;
	add.s64 	%rd94, %rd4, %rd93;
	cvta.to.global.u64 	%rd95, %rd113;
	mad.lo.s64 	%rd8, %rd94, 24, %rd95;
	sub.s32 	%r97, %r1, %r2;
	cvt.s64.s32 	%rd96, %r97;
	add.s64 	%rd97, %rd92, %rd96;
	mad.lo.s64 	%rd9, %rd97, 24, %rd95;
	@%p44 bra 	$L__BB10_4;
	ld.global.f32 	%f320, [%rd8];
	ld.global.f32 	%f319, [%rd8+4];
	ld.global.f32 	%f318, [%rd8+8];
	ld.global.f32 	%f317, [%rd8+12];
	ld.global.f32 	%f316, [%rd8+16];
	ld.global.f32 	%f315, [%rd8+20];
	bra.uni 	$L__BB10_5;
$L__BB10_4:
	ld.global.f32 	%f320, [%rd9];
	ld.global.f32 	%f319, [%rd9+4];
	ld.global.f32 	%f318, [%rd9+8];
	ld.global.f32 	%f317, [%rd9+12];
	ld.global.f32 	%f316, [%rd9+16];
	ld.global.f32 	%f315, [%rd9+20];
$L__BB10_5:
	add.s32 	%r98, %r1, 256;
	setp.lt.s32 	%p45, %r98, %r2;
	@%p45 bra 	$L__BB10_7;
	ld.global.f32 	%f314, [%rd9+6144];
	ld.global.f32 	%f313, [%rd9+6148];
	ld.global.f32 	%f312, [%rd9+6152];
	ld.global.f32 	%f311, [%rd9+6156];
	ld.global.f32 	%f310, [%rd9+6160];
	ld.global.f32 	%f309, [%rd9+6164];
	bra.uni 	$L__BB10_14;
$L__BB10_7:
	ld.global.f32 	%f314, [%rd8+6144];
	ld.global.f32 	%f313, [%rd8+6148];
	ld.global.f32 	%f312, [%rd8+6152];
	ld.global.f32 	%f311, [%rd8+6156];
	ld.global.f32 	%f310, [%rd8+6160];
	ld.global.f32 	%f309, [%rd8+6164];
	bra.uni 	$L__BB10_14;
$L__BB10_8:
	add.s64 	%rd98, %rd5, %rd6;
	add.s64 	%rd99, %rd98, %rd7;
	setp.ge.s32 	%p46, %r1, %r2;
	cvt.u64.u32 	%rd100, %r1;
	add.s64 	%rd101, %rd4, %rd100;
	mad.lo.s64 	%rd10, %rd101, 24, %rd1;
	sub.s32 	%r99, %r1, %r2;
	cvt.s64.s32 	%rd102, %r99;
	add.s64 	%rd103, %rd99, %rd102;
	mad.lo.s64 	%rd11, %rd103, 24, %rd1;
	@%p46 bra 	$L__BB10_10;
	ld.global.f32 	%f320, [%rd10];
	ld.global.f32 	%f319, [%rd10+4];
	ld.global.f32 	%f318, [%rd10+8];
	ld.global.f32 	%f317, [%rd10+12];
	ld.global.f32 	%f316, [%rd10+16];
	ld.global.f32 	%f315, [%rd10+20];
	bra.uni 	$L__BB10_11;
$L__BB10_10:
	ld.global.f32 	%f320, [%rd11];
	ld.global.f32 	%f319, [%rd11+4];
	ld.global.f32 	%f318, [%rd11+8];
	ld.global.f32 	%f317, [%rd11+12];
	ld.global.f32 	%f316, [%rd11+16];
	ld.global.f32 	%f315, [%rd11+20];
$L__BB10_11:
	add.s32 	%r100, %r1, 256;
	setp.lt.s32 	%p47, %r100, %r2;
	@%p47 bra 	$L__BB10_13;
	ld.global.f32 	%f314, [%rd11+6144];
	ld.global.f32 	%f313, [%rd11+6148];
	ld.global.f32 	%f312, [%rd11+6152];
	ld.global.f32 	%f311, [%rd11+6156];
	ld.global.f32 	%f310, [%rd11+6160];
	ld.global.f32 	%f309, [%rd11+6164];
	bra.uni 	$L__BB10_14;
$L__BB10_13:
	ld.global.f32 	%f314, [%rd10+6144];
	ld.global.f32 	%f313, [%rd10+6148];
	ld.global.f32 	%f312, [%rd10+6152];
	ld.global.f32 	%f311, [%rd10+6156];
	ld.global.f32 	%f310, [%rd10+6160];
	ld.global.f32 	%f309, [%rd10+6164];
$L__BB10_14:
	mov.u32 	%r101, _ZZN3cub18CUB_300001_SM_10006detail10merge_sort26DeviceMergeSortMergeKernelINS2_10policy_hubIP8ParticleE9Policy600ES6_PNS0_8NullTypeES6_SA_m3CmpS5_S9_EEvbT2_T3_T4_PT6_PT7_T5_PSE_SE_NS1_7vsmem_tEE19static_temp_storage;
	mad.lo.s32 	%r102, %r1, 24, %r101;
	st.shared.v2.f32 	[%r102], {%f320, %f319};
	st.shared.v2.f32 	[%r102+8], {%f318, %f317};
	st.shared.v2.f32 	[%r102+16], {%f316, %f315};
	st.shared.v2.f32 	[%r102+6144], {%f314, %f313};
	st.shared.v2.f32 	[%r102+6152], {%f312, %f311};
	st.shared.v2.f32 	[%r102+6160], {%f310, %f309};
	bar.sync 	0;
	// begin inline asm
	griddepcontrol.launch_dependents;
	// end inline asm
	add.s32 	%r4, %r3, %r2;
	shl.b32 	%r5, %r1, 1;
	min.s32 	%r6, %r5, %r4;
	setp.lt.s32 	%p48, %r6, %r3;
	sub.s32 	%r103, %r6, %r3;
	selp.b32 	%r141, 0, %r103, %p48;
	min.s32 	%r139, %r6, %r2;
	setp.ge.s32 	%p49, %r141, %r139;
	@%p49 bra 	$L__BB10_17;
	add.s32 	%r9, %r6, %r2;
$L__BB10_16:
	sub.s32 	%r104, %r139, %r141;
	shr.u32 	%r105, %r104, 31;
	add.s32 	%r106, %r104, %r105;
	shr.s32 	%r107, %r106, 1;
	add.s32 	%r108, %r107, %r141;
	mad.lo.s32 	%r110, %r108, 24, %r101;
	ld.shared.f32 	%f271, [%r110];
	not.b32 	%r111, %r108;
	add.s32 	%r112, %r9, %r111;
	mad.lo.s32 	%r113, %r112, 24, %r101;
	ld.shared.f32 	%f272, [%r113];
	setp.geu.f32 	%p50, %f272, %f271;
	add.s32 	%r114, %r108, 1;
	selp.b32 	%r141, %r114, %r141, %p50;
	selp.b32 	%r139, %r139, %r108, %p50;
	setp.lt.s32 	%p51, %r141, %r139;
	@%p51 bra 	$L__BB10_16;
$L__BB10_17:
	sub.s32 	%r115, %r6, %r141;
	add.s32 	%r15, %r115, %r2;
	mad.lo.s32 	%r16, %r15, 24, %r101;
	ld.shared.v2.f32 	{%f325, %f326}, [%r16+16];
	ld.shared.v2.f32 	{%f323, %f324}, [%r16+8];
	ld.shared.v2.f32 	{%f321, %f322}, [%r16];
	mad.lo.s32 	%r17, %r141, 24, %r101;
	ld.shared.v2.f32 	{%f331, %f332}, [%r17+16];
	ld.shared.v2.f32 	{%f329, %f330}, [%r17+8];
	ld.shared.v2.f32 	{%f327, %f328}, [%r17];
	setp.ge.s32 	%p53, %r15, %r4;
	mov.pred 	%p62, 0;
	@%p53 bra 	$L__BB10_19;
	setp.ge.s32 	%p54, %r141, %r2;
	setp.lt.f32 	%p55, %f321, %f327;
	or.pred  	%p62, %p54, %p55;
$L__BB10_19:
	selp.f32 	%f85, %f326, %f332, %p62;
	selp.f32 	%f86, %f325, %f331, %p62;
	selp.f32 	%f87, %f324, %f330, %p62;
	selp.f32 	%f88, %f323, %f329, %p62;
	selp.f32 	%f89, %f322, %f328, %p62;
	selp.f32 	%f90, %f321, %f327, %p62;
	selp.u32 	%r117, 1, 0, %p62;
	add.s32 	%r18, %r15, %r117;
	not.pred 	%p56, %p62;
	selp.u32 	%r118, 1, 0, %p56;
	add.s32 	%r19, %r141, %r118;
	@%p56 bra 	$L__BB10_21;
	ld.shared.v2.f32 	{%f321, %f322}, [%r16+24];
	ld.shared.v2.f32 	{%f323, %f324}, [%r16+32];
	ld.shared.v2.f32 	{%f325, %f326}, [%r16+40];
	bra.uni 	$L__BB10_22;
$L__BB10_21:
	ld.shared.v2.f32 	{%f327, %f328}, [%r17+24];
	ld.shared.v2.f32 	{%f329, %f330}, [%r17+32];
	ld.shared.v2.f32 	{%f331, %f332}, [%r17+40];
$L__BB10_22:
	setp.ge.s32 	%p58, %r18, %r4;
	mov.pred 	%p63, 0;
	@%p58 bra 	$L__BB10_24;
	setp.ge.s32 	%p59, %r19, %r2;
	setp.lt.f32 	%p60, %f321, %f327;
	or.pred  	%p63, %p59, %p60;
$L__BB10_24:
	ld.param.s8 	%rs5, [_ZN3cub18CUB_300001_SM_10006detail10merge_sort26DeviceMergeSortMergeKernelINS2_10policy_hubIP8ParticleE9Policy600ES6_PNS0_8NullTypeES6_SA_m3CmpS5_S9_EEvbT2_T3_T4_PT6_PT7_T5_PSE_SE_NS1_7vsmem_tE_param_0];
	setp.eq.s16 	%p61, %rs5, 0;
	selp.f32 	%f115, %f326, %f332, %p63;
	selp.f32 	%f116, %f325, %f331, %p63;
	selp.f32 	%f117, %f324, %f330, %p63;
	selp.f32 	%f118, %f323, %f329, %p63;
	selp.f32 	%f119, %f322, %f328, %p63;
	selp.f32 	%f120, %f321, %f327, %p63;
	bar.sync 	0;
	@%p61 bra 	$L__BB10_26;
	// begin inline asm
	mov.u32 %r119, %laneid;
	// end inline asm
	and.b32  	%r120, %r5, 1984;
	shl.b32 	%r121, %r119, 1;
	add.s32 	%r122, %r121, %r120;
	mov.u32 	%r123, _ZZN3cub18CUB_300001_SM_10006detail10merge_sort26DeviceMergeSortMergeKernelINS2_10policy_hubIP8ParticleE9Policy600ES6_PNS0_8NullTypeES6_SA_m3CmpS5_S9_EEvbT2_T3_T4_PT6_PT7_T5_PSE_SE_NS1_7vsmem_tEE19static_temp_storage;
	mad.lo.s32 	%r124, %r122, 24, %r123;
	st.shared.v4.f32 	[%r124], {%f90, %f89, %f88, %f87};
	st.shared.v4.f32 	[%r124+16], {%f86, %f85, %f120, %f119};
	st.shared.v4.f32 	[%r124+32], {%f118, %f117, %f116, %f115};
	bar.warp.sync 	-1;
	sub.s32 	%r125, %r122, %r119;
	mad.lo.s32 	%r126, %r125, 24, %r123;
	ld.shared.v2.f32 	{%f273, %f274}, [%r126];
	ld.shared.v2.f32 	{%f275, %f276}, [%r126+8];
	ld.shared.v2.f32 	{%f277, %f278}, [%r126+16];
	ld.shared.v2.f32 	{%f279, %f280}, [%r126+768];
	ld.shared.v2.f32 	{%f281, %f282}, [%r126+776];
	ld.shared.v2.f32 	{%f283, %f284}, [%r126+784];
	and.b32  	%r127, %r1, 31;
	or.b32  	%r128, %r120, %r127;
	cvt.u64.u32 	%rd104, %r128;
	add.s64 	%rd105, %rd3, %rd104;
	mad.lo.s64 	%rd106, %rd105, 24, %rd1;
	st.global.f32 	[%rd106], %f273;
	st.global.f32 	[%rd106+4], %f274;
	st.global.f32 	[%rd106+8], %f275;
	st.global.f32 	[%rd106+12], %f276;
	st.global.f32 	[%rd106+16], %f277;
	st.global.f32 	[%rd106+20], %f278;
	st.global.f32 	[%rd106+768], %f279;
	st.global.f32 	[%rd106+772], %f280;
	st.global.f32 	[%rd106+776], %f281;
	st.global.f32 	[%rd106+780], %f282;
	st.global.f32 	[%rd106+784], %f283;
	st.global.f32 	[%rd106+788], %f284;
	bra.uni 	$L__BB10_67;
$L__BB10_26:
	ld.param.u64 	%rd114, [_ZN3cub18CUB_300001_SM_10006detail10merge_sort26DeviceMergeSortMergeKernelINS2_10policy_hubIP8ParticleE9Policy600ES6_PNS0_8NullTypeES6_SA_m3CmpS5_S9_EEvbT2_T3_T4_PT6_PT7_T5_PSE_SE_NS1_7vsmem_tE_param_1];
	// begin inline asm
	mov.u32 %r129, %laneid;
	// end inline asm
	and.b32  	%r130, %r5, 1984;
	shl.b32 	%r131, %r129, 1;
	add.s32 	%r132, %r131, %r130;
	mov.u32 	%r133, _ZZN3cub18CUB_300001_SM_10006detail10merge_sort26DeviceMergeSortMergeKernelINS2_10policy_hubIP8ParticleE9Policy600ES6_PNS0_8NullTypeES6_SA_m3CmpS5_S9_EEvbT2_T3_T4_PT6_PT7_T5_PSE_SE_NS1_7vsmem_tEE19static_temp_storage;
	mad.lo.s32 	%r134, %r132, 24, %r133;
	st.shared.v4.f32 	[%r134], {%f90, %f89, %f88, %f87};
	st.shared.v4.f32 	[%r134+16], {%f86, %f85, %f120, %f119};
	st.shared.v4.f32 	[%r134+32], {%f118, %f117, %f116, %f115};
	bar.warp.sync 	-1;
	sub.s32 	%r135, %r132, %r129;
	mad.lo.s32 	%r136, %r135, 24, %r133;
	ld.shared.v2.f32 	{%f285, %f286}, [%r136];
	ld.shared.v2.f32 	{%f287, %f288}, [%r136+8];
	ld.shared.v2.f32 	{%f289, %f290}, [%r136+16];
	ld.shared.v2.f32 	{%f291, %f292}, [%r136+768];
	ld.shared.v2.f32 	{%f293, %f294}, [%r136+776];
	ld.shared.v2.f32 	{%f295, %f296}, [%r136+784];
	and.b32  	%r137, %r1, 31;
	or.b32  	%r138, %r130, %r137;
	cvt.u64.u32 	%rd107, %r138;
	add.s64 	%rd108, %rd3, %rd107;
	cvta.to.global.u64 	%rd109, %rd114;
	mad.lo.s64 	%rd110, %rd108, 24, %rd109;
	st.global.f32 	[%rd110], %f285;
	st.global.f32 	[%rd110+4], %f286;
	st.global.f32 	[%rd110+8], %f287;
	st.global.f32 	[%rd110+12], %f288;
	st.global.f32 	[%rd110+16], %f289;
	st.global.f32 	[%rd110+20], %f290;
	st.global.f32 	[%rd110+768], %f291;
	st.global.f32 	[%rd110+772], %f292;
	st.global.f32 	[%rd110+776], %f293;
	st.global.f32 	[%rd110+780], %f294;
	st.global.f32 	[%rd110+784], %f295;
	st.global.f32 	[%rd110+788], %f296;
	bra.uni 	$L__BB10_67;
$L__BB10_27:
	ld.param.u64 	%rd119, [_ZN3cub18CUB_300001_SM_10006detail10merge_sort26DeviceMergeSortMergeKernelINS2_10policy_hubIP8ParticleE9Policy600ES6_PNS0_8NullTypeES6_SA_m3CmpS5_S9_EEvbT2_T3_T4_PT6_PT7_T5_PSE_SE_NS1_7vsmem_tE_param_8];
	ld.param.u64 	%rd117, [_ZN3cub18CUB_300001_SM_10006detail10merge_sort26DeviceMergeSortMergeKernelINS2_10policy_hubIP8ParticleE9Policy600ES6_PNS0_8NullTypeES6_SA_m3CmpS5_S9_EEvbT2_T3_T4_PT6_PT7_T5_PSE_SE_NS1_7vsmem_tE_param_7];
	ld.param.u64 	%rd115, [_ZN3cub18CUB_300001_SM_10006detail10merge_sort26DeviceMergeSortMergeKernelINS2_10policy_hubIP8ParticleE9Policy600ES6_PNS0_8NullTypeES6_SA_m3CmpS5_S9_EEvbT2_T3_T4_PT6_PT7_T5_PSE_SE_NS1_7vsmem_tE_param_3];
	ld.param.s8 	%rs2, [_ZN3cub18CUB_300001_SM_10006detail10merge_sort26DeviceMergeSortMergeKernelINS2_10policy_hubIP8ParticleE9Policy600ES6_PNS0_8NullTypeES6_SA_m3CmpS5_S9_EEvbT2_T3_T4_PT6_PT7_T5_PSE_SE_NS1_7vsmem_tE_param_0];
	cvta.to.global.u64 	%rd27, %rd117;
	shl.b64 	%rd28, %rd2, 3;
	add.s64 	%rd29, %rd27, %rd28;
	ld.global.u64 	%rd12, [%rd29];
	ld.global.u64 	%rd30, [%rd29+8];
	neg.s64 	%rd31, %rd119;
	and.b64  	%rd32, %rd31, %rd2;
	shl.b64 	%rd13, %rd32, 9;
	shl.b64 	%rd33, %rd119, 8;
	and.b64  	%rd14, %rd33, -512;
	sub.s64 	%rd34, %rd2, %rd32;
	shl.b64 	%rd35, %rd34, 9;
	sub.s64 	%rd36, %rd12, %rd13;
	sub.s64 	%rd37, %rd30, %rd13;
	sub.s64 	%rd38, %rd115, %rd13;
	max.u64 	%rd39, %rd38, %rd14;
	sub.s64 	%rd40, %rd39, %rd14;
	sub.s64 	%rd41, %rd35, %rd36;
	min.u64 	%rd15, %rd41, %rd40;
	setp.eq.s64 	%p10, %rd34, -1;
	selp.b64 	%rd42, 511, 512, %p10;
	add.s64 	%rd43, %rd42, %rd35;
	sub.s64 	%rd44, %rd43, %rd37;
	or.b64  	%rd45, %rd31, %rd2;
	setp.eq.s64 	%p11, %rd45, -1;
	min.u64 	%rd46, %rd14, %rd38;
	selp.b64 	%rd47, %rd46, %rd37, %p11;
	selp.b64 	%rd48, %rd14, %rd44, %p11;
	min.u64 	%rd49, %rd48, %rd40;
	cvt.u32.u64 	%r51, %rd36;
	cvt.u32.u64 	%r52, %rd47;
	sub.s32 	%r20, %r52, %r51;
	cvt.u32.u64 	%r53, %rd49;
	cvt.u32.u64 	%r54, %rd15;
	sub.s32 	%r21, %r53, %r54;
	// begin inline asm
	griddepcontrol.wait;
	// end inline asm
	setp.eq.s16 	%p12, %rs2, 0;
	@%p12 bra 	$L__BB10_36;
	ld.param.u64 	%rd111, [_ZN3cub18CUB_300001_SM_10006detail10merge_sort26DeviceMergeSortMergeKernelINS2_10policy_hubIP8ParticleE9Policy600ES6_PNS0_8NullTypeES6_SA_m3CmpS5_S9_EEvbT2_T3_T4_PT6_PT7_T5_PSE_SE_NS1_7vsmem_tE_param_1];
	add.s64 	%rd50, %rd13, %rd14;
	add.s64 	%rd51, %rd50, %rd15;
	add.s32 	%r22, %r21, %r20;
	setp.ge.s32 	%p13, %r1, %r22;
	cvt.u64.u32 	%rd52, %r1;
	add.s64 	%rd53, %rd12, %rd52;
	cvta.to.global.u64 	%rd54, %rd111;
	mad.lo.s64 	%rd16, %rd53, 24, %rd54;
	sub.s32 	%r55, %r1, %r20;
	cvt.s64.s32 	%rd55, %r55;
	add.s64 	%rd56, %rd51, %rd55;
	mad.lo.s64 	%rd17, %rd56, 24, %rd54;
	@%p13 bra 	$L__BB10_32;
	setp.ge.s32 	%p14, %r1, %r20;
	@%p14 bra 	$L__BB10_31;
	ld.global.f32 	%f356, [%rd16];
	ld.global.f32 	%f355, [%rd16+4];
	ld.global.f32 	%f354, [%rd16+8];
	ld.global.f32 	%f353, [%rd16+12];
	ld.global.f32 	%f352, [%rd16+16];
	ld.global.f32 	%f351, [%rd16+20];
	bra.uni 	$L__BB10_32;
$L__BB10_31:
	ld.global.f32 	%f356, [%rd17];
	ld.global.f32 	%f355, [%rd17+4];
	ld.global.f32 	%f354, [%rd17+8];
	ld.global.f32 	%f353, [%rd17+12];
	ld.global.f32 	%f352, [%rd17+16];
	ld.global.f32 	%f351, [%rd17+20];
$L__BB10_32:
	add.s32 	%r23, %r1, 256;
	setp.ge.s32 	%p15, %r23, %r22;
	@%p15 bra 	$L__BB10_44;
	setp.lt.s32 	%p16, %r23, %r20;
	@%p16 bra 	$L__BB10_35;
	ld.global.f32 	%f350, [%rd17+6144];
	ld.global.f32 	%f349, [%rd17+6148];
	ld.global.f32 	%f348, [%rd17+6152];
	ld.global.f32 	%f347, [%rd17+6156];
	ld.global.f32 	%f346, [%rd17+6160];
	ld.global.f32 	%f345, [%rd17+6164];
	bra.uni 	$L__BB10_44;
$L__BB10_35:
	ld.global.f32 	%f350, [%rd16+6144];
	ld.global.f32 	%f349, [%rd16+6148];
	ld.global.f32 	%f348, [%rd16+6152];
	ld.global.f32 	%f347, [%rd16+6156];
	ld.global.f32 	%f346, [%rd16+6160];
	ld.global.f32 	%f345, [%rd16+6164];
	bra.uni 	$L__BB10_44;
$L__BB10_36:
	add.s64 	%rd57, %rd13, %rd14;
	add.s64 	%rd58, %rd57, %rd15;
	add.s32 	%r24, %r21, %r20;
	setp.ge.s32 	%p17, %r1, %r24;
	cvt.u64.u32 	%rd59, %r1;
	add.s64 	%rd60, %rd12, %rd59;
	mad.lo.s64 	%rd18, %rd60, 24, %rd1;
	sub.s32 	%r56, %r1, %r20;
	cvt.s64.s32 	%rd61, %r56;
	add.s64 	%rd62, %rd58, %rd61;
	mad.lo.s64 	%rd19, %rd62, 24, %rd1;
	@%p17 bra 	$L__BB10_40;
	setp.ge.s32 	%p18, %r1, %r20;
	@%p18 bra 	$L__BB10_39;
	ld.global.f32 	%f356, [%rd18];
	ld.global.f32 	%f355, [%rd18+4];
	ld.global.f32 	%f354, [%rd18+8];
	ld.global.f32 	%f353, [%rd18+12];
	ld.global.f32 	%f352, [%rd18+16];
	ld.global.f32 	%f351, [%rd18+20];
	bra.uni 	$L__BB10_40;
$L__BB10_39:
	ld.global.f32 	%f356, [%rd19];
	ld.global.f32 	%f355, [%rd19+4];
	ld.global.f32 	%f354, [%rd19+8];
	ld.global.f32 	%f353, [%rd19+12];
	ld.global.f32 	%f352, [%rd19+16];
	ld.global.f32 	%f351, [%rd19+20];
$L__BB10_40:
	add.s32 	%r25, %r1, 256;
	setp.ge.s32 	%p19, %r25, %r24;
	@%p19 bra 	$L__BB10_44;
	setp.lt.s32 	%p20, %r25, %r20;
	@%p20 bra 	$L__BB10_43;
	ld.global.f32 	%f350, [%rd19+6144];
	ld.global.f32 	%f349, [%rd19+6148];
	ld.global.f32 	%f348, [%rd19+6152];
	ld.global.f32 	%f347, [%rd19+6156];
	ld.global.f32 	%f346, [%rd19+6160];
	ld.global.f32 	%f345, [%rd19+6164];
	bra.uni 	$L__BB10_44;
$L__BB10_43:
	ld.global.f32 	%f350, [%rd18+6144];
	ld.global.f32 	%f349, [%rd18+6148];
	ld.global.f32 	%f348, [%rd18+6152];
	ld.global.f32 	%f347, [%rd18+6156];
	ld.global.f32 	%f346, [%rd18+6160];
	ld.global.f32 	%f345, [%rd18+6164];
$L__BB10_44:
	mov.u32 	%r57, _ZZN3cub18CUB_300001_SM_10006detail10merge_sort26DeviceMergeSortMergeKernelINS2_10policy_hubIP8ParticleE9Policy600ES6_PNS0_8NullTypeES6_SA_m3CmpS5_S9_EEvbT2_T3_T4_PT6_PT7_T5_PSE_SE_NS1_7vsmem_tEE19static_temp_storage;
	mad.lo.s32 	%r58, %r1, 24, %r57;
	st.shared.v2.f32 	[%r58], {%f356, %f355};
	st.shared.v2.f32 	[%r58+8], {%f354, %f353};
	st.shared.v2.f32 	[%r58+16], {%f352, %f351};
	st.shared.v2.f32 	[%r58+6144], {%f350, %f349};
	st.shared.v2.f32 	[%r58+6152], {%f348, %f347};
	st.shared.v2.f32 	[%r58+6160], {%f346, %f345};
	bar.sync 	0;
	// begin inline asm
	griddepcontrol.launch_dependents;
	// end inline asm
	add.s32 	%r26, %r21, %r20;
	shl.b32 	%r27, %r1, 1;
	min.s32 	%r28, %r27, %r26;
	setp.lt.s32 	%p21, %r28, %r21;
	sub.s32 	%r59, %r28, %r21;
	selp.b32 	%r144, 0, %r59, %p21;
	min.s32 	%r142, %r28, %r20;
	setp.ge.s32 	%p22, %r144, %r142;
	@%p22 bra 	$L__BB10_47;
	add.s32 	%r31, %r28, %r20;
$L__BB10_46:
	sub.s32 	%r60, %r142, %r144;
	shr.u32 	%r61, %r60, 31;
	add.s32 	%r62, %r60, %r61;
	shr.s32 	%r63, %r62, 1;
	add.s32 	%r64, %r63, %r144;
	mad.lo.s32 	%r66, %r64, 24, %r57;
	ld.shared.f32 	%f269, [%r66];
	not.b32 	%r67, %r64;
	add.s32 	%r68, %r31, %r67;
	mad.lo.s32 	%r69, %r68, 24, %r57;
	ld.shared.f32 	%f270, [%r69];
	setp.geu.f32 	%p23, %f270, %f269;
	add.s32 	%r70, %r64, 1;
	selp.b32 	%r144, %r70, %r144, %p23;
	selp.b32 	%r142, %r142, %r64, %p23;
	setp.lt.s32 	%p24, %r144, %r142;
	@%p24 bra 	$L__BB10_46;
$L__BB10_47:
	sub.s32 	%r71, %r28, %r144;
	add.s32 	%r37, %r71, %r20;
	mad.lo.s32 	%r38, %r37, 24, %r57;
	ld.shared.v2.f32 	{%f361, %f362}, [%r38+16];
	ld.shared.v2.f32 	{%f359, %f360}, [%r38+8];
	ld.shared.v2.f32 	{%f357, %f358}, [%r38];
	mad.lo.s32 	%r39, %r144, 24, %r57;
	ld.shared.v2.f32 	{%f367, %f368}, [%r39+16];
	ld.shared.v2.f32 	{%f365, %f366}, [%r39+8];
	ld.shared.v2.f32 	{%f363, %f364}, [%r39];
	setp.ge.s32 	%p26, %r37, %r26;
	mov.pred 	%p64, 0;
	@%p26 bra 	$L__BB10_49;
	setp.ge.s32 	%p27, %r144, %r20;
	setp.lt.f32 	%p28, %f357, %f363;
	or.pred  	%p64, %p27, %p28;
$L__BB10_49:
	selp.f32 	%f205, %f362, %f368, %p64;
	selp.f32 	%f206, %f361, %f367, %p64;
	selp.f32 	%f207, %f360, %f366, %p64;
	selp.f32 	%f208, %f359, %f365, %p64;
	selp.f32 	%f209, %f358, %f364, %p64;
	selp.f32 	%f210, %f357, %f363, %p64;
	selp.u32 	%r73, 1, 0, %p64;
	add.s32 	%r40, %r37, %r73;
	not.pred 	%p29, %p64;
	selp.u32 	%r74, 1, 0, %p29;
	add.s32 	%r41, %r144, %r74;
	@%p29 bra 	$L__BB10_51;
	ld.shared.v2.f32 	{%f357, %f358}, [%r38+24];
	ld.shared.v2.f32 	{%f359, %f360}, [%r38+32];
	ld.shared.v2.f32 	{%f361, %f362}, [%r38+40];
	bra.uni 	$L__BB10_52;
$L__BB10_51:
	ld.shared.v2.f32 	{%f363, %f364}, [%r39+24];
	ld.shared.v2.f32 	{%f365, %f366}, [%r39+32];
	ld.shared.v2.f32 	{%f367, %f368}, [%r39+40];
$L__BB10_52:
	setp.ge.s32 	%p31, %r40, %r26;
	mov.pred 	%p65, 0;
	@%p31 bra 	$L__BB10_54;
	setp.ge.s32 	%p32, %r41, %r20;
	setp.lt.f32 	%p33, %f357, %f363;
	or.pred  	%p65, %p32, %p33;
$L__BB10_54:
	ld.param.s8 	%rs3, [_ZN3cub18CUB_300001_SM_10006detail10merge_sort26DeviceMergeSortMergeKernelINS2_10policy_hubIP8ParticleE9Policy600ES6_PNS0_8NullTypeES6_SA_m3CmpS5_S9_EEvbT2_T3_T4_PT6_PT7_T5_PSE_SE_NS1_7vsmem_tE_param_0];
	setp.eq.s16 	%p34, %rs3, 0;
	selp.f32 	%f235, %f362, %f368, %p65;
	selp.f32 	%f236, %f361, %f367, %p65;
	selp.f32 	%f237, %f360, %f366, %p65;
	selp.f32 	%f238, %f359, %f365, %p65;
	selp.f32 	%f239, %f358, %f364, %p65;
	selp.f32 	%f240, %f357, %f363, %p65;
	bar.sync 	0;
	@%p34 bra 	$L__BB10_61;
	// begin inline asm
	mov.u32 %r75, %laneid;
	// end inline asm
	and.b32  	%r42, %r27, 1984;
	shl.b32 	%r76, %r75, 1;
	add.s32 	%r77, %r76, %r42;
	mov.u32 	%r78, _ZZN3cub18CUB_300001_SM_10006detail10merge_sort26DeviceMergeSortMergeKernelINS2_10policy_hubIP8ParticleE9Policy600ES6_PNS0_8NullTypeES6_SA_m3CmpS5_S9_EEvbT2_T3_T4_PT6_PT7_T5_PSE_SE_NS1_7vsmem_tEE19static_temp_storage;
	mad.lo.s32 	%r79, %r77, 24, %r78;
	st.shared.v4.f32 	[%r79], {%f210, %f209, %f208, %f207};
	st.shared.v4.f32 	[%r79+16], {%f206, %f205, %f240, %f239};
	st.shared.v4.f32 	[%r79+32], {%f238, %f237, %f236, %f235};
	bar.warp.sync 	-1;
	sub.s32 	%r80, %r77, %r75;
	mad.lo.s32 	%r81, %r80, 24, %r78;
	ld.shared.v2.f32 	{%f242, %f241}, [%r81];
	ld.shared.v2.f32 	{%f244, %f243}, [%r81+8];
	ld.shared.v2.f32 	{%f246, %f245}, [%r81+16];
	ld.shared.v2.f32 	{%f248, %f247}, [%r81+768];
	ld.shared.v2.f32 	{%f250, %f249}, [%r81+776];
	ld.shared.v2.f32 	{%f252, %f251}, [%r81+784];
	setp.ne.s32 	%p35, %r1, 0;
	@%p35 bra 	$L__BB10_57;
	st.volatile.shared.u32 	[_ZZN3cub18CUB_300001_SM_10006detail10merge_sort26DeviceMergeSortMergeKernelINS2_10policy_hubIP8ParticleE9Policy600ES6_PNS0_8NullTypeES6_SA_m3CmpS5_S9_EEvbT2_T3_T4_PT6_PT7_T5_PSE_SE_NS1_7vsmem_tEE19static_temp_storage+12288], %r26;
$L__BB10_57:
	bar.sync 	0;
	ld.volatile.shared.u32 	%r43, [_ZZN3cub18CUB_300001_SM_10006detail10merge_sort26DeviceMergeSortMergeKernelINS2_10policy_hubIP8ParticleE9Policy600ES6_PNS0_8NullTypeES6_SA_m3CmpS5_S9_EEvbT2_T3_T4_PT6_PT7_T5_PSE_SE_NS1_7vsmem_tEE19static_temp_storage+12288];
	and.b32  	%r82, %r1, 31;
	add.s32 	%r44, %r42, %r82;
	setp.ge.s32 	%p36, %r44, %r43;
	cvt.u64.u32 	%rd63, %r44;
	add.s64 	%rd64, %rd3, %rd63;
	mad.lo.s64 	%rd20, %rd64, 24, %rd1;
	@%p36 bra 	$L__BB10_59;
	st.global.f32 	[%rd20], %f242;
	st.global.f32 	[%rd20+4], %f241;
	st.global.f32 	[%rd20+8], %f244;
	st.global.f32 	[%rd20+12], %f243;
	st.global.f32 	[%rd20+16], %f246;
	st.global.f32 	[%rd20+20], %f245;
$L__BB10_59:
	add.s32 	%r83, %r44, 32;
	setp.ge.s32 	%p37, %r83, %r43;
	@%p37 bra 	$L__BB10_67;
	st.global.f32 	[%rd20+768], %f248;
	st.global.f32 	[%rd20+772], %f247;
	st.global.f32 	[%rd20+776], %f250;
	st.global.f32 	[%rd20+780], %f249;
	st.global.f32 	[%rd20+784], %f252;
	st.global.f32 	[%rd20+788], %f251;
	bra.uni 	$L__BB10_67;
$L__BB10_61:
	// begin inline asm
	mov.u32 %r84, %laneid;
	// end inline asm
	and.b32  	%r45, %r27, 1984;
	shl.b32 	%r85, %r84, 1;
	add.s32 	%r86, %r85, %r45;
	mov.u32 	%r87, _ZZN3cub18CUB_300001_SM_10006detail10merge_sort26DeviceMergeSortMergeKernelINS2_10policy_hubIP8ParticleE9Policy600ES6_PNS0_8NullTypeES6_SA_m3CmpS5_S9_EEvbT2_T3_T4_PT6_PT7_T5_PSE_SE_NS1_7vsmem_tEE19static_temp_storage;
	mad.lo.s32 	%r88, %r86, 24, %r87;
	st.shared.v4.f32 	[%r88], {%f210, %f209, %f208, %f207};
	st.shared.v4.f32 	[%r88+16], {%f206, %f205, %f240, %f239};
	st.shared.v4.f32 	[%r88+32], {%f238, %f237, %f236, %f235};
	bar.warp.sync 	-1;
	sub.s32 	%r89, %r86, %r84;
	mad.lo.s32 	%r90, %r89, 24, %r87;
	ld.shared.v2.f32 	{%f254, %f253}, [%r90];
	ld.shared.v2.f32 	{%f256, %f255}, [%r90+8];
	ld.shared.v2.f32 	{%f258, %f257}, [%r90+16];
	ld.shared.v2.f32 	{%f260, %f259}, [%r90+768];
	ld.shared.v2.f32 	{%f262, %f261}, [%r90+776];
	ld.shared.v2.f32 	{%f264, %f263}, [%r90+784];
	setp.ne.s32 	%p38, %r1, 0;
	@%p38 bra 	$L__BB10_63;
	st.volatile.shared.u32 	[_ZZN3cub18CUB_300001_SM_10006detail10merge_sort26DeviceMergeSortMergeKernelINS2_10policy_hubIP8ParticleE9Policy600ES6_PNS0_8NullTypeES6_SA_m3CmpS5_S9_EEvbT2_T3_T4_PT6_PT7_T5_PSE_SE_NS1_7vsmem_tEE19static_temp_storage+12288], %r26;
$L__BB10_63:
	ld.param.u64 	%rd112, [_ZN3cub18CUB_300001_SM_10006detail10merge_sort26DeviceMergeSortMergeKernelINS2_10policy_hubIP8ParticleE9Policy600ES6_PNS0_8NullTypeES6_SA_m3CmpS5_S9_EEvbT2_T3_T4_PT6_PT7_T5_PSE_SE_NS1_7vsmem_tE_param_1];
	bar.sync 	0;
	ld.volatile.shared.u32 	%r46, [_ZZN3cub18CUB_300001_SM_10006detail10merge_sort26DeviceMergeSortMergeKernelINS2_10policy_hubIP8ParticleE9Policy600ES6_PNS0_8NullTypeES6_SA_m3CmpS5_S9_EEvbT2_T3_T4_PT6_PT7_T5_PSE_SE_NS1_7vsmem_tEE19static_temp_storage+12288];
	and.b32  	%r91, %r1, 31;
	add.s32 	%r47, %r45, %r91;
	setp.ge.s32 	%p39, %r47, %r46;
	cvt.u64.u32 	%rd65, %r47;
	add.s64 	%rd66, %rd3, %rd65;
	cvta.to.global.u64 	%rd67, %rd112;
	mad.lo.s64 	%rd21, %rd66, 24, %rd67;
	@%p39 bra 	$L__BB10_65;
	st.global.f32 	[%rd21], %f254;
	st.global.f32 	[%rd21+4], %f253;
	st.global.f32 	[%rd21+8], %f256;
	st.global.f32 	[%rd21+12], %f255;
	st.global.f32 	[%rd21+16], %f258;
	st.global.f32 	[%rd21+20], %f257;
$L__BB10_65:
	add.s32 	%r92, %r47, 32;
	setp.ge.s32 	%p40, %r92, %r46;
	@%p40 bra 	$L__BB10_67;
	st.global.f32 	[%rd21+768], %f260;
	st.global.f32 	[%rd21+772], %f259;
	st.global.f32 	[%rd21+776], %f262;
	st.global.f32 	[%rd21+780], %f261;
	st.global.f32 	[%rd21+784], %f264;
	st.global.f32 	[%rd21+788], %f263;
$L__BB10_67:
	ret;

}


// ===== COMPILED SASS (sm_100) =====

	.target	sm_100

	.elftype	@"ET_EXEC"


//--------------------- .note.nv.tkinfo           --------------------------
	.section	.note.nv.tkinfo,"",@"SHT_NOTE"
	.sectionflags	@"SHF_NOTE_NV_TKINFO"
	.tkinfo
        /*0018*/ 	.word	0x00000002
        /*0030*/ 	.string	""
        /*0030*/ 	.string	"ptxas"
        /*0030*/ 	.string	"Cuda compilation tools, release 13.0, V13.0.88"
        /*0030*/ 	.string	"Build cuda_13.0.r13.0/compiler.36424714_0"
        /*0030*/ 	.string	"-arch sm_100 -m 64 "



//--------------------- .note.nv.cuinfo           --------------------------
	.section	.note.nv.cuinfo,"",@"SHT_NOTE"
	.sectionflags	@"SHF_NOTE_NV_CUINFO"
        /*0018*/ 	.short	0x0002
        /*001a*/ 	.short	0x0064
        /*001c*/ 	.short	0x0082
	.zero		2


//--------------------- .nv.info                  --------------------------
	.section	.nv.info,"",@"SHT_CUDA_INFO"
	.align	4


	//----- nvinfo : EIATTR_REGCOUNT
	.align		4
        /*0000*/ 	.byte	0x04, 0x2f
        /*0002*/ 	.short	(.L_55 - .L_54)
	.align		4
.L_54:
        /*0004*/ 	.word	index@(_Z12setup_kernelP24curandStatePhilox4_32_10)
        /*0008*/ 	.word	0x00000016


	//----- nvinfo : EIATTR_FRAME_SIZE
	.align		4
.L_55:
        /*000c*/ 	.byte	0x04, 0x11
        /*000e*/ 	.short	(.L_57 - .L_56)
	.align		4
.L_56:
        /*0010*/ 	.word	index@(_Z12setup_kernelP24curandStatePhilox4_32_10)
        /*0014*/ 	.word	0x00000000


	//----- nvinfo : EIATTR_REGCOUNT
	.align		4
.L_57:
        /*0018*/ 	.byte	0x04, 0x2f
        /*001a*/ 	.short	(.L_59 - .L_58)
	.align		4
.L_58:
        /*001c*/ 	.word	index@(_Z19calculate_xs_kerneliiiPfS_S_P8ParticleS_PiP24curandStatePhilox4_32_10)
        /*0020*/ 	.word	0x0000002a


	//----- nvinfo : EIATTR_FRAME_SIZE
	.align		4
.L_59:
        /*0024*/ 	.byte	0x04, 0x11
        /*0026*/ 	.short	(.L_61 - .L_60)
	.align		4
.L_60:
        /*0028*/ 	.word	index@(_Z19calculate_xs_kerneliiiPfS_S_P8ParticleS_PiP24curandStatePhilox4_32_10)
        /*002c*/ 	.word	0x00000000


	//----- nvinfo : EIATTR_REGCOUNT
	.align		4
.L_61:
        /*0030*/ 	.byte	0x04, 0x2f
        /*0032*/ 	.short	(.L_63 - .L_62)
	.align		4
.L_62:
        /*0034*/ 	.word	index@(_Z23calculate_xs_kernel_LCGiiiPfS_S_P8ParticleS_Pi)
        /*0038*/ 	.word	0x00000020


	//----- nvinfo : EIATTR_FRAME_SIZE
	.align		4
.L_63:
        /*003c*/ 	.byte	0x04, 0x11
        /*003e*/ 	.short	(.L_65 - .L_64)
	.align		4
.L_64:
        /*0040*/ 	.word	index@(_Z23calculate_xs_kernel_LCGiiiPfS_S_P8ParticleS_Pi)
        /*0044*/ 	.word	0x00000000


	//----- nvinfo : EIATTR_REGCOUNT
	.align		4
.L_65:
        /*0048*/ 	.byte	0x04, 0x2f
        /*004a*/ 	.short	(.L_67 - .L_66)
	.align		4
.L_66:
        /*004c*/ 	.word	index@(_Z22calculate_xs_kernel_ogiiiPfS_S_P8ParticleS_Pi)
        /*0050*/ 	.word	0x00000020


	//----- nvinfo : EIATTR_FRAME_SIZE
	.align		4
.L_67:
        /*0054*/ 	.byte	0x04, 0x11
        /*0056*/ 	.short	(.L_69 - .L_68)
	.align		4
.L_68:
        /*0058*/ 	.word	index@($__internal_0_$__cuda_sm3x_div_rn_noftz_f32_slowpath)
        /*005c*/ 	.word	0x00000000


	//----- nvinfo : EIATTR_FRAME_SIZE
	.align		4
.L_69:
        /*0060*/ 	.byte	0x04, 0x11
        /*0062*/ 	.short	(.L_71 - .L_70)
	.align		4
.L_70:
        /*0064*/ 	.word	index@(_Z22calculate_xs_kernel_ogiiiPfS_S_P8ParticleS_Pi)
        /*0068*/ 	.word	0x00000000


	//----- nvinfo : EIATTR_REGCOUNT
	.align		4
.L_71:
        /*006c*/ 	.byte	0x04, 0x2f
        /*006e*/ 	.short	(.L_73 - .L_72)
	.align		4
.L_72:
        /*0070*/ 	.word	index@(_ZN3cub18CUB_300001_SM_10006detail11EmptyKernelIvEEvv)
        /*0074*/ 	.word	0x00000004


	//----- nvinfo : EIATTR_FRAME_SIZE
	.align		4
.L_73:
        /*0078*/ 	.byte	0x04, 0x11
        /*007a*/ 	.short	(.L_75 - .L_74)
	.align		4
.L_74:
        /*007c*/ 	.word	index@(_ZN3cub18CUB_300001_SM_10006detail11EmptyKernelIvEEvv)
        /*0080*/ 	.word	0x00000000


	//----- nvinfo : EIATTR_REGCOUNT
	.align		4
.L_75:
        /*0084*/ 	.byte	0x04, 0x2f
        /*0086*/ 	.short	(.L_77 - .L_76)
	.align		4
.L_76:
        /*0088*/ 	.word	index@(_ZN3cub18CUB_300001_SM_10006detail10merge_sort30DeviceMergeSortBlockSortKernelINS2_10policy_hubIP8ParticleE9Policy600ES6_PNS0_8NullTypeES6_SA_j3CmpS5_S9_EEvbT0_T1_T2_T3_T4_PT6_PT7_T5_NS1_7vsmem_tE)
        /*008c*/ 	.word	0x00000020


	//----- nvinfo : EIATTR_FRAME_SIZE
	.align		4
.L_77:
        /*0090*/ 	.byte	0x04, 0x11
        /*0092*/ 	.short	(.L_79 - .L_78)
	.align		4
.L_78:
        /*0094*/ 	.word	index@(_ZN3cub18CUB_300001_SM_10006detail10merge_sort30DeviceMergeSortBlockSortKernelINS2_10policy_hubIP8ParticleE9Policy600ES6_PNS0_8NullTypeES6_SA_j3CmpS5_S9_EEvbT0_T1_T2_T3_T4_PT6_PT7_T5_NS1_7vsmem_tE)
        /*0098*/ 	.word	0x00000000


	//----- nvinfo : EIATTR_REGCOUNT
	.align		4
.L_79:
        /*009c*/ 	.byte	0x04, 0x2f
        /*009e*/ 	.short	(.L_81 - .L_80)
	.align		4
.L_80:
        /*00a0*/ 	.word	index@(_ZN3cub18CUB_300001_SM_10006detail10merge_sort30DeviceMergeSortPartitionKernelIP8Particlej3CmpS4_EEvbT_PT2_T0_SA_PSA_T1_SA_i)
        /*00a4*/ 	.word	0x00000014


	//----- nvinfo : EIATTR_FRAME_SIZE
	.align		4
.L_81:
        /*00a8*/ 	.byte	0x04, 0x11
        /*00aa*/ 	.short	(.L_83 - .L_82)
	.align		4
.L_82:
        /*00ac*/ 	.word	index@(_ZN3cub18CUB_300001_SM_10006detail10merge_sort30DeviceMergeSortPartitionKernelIP8Particlej3CmpS4_EEvbT_PT2_T0_SA_PSA_T1_SA_i)
        /*00b0*/ 	.word	0x00000000


	//----- nvinfo : EIATTR_REGCOUNT
	.align		4
.L_83:
        /*00b4*/ 	.byte	0x04, 0x2f
        /*00b6*/ 	.short	(.L_85 - .L_84)
	.align		4
.L_84:
        /*00b8*/ 	.word	index@(_ZN3cub18CUB_300001_SM_10006detail10merge_sort26DeviceMergeSortMergeKernelINS2_10policy_hubIP8ParticleE9Policy600ES6_PNS0_8NullTypeES6_SA_j3CmpS5_S9_EEvbT2_T3_T4_PT6_PT7_T5_PSE_SE_NS1_7vsmem_tE)
        /*00bc*/ 	.word	0x00000020


	//----- nvinfo : EIATTR_FRAME_SIZE
	.align		4
.L_85:
        /*00c0*/ 	.byte	0x04, 0x11
        /*00c2*/ 	.short	(.L_87 - .L_86)
	.align		4
.L_86:
        /*00c4*/ 	.word	index@(_ZN3cub18CUB_300001_SM_10006detail10merge_sort26DeviceMergeSortMergeKernelINS2_10policy_hubIP8ParticleE9Policy600ES6_PNS0_8NullTypeES6_SA_j3CmpS5_S9_EEvbT2_T3_T4_PT6_PT7_T5_PSE_SE_NS1_7vsmem_tE)
        /*00c8*/ 	.word	0x00000000


	//----- nvinfo : EIATTR_REGCOUNT
	.align		4
.L_87:
        /*00cc*/ 	.byte	0x04, 0x2f
        /*00ce*/ 	.short	(.L_89 - .L_88)
	.align		4
.L_88:
        /*00d0*/ 	.word	index@(_ZN3cub18CUB_300001_SM_10006detail10merge_sort30DeviceMergeSortBlockSortKernelINS2_10policy_hubIP8ParticleE9Policy600ES6_PNS0_8NullTypeES6_SA_m3CmpS5_S9_EEvbT0_T1_T2_T3_T4_PT6_PT7_T5_NS1_7vsmem_tE)
        /*00d4*/ 	.word	0x00000020


	//----- nvinfo : EIATTR_FRAME_SIZE
	.align		4
.L_89:
        /*00d8*/ 	.byte	0x04, 0x11
        /*00da*/ 	.short	(.L_91 - .L_90)
	.align		4
.L_90:
        /*00dc*/ 	.word	index@(_ZN3cub18CUB_300001_SM_10006detail10merge_sort30DeviceMergeSortBlockSortKernelINS2_10policy_hubIP8ParticleE9Policy600ES6_PNS0_8NullTypeES6_SA_m3CmpS5_S9_EEvbT0_T1_T2_T3_T4_PT6_PT7_T5_NS1_7vsmem_tE)
        /*00e0*/ 	.word	0x00000000


	//----- nvinfo : EIATTR_REGCOUNT
	.align		4
.L_91:
        /*00e4*/ 	.byte	0x04, 0x2f
        /*00e6*/ 	.short	(.L_93 - .L_92)
	.align		4
.L_92:
        /*00e8*/ 	.word	index@(_ZN3cub18CUB_300001_SM_10006detail10merge_sort30DeviceMergeSortPartitionKernelIP8Particlem3CmpS4_EEvbT_PT2_T0_SA_PSA_T1_SA_i)
        /*00ec*/ 	.word	0x00000018


	//----- nvinfo : EIATTR_FRAME_SIZE
	.align		4
.L_93:
        /*00f0*/ 	.byte	0x04, 0x11
        /*00f2*/ 	.short	(.L_95 - .L_94)
	.align		4
.L_94:
        /*00f4*/ 	.word	index@(_ZN3cub18CUB_300001_SM_10006detail10merge_sort30DeviceMergeSortPartitionKernelIP8Particlem3CmpS4_EEvbT_PT2_T0_SA_PSA_T1_SA_i)
        /*00f8*/ 	.word	0x00000000


	//----- nvinfo : EIATTR_REGCOUNT
	.align		4
.L_95:
        /*00fc*/ 	.byte	0x04, 0x2f
        /*00fe*/ 	.short	(.L_97 - .L_96)
	.align		4
.L_96:
        /*0100*/ 	.word	index@(_ZN3cub18CUB_300001_SM_10006detail10merge_sort26DeviceMergeSortMergeKernelINS2_10policy_hubIP8ParticleE9Policy600ES6_PNS0_8NullTypeES6_SA_m3CmpS5_S9_EEvbT2_T3_T4_PT6_PT7_T5_PSE_SE_NS1_7vsmem_tE)
        /*0104*/ 	.word	0x00000020


	//----- nvinfo : EIATTR_FRAME_SIZE
	.align		4
.L_97:
        /*0108*/ 	.byte	0x04, 0x11
        /*010a*/ 	.short	(.L_99 - .L_98)
	.align		4
.L_98:
        /*010c*/ 	.word	index@(_ZN3cub18CUB_300001_SM_10006detail10merge_sort26DeviceMergeSortMergeKernelINS2_10policy_hubIP8ParticleE9Policy600ES6_PNS0_8NullTypeES6_SA_m3CmpS5_S9_EEvbT2_T3_T4_PT6_PT7_T5_PSE_SE_NS1_7vsmem_tE)
        /*0110*/ 	.word	0x00000000


	//----- nvinfo : EIATTR_MIN_STACK_SIZE
	.align		4
.L_99:
        /*0114*/ 	.byte	0x04, 0x12
        /*0116*/ 	.short	(.L_101 - .L_100)
	.align		4
.L_100:
        /*0118*/ 	.word	index@(_ZN3cub18CUB_300001_SM_10006detail10merge_sort26DeviceMergeSortMergeKernelINS2_10policy_hubIP8ParticleE9Policy600ES6_PNS0_8NullTypeES6_SA_m3CmpS5_S9_EEvbT2_T3_T4_PT6_PT7_T5_PSE_SE_NS1_7vsmem_tE)
        /*011c*/ 	.word	0x00000000


	//----- nvinfo : EIATTR_MIN_STACK_SIZE
	.align		4
.L_101:
        /*0120*/ 	.byte	0x04, 0x12
        /*0122*/ 	.short	(.L_103 - .L_102)
	.align		4
.L_102:
        /*0124*/ 	.word	index@(_ZN3cub18CUB_300001_SM_10006detail10merge_sort30DeviceMergeSortPartitionKernelIP8Particlem3CmpS4_EEvbT_PT2_T0_SA_PSA_T1_SA_i)
        /*0128*/ 	.word	0x00000000


	//----- nvinfo : EIATTR_MIN_STACK_SIZE
	.align		4
.L_103:
        /*012c*/ 	.byte	0x04, 0x12
        /*012e*/ 	.short	(.L_105 - .L_104)
	.align		4
.L_104:
        /*0130*/ 	.word	index@(_ZN3cub18CUB_300001_SM_10006detail10merge_sort30DeviceMergeSortBlockSortKernelINS2_10policy_hubIP8ParticleE9Policy600ES6_PNS0_8NullTypeES6_SA_m3CmpS5_S9_EEvbT0_T1_T2_T3_T4_PT6_PT7_T5_NS1_7vsmem_tE)
        /*0134*/ 	.word	0x00000000


	//----- nvinfo : EIATTR_MIN_STACK_SIZE
	.align		4
.L_105:
        /*0138*/ 	.byte	0x04, 0x12
        /*013a*/ 	.short	(.L_107 - .L_106)
	.align		4
.L_106:
        /*013c*/ 	.word	index@(_ZN3cub18CUB_300001_SM_10006detail10merge_sort26DeviceMergeSortMergeKernelINS2_10policy_hubIP8ParticleE9Policy600ES6_PNS0_8NullTypeES6_SA_j3CmpS5_S9_EEvbT2_T3_T4_PT6_PT7_T5_PSE_SE_NS1_7vsmem_tE)
        /*0140*/ 	.word	0x00000000


	//----- nvinfo : EIATTR_MIN_STACK_SIZE
	.align		4
.L_107:
        /*0144*/ 	.byte	0x04, 0x12
        /*0146*/ 	.short	(.L_109 - .L_108)
	.align		4
.L_108:
        /*0148*/ 	.word	index@(_ZN3cub18CUB_300001_SM_10006detail10merge_sort30DeviceMergeSortPartitionKernelIP8Particlej3CmpS4_EEvbT_PT2_T0_SA_PSA_T1_SA_i)
        /*014c*/ 	.word	0x00000000


	//----- nvinfo : EIATTR_MIN_STACK_SIZE
	.align		4
.L_109:
        /*0150*/ 	.byte	0x04, 0x12
        /*0152*/ 	.short	(.L_111 - .L_110)
	.align		4
.L_110:
        /*0154*/ 	.word	index@(_ZN3cub18CUB_300001_SM_10006detail10merge_sort30DeviceMergeSortBlockSortKernelINS2_10policy_hubIP8ParticleE9Policy600ES6_PNS0_8NullTypeES6_SA_j3CmpS5_S9_EEvbT0_T1_T2_T3_T4_PT6_PT7_T5_NS1_7vsmem_tE)
        /*0158*/ 	.word	0x00000000


	//----- nvinfo : EIATTR_MIN_STACK_SIZE
	.align		4
.L_111:
        /*015c*/ 	.byte	0x04, 0x12
        /*015e*/ 	.short	(.L_113 - .L_112)
	.align		4
.L_112:
        /*0160*/ 	.word	index@(_ZN3cub18CUB_300001_SM_10006detail11EmptyKernelIvEEvv)
        /*0164*/ 	.word	0x00000000


	//----- nvinfo : EIATTR_MIN_STACK_SIZE
	.align		4
.L_113:
        /*0168*/ 	.byte	0x04, 0x12
        /*016a*/ 	.short	(.L_115 - .L_114)
	.align		4
.L_114:
        /*016c*/ 	.word	index@(_Z22calculate_xs_kernel_ogiiiPfS_S_P8ParticleS_Pi)
        /*0170*/ 	.word	0x00000000


	//----- nvinfo : EIATTR_MIN_STACK_SIZE
	.align		4
.L_115:
        /*0174*/ 	.byte	0x04, 0x12
        /*0176*/ 	.short	(.L_117 - .L_116)
	.align		4
.L_116:
        /*0178*/ 	.word	index@(_Z23calculate_xs_kernel_LCGiiiPfS_S_P8ParticleS_Pi)
        /*017c*/ 	.word	0x00000000


	//----- nvinfo : EIATTR_MIN_STACK_SIZE
	.align		4
.L_117:
        /*0180*/ 	.byte	0x04, 0x12
        /*0182*/ 	.short	(.L_119 - .L_118)
	.align		4
.L_118:
        /*0184*/ 	.word	index@(_Z19calculate_xs_kerneliiiPfS_S_P8ParticleS_PiP24curandStatePhilox4_32_10)
        /*0188*/ 	.word	0x00000000


	//----- nvinfo : EIATTR_MIN_STACK_SIZE
	.align		4
.L_119:
        /*018c*/ 	.byte	0x04, 0x12
        /*018e*/ 	.short	(.L_121 - .L_120)
	.align		4
.L_120:
        /*0190*/ 	.word	index@(_Z12setup_kernelP24curandStatePhilox4_32_10)
        /*0194*/ 	.word	0x00000000
.L_121:


//--------------------- .nv.compat                --------------------------
	.section	.nv.compat,"",@"SHT_CUDA_COMPAT_INFO"
	.align	4
        /*0000*/ 	.byte	0x02, 0x09, 0x00, 0x00, 0x02, 0x02, 0x01, 0x00, 0x02, 0x05, 0x05, 0x00, 0x03, 0x07, 0x01, 0x01
        /*0010*/ 	.byte	0x02, 0x03, 0x00, 0x00, 0x02, 0x06, 0x01, 0x00, 0x04, 0x0b, 0x08, 0x00, 0x01, 0x00, 0x00, 0x00
        /*0020*/ 	.byte	0x00, 0x00, 0x00, 0x00


//--------------------- .nv.info._ZN3cub18CUB_300001_SM_10006detail10merge_sort26DeviceMergeSortMergeKernelINS2_10policy_hubIP8ParticleE9Policy600ES6_PNS0_8NullTypeES6_SA_m3CmpS5_S9_EEvbT2_T3_T4_PT6_PT7_T5_PSE_SE_NS1_7vsmem_tE --------------------------
	.section	.nv.info._ZN3cub18CUB_300001_SM_10006detail10merge_sort26DeviceMergeSortMergeKernelINS2_10policy_hubIP8ParticleE9Policy600ES6_PNS0_8NullTypeES6_SA_m3CmpS5_S9_EEvbT2_T3_T4_PT6_PT7_T5_PSE_SE_NS1_7vsmem_tE,"",@"SHT_CUDA_INFO"
	.sectionflags	@""
	.align	4


	//----- nvinfo : EIATTR_CUDA_API_VERSION
	.align		4
        /*0000*/ 	.byte	0x04, 0x37
        /*0002*/ 	.short	(.L_123 - .L_122)
.L_122:
        /*0004*/ 	.word	0x00000082


	//----- nvinfo : EIATTR_KPARAM_INFO
	.align		4
.L_123:
        /*0008*/ 	.byte	0x04, 0x17
        /*000a*/ 	.short	(.L_125 - .L_124)
.L_124:
        /*000c*/ 	.word	0x00000000
        /*0010*/ 	.short	0x0009
        /*0012*/ 	.short	0x0048
        /*0014*/ 	.byte	0x00, 0xf0, 0x21, 0x00


	//----- nvinfo : EIATTR_KPARAM_INFO
	.align		4
.L_125:
        /*0018*/ 	.byte	0x04, 0x17
        /*001a*/ 	.short	(.L_127 - .L_126)
.L_126:
        /*001c*/ 	.word	0x00000000
        /*0020*/ 	.short	0x0008
        /*0022*/ 	.short	0x0040
        /*0024*/ 	.byte	0x00, 0xf0, 0x21, 0x00


	//----- nvinfo : EIATTR_KPARAM_INFO
	.align		4
.L_127:
        /*0028*/ 	.byte	0x04, 0x17
        /*002a*/ 	.short	(.L_129 - .L_128)
.L_128:
        /*002c*/ 	.word	0x00000000
        /*0030*/ 	.short	0x0007
        /*0032*/ 	.short	0x0038
        /*0034*/ 	.byte	0x00, 0xf5, 0x21, 0x00


	//----- nvinfo : EIATTR_KPARAM_INFO
	.align		4
.L_129:
        /*0038*/ 	.byte	0x04, 0x17
        /*003a*/ 	.short	(.L_131 - .L_130)
.L_130:
        /*003c*/ 	.word	0x00000000
        /*0040*/ 	.short	0x0006
        /*0042*/ 	.short	0x0030
        /*0044*/ 	.byte	0x00, 0xf0, 0x05, 0x00


	//----- nvinfo : EIATTR_KPARAM_INFO
	.align		4
.L_131:
        /*0048*/ 	.byte	0x04, 0x17
        /*004a*/ 	.short	(.L_133 - .L_132)
.L_132:
        /*004c*/ 	.word	0x00000000
        /*0050*/ 	.short	0x0005
        /*0052*/ 	.short	0x0028
        /*0054*/ 	.byte	0x00, 0xf5, 0x21, 0x00


	//----- nvinfo : EIATTR_KPARAM_INFO
	.align		4
.L_133:
        /*0058*/ 	.byte	0x04, 0x17
        /*005a*/ 	.short	(.L_135 - .L_134)
.L_134:
        /*005c*/ 	.word	0x00000000
        /*0060*/ 	.short	0x0004
        /*0062*/ 	.short	0x0020
        /*0064*/ 	.byte	0x00, 0xf5, 0x21, 0x00


	//----- nvinfo : EIATTR_KPARAM_INFO
	.align		4
.L_135:
        /*0068*/ 	.byte	0x04, 0x17
        /*006a*/ 	.short	(.L_137 - .L_136)
.L_136:
        /*006c*/ 	.word	0x00000000
        /*0070*/ 	.short	0x0003
        /*0072*/ 	.short	0x0018
        /*0074*/ 	.byte	0x00, 0xf0, 0x21, 0x00


	//----- nvinfo : EIATTR_KPARAM_INFO
	.align		4
.L_137:
        /*0078*/ 	.byte	0x04, 0x17
        /*007a*/ 	.short	(.L_139 - .L_138)
.L_138:
        /*007c*/ 	.word	0x00000000
        /*0080*/ 	.short	0x0002
        /*0082*/ 	.short	0x0010
        /*0084*/ 	.byte	0x00, 0xf5, 0x21, 0x00


	//----- nvinfo : EIATTR_KPARAM_INFO
	.align		4
.L_139:
        /*0088*/ 	.byte	0x04, 0x17
        /*008a*/ 	.short	(.L_141 - .L_140)
.L_140:
        /*008c*/ 	.word	0x00000000
        /*0090*/ 	.short	0x0001
        /*0092*/ 	.short	0x0008
        /*0094*/ 	.byte	0x00, 0xf5, 0x21, 0x00


	//----- nvinfo : EIATTR_KPARAM_INFO
	.align		4
.L_141:
        /*0098*/ 	.byte	0x04, 0x17
        /*009a*/ 	.short	(.L_143 - .L_142)
.L_142:
        /*009c*/ 	.word	0x00000000
        /*00a0*/ 	.short	0x0000
        /*00a2*/ 	.short	0x0000
        /*00a4*/ 	.byte	0x00, 0xf0, 0x05, 0x00


	//----- nvinfo : EIATTR_SPARSE_MMA_MASK
	.align		4
.L_143:
        /*00a8*/ 	.byte	0x03, 0x50
        /*00aa*/ 	.short	0x0000


	//----- nvinfo : EIATTR_MAXREG_COUNT
	.align		4
        /*00ac*/ 	.byte	0x03, 0x1b
        /*00ae*/ 	.short	0x00ff


	//----- nvinfo : EIATTR_NUM_BARRIERS
	.align		4
        /*00b0*/ 	.byte	0x02, 0x4c
        /*00b2*/ 	.byte	0x01
	.zero		1


	//----- nvinfo : EIATTR_MERCURY_ISA_VERSION
	.align		4
        /*00b4*/ 	.byte	0x03, 0x5f
        /*00b6*/ 	.short	0x0101


	//----- nvinfo : EIATTR_COOP_GROUP_MASK_REGIDS
	.align		4
        /*00b8*/ 	.byte	0x04, 0x29
        /*00ba*/ 	.short	(.L_145 - .L_144)


	//   ....[0]....
.L_144:
        /*00bc*/ 	.word	0xffffffff


	//   ....[1]....
        /*00c0*/ 	.word	0xffffffff


	//   ....[2]....
        /*00c4*/ 	.word	0xffffffff


	//   ....[3]....
        /*00c8*/ 	.word	0xffffffff


	//----- nvinfo : EIATTR_COOP_GROUP_INSTR_OFFSETS
	.align		4
.L_145:
        /*00cc*/ 	.byte	0x04, 0x28
        /*00ce*/ 	.short	(.L_147 - .L_146)


	//   ....[0]....
.L_146:
        /*00d0*/ 	.word	0x00000fb0


	//   ....[1]....
        /*00d4*/ 	.word	0x000011f0


	//   ....[2]....
        /*00d8*/ 	.word	0x00002310


	//   ....[3]....
        /*00dc*/ 	.word	0x000025f0


	//----- nvinfo : EIATTR_VRC_CTA_INIT_COUNT
	.align		4
.L_147:
        /*00e0*/ 	.byte	0x02, 0x4a
	.zero		1
	.zero		1


	//----- nvinfo : EIATTR_EXIT_INSTR_OFFSETS
	.align		4
        /*00e4*/ 	.byte	0x04, 0x1c
        /*00e6*/ 	.short	(.L_149 - .L_148)


	//   ....[0]....
.L_148:
        /*00e8*/ 	.word	0x00001110


	//   ....[1]....
        /*00ec*/ 	.word	0x00001350


	//   ....[2]....
        /*00f0*/ 	.word	0x000024d0


	//   ....[3]....
        /*00f4*/ 	.word	0x00002540


	//   ....[4]....
        /*00f8*/ 	.word	0x000027b0


	//   ....[5]....
        /*00fc*/ 	.word	0x00002820


	//----- nvinfo : EIATTR_MAX_THREADS
	.align		4
.L_149:
        /*0100*/ 	.byte	0x04, 0x05
        /*0102*/ 	.short	(.L_151 - .L_150)
.L_150:
        /*0104*/ 	.word	0x00000100
        /*0108*/ 	.word	0x00000001
        /*010c*/ 	.word	0x00000001


	//----- nvinfo : EIATTR_CRS_STACK_SIZE
	.align		4
.L_151:
        /*0110*/ 	.byte	0x04, 0x1e
        /*0112*/ 	.short	(.L_153 - .L_152)
.L_152:
        /*0114*/ 	.word	0x00000000


	//----- nvinfo : EIATTR_CBANK_PARAM_SIZE
	.align		4
.L_153:
        /*0118*/ 	.byte	0x03, 0x19
        /*011a*/ 	.short	0x0050


	//----- nvinfo : EIATTR_PARAM_CBANK
	.align		4
        /*011c*/ 	.byte	0x04, 0x0a
        /*011e*/ 	.short	(.L_155 - .L_154)
	.align		4
.L_154:
        /*0120*/ 	.word	index@(.nv.constant0._ZN3cub18CUB_300001_SM_10006detail10merge_sort26DeviceMergeSortMergeKernelINS2_10policy_hubIP8ParticleE9Policy600ES6_PNS0_8NullTypeES6_SA_m3CmpS5_S9_EEvbT2_T3_T4_PT6_PT7_T5_PSE_SE_NS1_7vsmem_tE)
        /*0124*/ 	.short	0x0380
        /*0126*/ 	.short	0x0050


	//----- nvinfo : EIATTR_SW_WAR
	.align		4
.L_155:
        /*0128*/ 	.byte	0x04, 0x36
        /*012a*/ 	.short	(.L_157 - .L_156)
.L_156:
        /*012c*/ 	.word	0x00000008
.L_157:


//--------------------- .nv.info._ZN3cub18CUB_300001_SM_10006detail10merge_sort30DeviceMergeSortPartitionKernelIP8Particlem3CmpS4_EEvbT_PT2_T0_SA_PSA_T1_SA_i --------------------------
	.section	.nv.info._ZN3cub18CUB_300001_SM_10006detail10merge_sort30DeviceMergeSortPartitionKernelIP8Particlem3CmpS4_EEvbT_PT2_T0_SA_PSA_T1_SA_i,"",@"SHT_CUDA_INFO"
	.sectionflags	@""
	.align	4


	//----- nvinfo : EIATTR_CUDA_API_VERSION
	.align		4
        /*0000*/ 	.byte	0x04, 0x37
        /*0002*/ 	.short	(.L_159 - .L_158)
.L_158:
        /*0004*/ 	.word	0x00000082


	//----- nvinfo : EIATTR_KPARAM_INFO
	.align		4
.L_159:
        /*0008*/ 	.byte	0x04, 0x17
        /*000a*/ 	.short	(.L_161 - .L_160)
.L_160:
        /*000c*/ 	.word	0x00000000
        /*0010*/ 	.short	0x0008
        /*0012*/ 	.short	0x0040
        /*0014*/ 	.byte	0x00, 0xf0, 0x11, 0x00


	//----- nvinfo : EIATTR_KPARAM_INFO
	.align		4
.L_161:
        /*0018*/ 	.byte	0x04, 0x17
        /*001a*/ 	.short	(.L_163 - .L_162)
.L_162:
        /*001c*/ 	.word	0x00000000
        /*0020*/ 	.short	0x0007
        /*0022*/ 	.short	0x0038
        /*0024*/ 	.byte	0x00, 0xf0, 0x21, 0x00


	//----- nvinfo : EIATTR_KPARAM_INFO
	.align		4
.L_163:
        /*0028*/ 	.byte	0x04, 0x17
        /*002a*/ 	.short	(.L_165 - .L_164)
.L_164:
        /*002c*/ 	.word	0x00000000
        /*0030*/ 	.short	0x0006
        /*0032*/ 	.short	0x0030
        /*0034*/ 	.byte	0x00, 0xf0, 0x05, 0x00


	//----- nvinfo : EIATTR_KPARAM_INFO
	.align		4
.L_165:
        /*0038*/ 	.byte	0x04, 0x17
        /*003a*/ 	.short	(.L_167 - .L_166)
.L_166:
        /*003c*/ 	.word	0x00000000
        /*0040*/ 	.short	0x0005
        /*0042*/ 	.short	0x0028
        /*0044*/ 	.byte	0x00, 0xf5, 0x21, 0x00


	//----- nvinfo : EIATTR_KPARAM_INFO
	.align		4
.L_167:
        /*0048*/ 	.byte	0x04, 0x17
        /*004a*/ 	.short	(.L_169 - .L_168)
.L_168:
        /*004c*/ 	.word	0x00000000
        /*0050*/ 	.short	0x0004
        /*0052*/ 	.short	0x0020
        /*0054*/ 	.byte	0x00, 0xf0, 0x21, 0x00


	//----- nvinfo : EIATTR_KPARAM_INFO
	.align		4
.L_169:
        /*0058*/ 	.byte	0x04, 0x17
        /*005a*/ 	.short	(.L_171 - .L_170)
.L_170:
        /*005c*/ 	.word	0x00000000
        /*0060*/ 	.short	0x0003
        /*0062*/ 	.short	0x0018
        /*0064*/ 	.byte	0x00, 0xf0, 0x21, 0x00


	//----- nvinfo : EIATTR_KPARAM_INFO
	.align		4
.L_171:
        /*0068*/ 	.byte	0x04, 0x17
        /*006a*/ 	.short	(.L_173 - .L_172)
.L_172:
        /*006c*/ 	.word	0x00000000
        /*0070*/ 	.short	0x0002
        /*0072*/ 	.short	0x0010
        /*0074*/ 	.byte	0x00, 0xf5, 0x21, 0x00


	//----- nvinfo : EIATTR_KPARAM_INFO
	.align		4
.L_173:
        /*0078*/ 	.byte	0x04, 0x17
        /*007a*/ 	.short	(.L_175 - .L_174)
.L_174:
        /*007c*/ 	.word	0x00000000
        /*0080*/ 	.short	0x0001
        /*0082*/ 	.short	0x0008
        /*0084*/ 	.byte	0x00, 0xf5, 0x21, 0x00


	//----- nvinfo : EIATTR_KPARAM_INFO
	.align		4
.L_175:
        /*0088*/ 	.byte	0x04, 0x17
        /*008a*/ 	.short	(.L_177 - .L_176)
.L_176:
        /*008c*/ 	.word	0x00000000
        /*0090*/ 	.short	0x0000
        /*0092*/ 	.short	0x0000
        /*0094*/ 	.byte	0x00, 0xf0, 0x05, 0x00


	//----- nvinfo : EIATTR_SPARSE_MMA_MASK
	.align		4
.L_177:
        /*0098*/ 	.byte	0x03, 0x50
        /*009a*/ 	.short	0x0000


	//----- nvinfo : EIATTR_MAXREG_COUNT
	.align		4
        /*009c*/ 	.byte	0x03, 0x1b
        /*009e*/ 	.short	0x00ff


	//----- nvinfo : EIATTR_MERCURY_ISA_VERSION
	.align		4
        /*00a0*/ 	.byte	0x03, 0x5f
        /*00a2*/ 	.short	0x0101


	//----- nvinfo : EIATTR_VRC_CTA_INIT_COUNT
	.align		4
        /*00a4*/ 	.byte	0x02, 0x4a
	.zero		1
	.zero		1


	//----- nvinfo : EIATTR_EXIT_INSTR_OFFSETS
	.align		4
        /*00a8*/ 	.byte	0x04, 0x1c
        /*00aa*/ 	.short	(.L_179 - .L_178)


	//   ....[0]....
.L_178:
        /*00ac*/ 	.word	0x00000080


	//   ....[1]....
        /*00b0*/ 	.word	0x000003d0


	//   ....[2]....
        /*00b4*/ 	.word	0x00000bd0


	//----- nvinfo : EIATTR_CRS_STACK_SIZE
	.align		4
.L_179:
        /*00b8*/ 	.byte	0x04, 0x1e
        /*00ba*/ 	.short	(.L_181 - .L_180)
.L_180:
        /*00bc*/ 	.word	0x00000000


	//----- nvinfo : EIATTR_CBANK_PARAM_SIZE
	.align		4
.L_181:
        /*00c0*/ 	.byte	0x03, 0x19
        /*00c2*/ 	.short	0x0044


	//----- nvinfo : EIATTR_PARAM_CBANK
	.align		4
        /*00c4*/ 	.byte	0x04, 0x0a
        /*00c6*/ 	.short	(.L_183 - .L_182)
	.align		4
.L_182:
        /*00c8*/ 	.word	index@(.nv.constant0._ZN3cub18CUB_300001_SM_10006detail10merge_sort30DeviceMergeSortPartitionKernelIP8Particlem3CmpS4_EEvbT_PT2_T0_SA_PSA_T1_SA_i)
        /*00cc*/ 	.short	0x0380
        /*00ce*/ 	.short	0x0044


	//----- nvinfo : EIATTR_SW_WAR
	.align		4
.L_183:
        /*00d0*/ 	.byte	0x04, 0x36
        /*00d2*/ 	.short	(.L_185 - .L_184)
.L_184:
        /*00d4*/ 	.word	0x00000008
.L_185:


//--------------------- .nv.info._ZN3cub18CUB_300001_SM_10006detail10merge_sort30DeviceMergeSortBlockSortKernelINS2_10policy_hubIP8ParticleE9Policy600ES6_PNS0_8NullTypeES6_SA_m3CmpS5_S9_EEvbT0_T1_T2_T3_T4_PT6_PT7_T5_NS1_7vsmem_tE --------------------------
	.section	.nv.info._ZN3cub18CUB_300001_SM_10006detail10merge_sort30DeviceMergeSortBlockSortKernelINS2_10policy_hubIP8ParticleE9Policy600ES6_PNS0_8NullTypeES6_SA_m3CmpS5_S9_EEvbT0_T1_T2_T3_T4_PT6_PT7_T5_NS1_7vsmem_tE,"",@"SHT_CUDA_INFO"
	.sectionflags	@""
	.align	4


	//----- nvinfo : EIATTR_CUDA_API_VERSION
	.align		4
        /*0000*/ 	.byte	0x04, 0x37
        /*0002*/ 	.short	(.L_187 - .L_186)
.L_186:
        /*0004*/ 	.word	0x00000082


	//----- nvinfo : EIATTR_KPARAM_INFO
	.align		4
.L_187:
        /*0008*/ 	.byte	0x04, 0x17
        /*000a*/ 	.short	(.L_189 - .L_188)
.L_188:
        /*000c*/ 	.word	0x00000000
        /*0010*/ 	.short	0x0009
        /*0012*/ 	.short	0x0048
        /*0014*/ 	.byte	0x00, 0xf0, 0x21, 0x00


	//----- nvinfo : EIATTR_KPARAM_INFO
	.align		4
.L_189:
        /*0018*/ 	.byte	0x04, 0x17
        /*001a*/ 	.short	(.L_191 - .L_190)
.L_190:
        /*001c*/ 	.word	0x00000000
        /*0020*/ 	.short	0x0008
        /*0022*/ 	.short	0x0040
        /*0024*/ 	.byte	0x00, 0xf0, 0x05, 0x00


	//----- nvinfo : EIATTR_KPARAM_INFO
	.align		4
.L_191:
        /*0028*/ 	.byte	0x04, 0x17
        /*002a*/ 	.short	(.L_193 - .L_192)
.L_192:
        /*002c*/ 	.word	0x00000000
        /*0030*/ 	.short	0x0007
        /*0032*/ 	.short	0x0038
        /*0034*/ 	.byte	0x00, 0xf5, 0x21, 0x00


	//----- nvinfo : EIATTR_KPARAM_INFO
	.align		4
.L_193:
        /*0038*/ 	.byte	0x04, 0x17
        /*003a*/ 	.short	(.L_195 - .L_194)
.L_194:
        /*003c*/ 	.word	0x00000000
        /*0040*/ 	.short	0x0006
        /*0042*/ 	.short	0x0030
        /*0044*/ 	.byte	0x00, 0xf5, 0x21, 0x00


	//----- nvinfo : EIATTR_KPARAM_INFO
	.align		4
.L_195:
        /*0048*/ 	.byte	0x04, 0x17
        /*004a*/ 	.short	(.L_197 - .L_196)
.L_196:
        /*004c*/ 	.word	0x00000000
        /*0050*/ 	.short	0x0005
        /*0052*/ 	.short	0x0028
        /*0054*/ 	.byte	0x00, 0xf0, 0x21, 0x00


	//----- nvinfo : EIATTR_KPARAM_INFO
	.align		4
.L_197:
        /*0058*/ 	.byte	0x04, 0x17
        /*005a*/ 	.short	(.L_199 - .L_198)
.L_198:
        /*005c*/ 	.word	0x00000000
        /*0060*/ 	.short	0x0004
        /*0062*/ 	.short	0x0020
        /*0064*/ 	.byte	0x00, 0xf5, 0x21, 0x00


	//----- nvinfo : EIATTR_KPARAM_INFO
	.align		4
.L_199:
        /*0068*/ 	.byte	0x04, 0x17
        /*006a*/ 	.short	(.L_201 - .L_200)
.L_200:
        /*006c*/ 	.word	0x00000000
        /*0070*/ 	.short	0x0003
        /*0072*/ 	.short	0x0018
        /*0074*/ 	.byte	0x00, 0xf5, 0x21, 0x00


	//----- nvinfo : EIATTR_KPARAM_INFO
	.align		4
.L_201:
        /*0078*/ 	.byte	0x04, 0x17
        /*007a*/ 	.short	(.L_203 - .L_202)
.L_202:
        /*007c*/ 	.word	0x00000000
        /*0080*/ 	.short	0x0002
        /*0082*/ 	.short	0x0010
        /*0084*/ 	.byte	0x00, 0xf5, 0x21, 0x00


	//----- nvinfo : EIATTR_KPARAM_INFO
	.align		4
.L_203:
        /*0088*/ 	.byte	0x04, 0x17
        /*008a*/ 	.short	(.L_205 - .L_204)
.L_204:
        /*008c*/ 	.word	0x00000000
        /*0090*/ 	.short	0x0001
        /*0092*/ 	.short	0x0008
        /*0094*/ 	.byte	0x00, 0xf5, 0x21, 0x00


	//----- nvinfo : EIATTR_KPARAM_INFO
	.align		4
.L_205:
        /*0098*/ 	.byte	0x04, 0x17
        /*009a*/ 	.short	(.L_207 - .L_206)
.L_206:
        /*009c*/ 	.word	0x00000000
        /*00a0*/ 	.short	0x0000
        /*00a2*/ 	.short	0x0000
        /*00a4*/ 	.byte	0x00, 0xf0, 0x05, 0x00


	//----- nvinfo : EIATTR_SPARSE_MMA_MASK
	.align		4
.L_207:
        /*00a8*/ 	.byte	0x03, 0x50
        /*00aa*/ 	.short	0x0000


	//----- nvinfo : EIATTR_MAXREG_COUNT
	.align		4
        /*00ac*/ 	.byte	0x03, 0x1b
        /*00ae*/ 	.short	0x00ff


	//----- nvinfo : EIATTR_NUM_BARRIERS
	.align		4
        /*00b0*/ 	.byte	0x02, 0x4c
        /*00b2*/ 	.byte	0x01
	.zero		1


	//----- nvinfo : EIATTR_MERCURY_ISA_VERSION
	.align		4
        /*00b4*/ 	.byte	0x03, 0x5f
        /*00b6*/ 	.short	0x0101


	//----- nvinfo : EIATTR_COOP_GROUP_MASK_REGIDS
	.align		4
        /*00b8*/ 	.byte	0x04, 0x29
        /*00ba*/ 	.short	(.L_209 - .L_208)


	//   ....[0]....
.L_208:
        /*00bc*/ 	.word	0xffffffff


	//   ....[1]....
        /*00c0*/ 	.word	0xffffffff


	//   ....[2]....
        /*00c4*/ 	.word	0xffffffff


	//   ....[3]....
        /*00c8*/ 	.word	0xffffffff


	//   ....[4]....
        /*00cc*/ 	.word	0xffffffff


	//   ....[5]....
        /*00d0*/ 	.word	0xffffffff


	//----- nvinfo : EIATTR_COOP_GROUP_INSTR_OFFSETS
	.align		4
.L_209:
        /*00d4*/ 	.byte	0x04, 0x28
        /*00d6*/ 	.short	(.L_211 - .L_210)


	//   ....[0]....
.L_210:
        /*00d8*/ 	.word	0x000002f0


	//   ....[1]....
        /*00dc*/ 	.word	0x00000b20


	//   ....[2]....
        /*00e0*/ 	.word	0x00000ce0


	//   ....[3]....
        /*00e4*/ 	.word	0x000011c0


	//   ....[4]....
        /*00e8*/ 	.word	0x00001b10


	//   ....[5]....
        /*00ec*/ 	.word	0x00001d50


	//----- nvinfo : EIATTR_VRC_CTA_INIT_COUNT
	.align		4
.L_211:
        /*00f0*/ 	.byte	0x02, 0x4a
	.zero		1
	.zero		1


	//----- nvinfo : EIATTR_EXIT_INSTR_OFFSETS
	.align		4
        /*00f4*/ 	.byte	0x04, 0x1c
        /*00f6*/ 	.short	(.L_213 - .L_212)


	//   ....[0]....
.L_212:
        /*00f8*/ 	.word	0x00000c80


	//   ....[1]....
        /*00fc*/ 	.word	0x00000e40


	//   ....[2]....
        /*0100*/ 	.word	0x00001c80


	//   ....[3]....
        /*0104*/ 	.word	0x00001cf0


	//   ....[4]....
        /*0108*/ 	.word	0x00001ec0


	//   ....[5]....
        /*010c*/ 	.word	0x00001f30


	//----- nvinfo : EIATTR_MAX_THREADS
	.align		4
.L_213:
        /*0110*/ 	.byte	0x04, 0x05
        /*0112*/ 	.short	(.L_215 - .L_214)
.L_214:
        /*0114*/ 	.word	0x00000100
        /*0118*/ 	.word	0x00000001
        /*011c*/ 	.word	0x00000001


	//----- nvinfo : EIATTR_CRS_STACK_SIZE
	.align		4
.L_215:
        /*0120*/ 	.byte	0x04, 0x1e
        /*0122*/ 	.short	(.L_217 - .L_216)
.L_216:
        /*0124*/ 	.word	0x00000000


	//----- nvinfo : EIATTR_CBANK_PARAM_SIZE
	.align		4
.L_217:
        /*0128*/ 	.byte	0x03, 0x19
        /*012a*/ 	.short	0x0050


	//----- nvinfo : EIATTR_PARAM_CBANK
	.align		4
        /*012c*/ 	.byte	0x04, 0x0a
        /*012e*/ 	.short	(.L_219 - .L_218)
	.align		4
.L_218:
        /*0130*/ 	.word	index@(.nv.constant0._ZN3cub18CUB_300001_SM_10006detail10merge_sort30DeviceMergeSortBlockSortKernelINS2_10policy_hubIP8ParticleE9Policy600ES6_PNS0_8NullTypeES6_SA_m3CmpS5_S9_EEvbT0_T1_T2_T3_T4_PT6_PT7_T5_NS1_7vsmem_tE)
        /*0134*/ 	.short	0x0380
        /*0136*/ 	.short	0x0050


	//----- nvinfo : EIATTR_SW_WAR
	.align		4
.L_219:
        /*0138*/ 	.byte	0x04, 0x36
        /*013a*/ 	.short	(.L_221 - .L_220)
.L_220:
        /*013c*/ 	.word	0x00000008
.L_221:


//--------------------- .nv.info._ZN3cub18CUB_300001_SM_10006detail10merge_sort26DeviceMergeSortMergeKernelINS2_10policy_hubIP8ParticleE9Policy600ES6_PNS0_8NullTypeES6_SA_j3CmpS5_S9_EEvbT2_T3_T4_PT6_PT7_T5_PSE_SE_NS1_7vsmem_tE --------------------------
	.section	.nv.info._ZN3cub18CUB_300001_SM_10006detail10merge_sort26DeviceMergeSortMergeKernelINS2_10policy_hubIP8ParticleE9Policy600ES6_PNS0_8NullTypeES6_SA_j3CmpS5_S9_EEvbT2_T3_T4_PT6_PT7_T5_PSE_SE_NS1_7vsmem_tE,"",@"SHT_CUDA_INFO"
	.sectionflags	@""
	.align	4


	//----- nvinfo : EIATTR_CUDA_API_VERSION
	.align		4
        /*0000*/ 	.byte	0x04, 0x37
        /*0002*/ 	.short	(.L_223 - .L_222)
.L_222:
        /*0004*/ 	.word	0x00000082


	//----- nvinfo : EIATTR_KPARAM_INFO
	.align		4
.L_223:
        /*0008*/ 	.byte	0x04, 0x17
        /*000a*/ 	.short	(.L_225 - .L_224)
.L_224:
        /*000c*/ 	.word	0x00000000
        /*0010*/ 	.short	0x0009
        /*0012*/ 	.short	0x0048
        /*0014*/ 	.byte	0x00, 0xf0, 0x21, 0x00


	//----- nvinfo : EIATTR_KPARAM_INFO
	.align		4
.L_225:
        /*0018*/ 	.byte	0x04, 0x17
        /*001a*/ 	.short	(.L_227 - .L_226)
.L_226:
        /*001c*/ 	.word	0x00000000
        /*0020*/ 	.short	0x0008
        /*0022*/ 	.short	0x0040
        /*0024*/ 	.byte	0x00, 0xf0, 0x11, 0x00


	//----- nvinfo : EIATTR_KPARAM_INFO
	.align		4
.L_227:
        /*0028*/ 	.byte	0x04, 0x17
        /*002a*/ 	.short	(.L_229 - .L_228)
.L_228:
        /*002c*/ 	.word	0x00000000
        /*0030*/ 	.short	0x0007
        /*0032*/ 	.short	0x0038
        /*0034*/ 	.byte	0x00, 0xf5, 0x21, 0x00


	//----- nvinfo : EIATTR_KPARAM_INFO
	.align		4
.L_229:
        /*0038*/ 	.byte	0x04, 0x17
        /*003a*/ 	.short	(.L_231 - .L_230)
.L_230:
        /*003c*/ 	.word	0x00000000
        /*0040*/ 	.short	0x0006
        /*0042*/ 	.short	0x0030
        /*0044*/ 	.byte	0x00, 0xf0, 0x05, 0x00


	//----- nvinfo : EIATTR_KPARAM_INFO
	.align		4
.L_231:
        /*0048*/ 	.byte	0x04, 0x17
        /*004a*/ 	.short	(.L_233 - .L_232)
.L_232:
        /*004c*/ 	.word	0x00000000
        /*0050*/ 	.short	0x0005
        /*0052*/ 	.short	0x0028
        /*0054*/ 	.byte	0x00, 0xf5, 0x21, 0x00


	//----- nvinfo : EIATTR_KPARAM_INFO
	.align		4
.L_233:
        /*0058*/ 	.byte	0x04, 0x17
        /*005a*/ 	.short	(.L_235 - .L_234)
.L_234:
        /*005c*/ 	.word	0x00000000
        /*0060*/ 	.short	0x0004
        /*0062*/ 	.short	0x0020
        /*0064*/ 	.byte	0x00, 0xf5, 0x21, 0x00


	//----- nvinfo : EIATTR_KPARAM_INFO
	.align		4
.L_235:
        /*0068*/ 	.byte	0x04, 0x17
        /*006a*/ 	.short	(.L_237 - .L_236)
.L_236:
        /*006c*/ 	.word	0x00000000
        /*0070*/ 	.short	0x0003
        /*0072*/ 	.short	0x0018
        /*0074*/ 	.byte	0x00, 0xf0, 0x11, 0x00


	//----- nvinfo : EIATTR_KPARAM_INFO
	.align		4
.L_237:
        /*0078*/ 	.byte	0x04, 0x17
        /*007a*/ 	.short	(.L_239 - .L_238)
.L_238:
        /*007c*/ 	.word	0x00000000
        /*0080*/ 	.short	0x0002
        /*0082*/ 	.short	0x0010
        /*0084*/ 	.byte	0x00, 0xf5, 0x21, 0x00


	//----- nvinfo : EIATTR_KPARAM_INFO
	.align		4
.L_239:
        /*0088*/ 	.byte	0x04, 0x17
        /*008a*/ 	.short	(.L_241 - .L_240)
.L_240:
        /*008c*/ 	.word	0x00000000
        /*0090*/ 	.short	0x0001
        /*0092*/ 	.short	0x0008
        /*0094*/ 	.byte	0x00, 0xf5, 0x21, 0x00


	//----- nvinfo : EIATTR_KPARAM_INFO
	.align		4
.L_241:
        /*0098*/ 	.byte	0x04, 0x17
        /*009a*/ 	.short	(.L_243 - .L_242)
.L_242:
        /*009c*/ 	.word	0x00000000
        /*00a0*/ 	.short	0x0000
        /*00a2*/ 	.short	0x0000
        /*00a4*/ 	.byte	0x00, 0xf0, 0x05, 0x00


	//----- nvinfo : EIATTR_SPARSE_MMA_MASK
	.align		4
.L_243:
        /*00a8*/ 	.byte	0x03, 0x50
        /*00aa*/ 	.short	0x0000


	//----- nvinfo : EIATTR_MAXREG_COUNT
	.align		4
        /*00ac*/ 	.byte	0x03, 0x1b
        /*00ae*/ 	.short	0x00ff


	//----- nvinfo : EIATTR_NUM_BARRIERS
	.align		4
        /*00b0*/ 	.byte	0x02, 0x4c
        /*00b2*/ 	.byte	0x01
	.zero		1


	//----- nvinfo : EIATTR_MERCURY_ISA_VERSION
	.align		4
        /*00b4*/ 	.byte	0x03, 0x5f
        /*00b6*/ 	.short	0x0101


	//----- nvinfo : EIATTR_COOP_GROUP_MASK_REGIDS
	.align		4
        /*00b8*/ 	.byte	0x04, 0x29
        /*00ba*/ 	.short	(.L_245 - .L_244)


	//   ....[0]....
.L_244:
        /*00bc*/ 	.word	0xffffffff


	//   ....[1]....
        /*00c0*/ 	.word	0xffffffff


	//   ....[2]....
        /*00c4*/ 	.word	0xffffffff


	//   ....[3]....
        /*00c8*/ 	.word	0xffffffff


	//----- nvinfo : EIATTR_COOP_GROUP_INSTR_OFFSETS
	.align		4
.L_245:
        /*00cc*/ 	.byte	0x04, 0x28
        /*00ce*/ 	.short	(.L_247 - .L_246)


	//   ....[0]....
.L_246:
        /*00d0*/ 	.word	0x00000e20


	//   ....[1]....
        /*00d4*/ 	.word	0x00001060


	//   ....[2]....
        /*00d8*/ 	.word	0x00001fc0


	//   ....[3]....
        /*00dc*/ 	.word	0x000022a0


	//----- nvinfo : EIATTR_VRC_CTA_INIT_COUNT
	.align		4
.L_247:
        /*00e0*/ 	.byte	0x02, 0x4a
	.zero		1
	.zero		1


	//----- nvinfo : EIATTR_EXIT_INSTR_OFFSETS
	.align		4
        /*00e4*/ 	.byte	0x04, 0x1c
        /*00e6*/ 	.short	(.L_249 - .L_248)


	//   ....[0]....
.L_248:
        /*00e8*/ 	.word	0x00000f70


	//   ....[1]....
        /*00ec*/ 	.word	0x000011b0


	//   ....[2]....
        /*00f0*/ 	.word	0x00002180


	//   ....[3]....
        /*00f4*/ 	.word	0x000021f0


	//   ....[4]....
        /*00f8*/ 	.word	0x00002460


	//   ....[5]....
        /*00fc*/ 	.word	0x000024d0


	//----- nvinfo : EIATTR_MAX_THREADS
	.align		4
.L_249:
        /*0100*/ 	.byte	0x04, 0x05
        /*0102*/ 	.short	(.L_251 - .L_250)
.L_250:
        /*0104*/ 	.word	0x00000100
        /*0108*/ 	.word	0x00000001
        /*010c*/ 	.word	0x00000001


	//----- nvinfo : EIATTR_CRS_STACK_SIZE
	.align		4
.L_251:
        /*0110*/ 	.byte	0x04, 0x1e
        /*0112*/ 	.short	(.L_253 - .L_252)
.L_252:
        /*0114*/ 	.word	0x00000000


	//----- nvinfo : EIATTR_CBANK_PARAM_SIZE
	.align		4
.L_253:
        /*0118*/ 	.byte	0x03, 0x19
        /*011a*/ 	.short	0x0050


	//----- nvinfo : EIATTR_PARAM_CBANK
	.align		4
        /*011c*/ 	.byte	0x04, 0x0a
        /*011e*/ 	.short	(.L_255 - .L_254)
	.align		4
.L_254:
        /*0120*/ 	.word	index@(.nv.constant0._ZN3cub18CUB_300001_SM_10006detail10merge_sort26DeviceMergeSortMergeKernelINS2_10policy_hubIP8ParticleE9Policy600ES6_PNS0_8NullTypeES6_SA_j3CmpS5_S9_EEvbT2_T3_T4_PT6_PT7_T5_PSE_SE_NS1_7vsmem_tE)
        /*0124*/ 	.short	0x0380
        /*0126*/ 	.short	0x0050


	//----- nvinfo : EIATTR_SW_WAR
	.align		4
.L_255:
        /*0128*/ 	.byte	0x04, 0x36
        /*012a*/ 	.short	(.L_257 - .L_256)
.L_256:
        /*012c*/ 	.word	0x00000008
.L_257:


//--------------------- .nv.info._ZN3cub18CUB_300001_SM_10006detail10merge_sort30DeviceMergeSortPartitionKernelIP8Particlej3CmpS4_EEvbT_PT2_T0_SA_PSA_T1_SA_i --------------------------
	.section	.nv.info._ZN3cub18CUB_300001_SM_10006detail10merge_sort30DeviceMergeSortPartitionKernelIP8Particlej3CmpS4_EEvbT_PT2_T0_SA_PSA_T1_SA_i,"",@"SHT_CUDA_INFO"
	.sectionflags	@""
	.align	4


	//----- nvinfo : EIATTR_CUDA_API_VERSION
	.align		4
        /*0000*/ 	.byte	0x04, 0x37
        /*0002*/ 	.short	(.L_259 - .L_258)
.L_258:
        /*0004*/ 	.word	0x00000082


	//----- nvinfo : EIATTR_KPARAM_INFO
	.align		4
.L_259:
        /*0008*/ 	.byte	0x04, 0x17
        /*000a*/ 	.short	(.L_261 - .L_260)
.L_260:
        /*000c*/ 	.word	0x00000000
        /*0010*/ 	.short	0x0008
        /*0012*/ 	.short	0x0030
        /*0014*/ 	.byte	0x00, 0xf0, 0x11, 0x00


	//----- nvinfo : EIATTR_KPARAM_INFO
	.align		4
.L_261:
        /*0018*/ 	.byte	0x04, 0x17
        /*001a*/ 	.short	(.L_263 - .L_262)
.L_262:
        /*001c*/ 	.word	0x00000000
        /*0020*/ 	.short	0x0007
        /*0022*/ 	.short	0x002c
        /*0024*/ 	.byte	0x00, 0xf0, 0x11, 0x00


	//----- nvinfo : EIATTR_KPARAM_INFO
	.align		4
.L_263:
        /*0028*/ 	.byte	0x04, 0x17
        /*002a*/ 	.short	(.L_265 - .L_264)
.L_264:
        /*002c*/ 	.word	0x00000000
        /*0030*/ 	.short	0x0006
        /*0032*/ 	.short	0x0028
        /*0034*/ 	.byte	0x00, 0xf0, 0x05, 0x00


	//----- nvinfo : EIATTR_KPARAM_INFO
	.align		4
.L_265:
        /*0038*/ 	.byte	0x04, 0x17
        /*003a*/ 	.short	(.L_267 - .L_266)
.L_266:
        /*003c*/ 	.word	0x00000000
        /*0040*/ 	.short	0x0005
        /*0042*/ 	.short	0x0020
        /*0044*/ 	.byte	0x00, 0xf5, 0x21, 0x00


	//----- nvinfo : EIATTR_KPARAM_INFO
	.align		4
.L_267:
        /*0048*/ 	.byte	0x04, 0x17
        /*004a*/ 	.short	(.L_269 - .L_268)
.L_268:
        /*004c*/ 	.word	0x00000000
        /*0050*/ 	.short	0x0004
        /*0052*/ 	.short	0x001c
        /*0054*/ 	.byte	0x00, 0xf0, 0x11, 0x00


	//----- nvinfo : EIATTR_KPARAM_INFO
	.align		4
.L_269:
        /*0058*/ 	.byte	0x04, 0x17
        /*005a*/ 	.short	(.L_271 - .L_270)
.L_270:
        /*005c*/ 	.word	0x00000000
        /*0060*/ 	.short	0x0003
        /*0062*/ 	.short	0x0018
        /*0064*/ 	.byte	0x00, 0xf0, 0x11, 0x00


	//----- nvinfo : EIATTR_KPARAM_INFO
	.align		4
.L_271:
        /*0068*/ 	.byte	0x04, 0x17
        /*006a*/ 	.short	(.L_273 - .L_272)
.L_272:
        /*006c*/ 	.word	0x00000000
        /*0070*/ 	.short	0x0002
        /*0072*/ 	.short	0x0010
        /*0074*/ 	.byte	0x00, 0xf5, 0x21, 0x00


	//----- nvinfo : EIATTR_KPARAM_INFO
	.align		4
.L_273:
        /*0078*/ 	.byte	0x04, 0x17
        /*007a*/ 	.short	(.L_275 - .L_274)
.L_274:
        /*007c*/ 	.word	0x00000000
        /*0080*/ 	.short	0x0001
        /*0082*/ 	.short	0x0008
        /*0084*/ 	.byte	0x00, 0xf5, 0x21, 0x00


	//----- nvinfo : EIATTR_KPARAM_INFO
	.align		4
.L_275:
        /*0088*/ 	.byte	0x04, 0x17
        /*008a*/ 	.short	(.L_277 - .L_276)
.L_276:
        /*008c*/ 	.word	0x00000000
        /*0090*/ 	.short	0x0000
        /*0092*/ 	.short	0x0000
        /*0094*/ 	.byte	0x00, 0xf0, 0x05, 0x00


	//----- nvinfo : EIATTR_SPARSE_MMA_MASK
	.align		4
.L_277:
        /*0098*/ 	.byte	0x03, 0x50
        /*009a*/ 	.short	0x0000


	//----- nvinfo : EIATTR_MAXREG_COUNT
	.align		4
        /*009c*/ 	.byte	0x03, 0x1b
        /*009e*/ 	.short	0x00ff


	//----- nvinfo : EIATTR_MERCURY_ISA_VERSION
	.align		4
        /*00a0*/ 	.byte	0x03, 0x5f
        /*00a2*/ 	.short	0x0101


	//----- nvinfo : EIATTR_VRC_CTA_INIT_COUNT
	.align		4
        /*00a4*/ 	.byte	0x02, 0x4a
	.zero		1
	.zero		1


	//----- nvinfo : EIATTR_EXIT_INSTR_OFFSETS
	.align		4
        /*00a8*/ 	.byte	0x04, 0x1c
        /*00aa*/ 	.short	(.L_279 - .L_278)


	//   ....[0]....
.L_278:
        /*00ac*/ 	.word	0x00000070


	//   ....[1]....
        /*00b0*/ 	.word	0x000001e0


	//   ....[2]....
        /*00b4*/ 	.word	0x00000690


	//----- nvinfo : EIATTR_CRS_STACK_SIZE
	.align		4
.L_279:
        /*00b8*/ 	.byte	0x04, 0x1e
        /*00ba*/ 	.short	(.L_281 - .L_280)
.L_280:
        /*00bc*/ 	.word	0x00000000


	//----- nvinfo : EIATTR_CBANK_PARAM_SIZE
	.align		4
.L_281:
        /*00c0*/ 	.byte	0x03, 0x19
        /*00c2*/ 	.short	0x0034


	//----- nvinfo : EIATTR_PARAM_CBANK
	.align		4
        /*00c4*/ 	.byte	0x04, 0x0a
        /*00c6*/ 	.short	(.L_283 - .L_282)
	.align		4
.L_282:
        /*00c8*/ 	.word	index@(.nv.constant0._ZN3cub18CUB_300001_SM_10006detail10merge_sort30DeviceMergeSortPartitionKernelIP8Particlej3CmpS4_EEvbT_PT2_T0_SA_PSA_T1_SA_i)
        /*00cc*/ 	.short	0x0380
        /*00ce*/ 	.short	0x0034


	//----- nvinfo : EIATTR_SW_WAR
	.align		4
.L_283:
        /*00d0*/ 	.byte	0x04, 0x36
        /*00d2*/ 	.short	(.L_285 - .L_284)
.L_284:
        /*00d4*/ 	.word	0x00000008
.L_285:


//--------------------- .nv.info._ZN3cub18CUB_300001_SM_10006detail10merge_sort30DeviceMergeSortBlockSortKernelINS2_10policy_hubIP8ParticleE9Policy600ES6_PNS0_8NullTypeES6_SA_j3CmpS5_S9_EEvbT0_T1_T2_T3_T4_PT6_PT7_T5_NS1_7vsmem_tE --------------------------
	.section	.nv.info._ZN3cub18CUB_300001_SM_10006detail10merge_sort30DeviceMergeSortBlockSortKernelINS2_10policy_hubIP8ParticleE9Policy600ES6_PNS0_8NullTypeES6_SA_j3CmpS5_S9_EEvbT0_T1_T2_T3_T4_PT6_PT7_T5_NS1_7vsmem_tE,"",@"SHT_CUDA_INFO"
	.sectionflags	@""
	.align	4


	//----- nvinfo : EIATTR_CUDA_API_VERSION
	.align		4
        /*0000*/ 	.byte	0x04, 0x37
        /*0002*/ 	.short	(.L_287 - .L_286)
.L_286:
        /*0004*/ 	.word	0x00000082


	//----- nvinfo : EIATTR_KPARAM_INFO
	.align		4
.L_287:
        /*0008*/ 	.byte	0x04, 0x17
        /*000a*/ 	.short	(.L_289 - .L_288)
.L_288:
        /*000c*/ 	.word	0x00000000
        /*0010*/ 	.short	0x0009
        /*0012*/ 	.short	0x0048
        /*0014*/ 	.byte	0x00, 0xf0, 0x21, 0x00


	//----- nvinfo : EIATTR_KPARAM_INFO
	.align		4
.L_289:
        /*0018*/ 	.byte	0x04, 0x17
        /*001a*/ 	.short	(.L_291 - .L_290)
.L_290:
        /*001c*/ 	.word	0x00000000
        /*0020*/ 	.short	0x0008
        /*0022*/ 	.short	0x0040
        /*0024*/ 	.byte	0x00, 0xf0, 0x05, 0x00


	//----- nvinfo : EIATTR_KPARAM_INFO
	.align		4
.L_291:
        /*0028*/ 	.byte	0x04, 0x17
        /*002a*/ 	.short	(.L_293 - .L_292)
.L_292:
        /*002c*/ 	.word	0x00000000
        /*0030*/ 	.short	0x0007
        /*0032*/ 	.short	0x0038
        /*0034*/ 	.byte	0x00, 0xf5, 0x21, 0x00


	//----- nvinfo : EIATTR_KPARAM_INFO
	.align		4
.L_293:
        /*0038*/ 	.byte	0x04, 0x17
        /*003a*/ 	.short	(.L_295 - .L_294)
.L_294:
        /*003c*/ 	.word	0x00000000
        /*0040*/ 	.short	0x0006
        /*0042*/ 	.short	0x0030
        /*0044*/ 	.byte	0x00, 0xf5, 0x21, 0x00


	//----- nvinfo : EIATTR_KPARAM_INFO
	.align		4
.L_295:
        /*0048*/ 	.byte	0x04, 0x17
        /*004a*/ 	.short	(.L_297 - .L_296)
.L_296:
        /*004c*/ 	.word	0x00000000
        /*0050*/ 	.short	0x0005
        /*0052*/ 	.short	0x0028
        /*0054*/ 	.byte	0x00, 0xf0, 0x11, 0x00


	//----- nvinfo : EIATTR_KPARAM_INFO
	.align		4
.L_297:
        /*0058*/ 	.byte	0x04, 0x17
        /*005a*/ 	.short	(.L_299 - .L_298)
.L_298:
        /*005c*/ 	.word	0x00000000
        /*0060*/ 	.short	0x0004
        /*0062*/ 	.short	0x0020
        /*0064*/ 	.byte	0x00, 0xf5, 0x21, 0x00


	//----- nvinfo : EIATTR_KPARAM_INFO
	.align		4
.L_299:
        /*0068*/ 	.byte	0x04, 0x17
        /*006a*/ 	.short	(.L_301 - .L_300)
.L_300:
        /*006c*/ 	.word	0x00000000
        /*0070*/ 	.short	0x0003
        /*0072*/ 	.short	0x0018
        /*0074*/ 	.byte	0x00, 0xf5, 0x21, 0x00


	//----- nvinfo : EIATTR_KPARAM_INFO
	.align		4
.L_301:
        /*0078*/ 	.byte	0x04, 0x17
        /*007a*/ 	.short	(.L_303 - .L_302)
.L_302:
        /*007c*/ 	.word	0x00000000
        /*0080*/ 	.short	0x0002
        /*0082*/ 	.short	0x0010
        /*0084*/ 	.byte	0x00, 0xf5, 0x21, 0x00


	//----- nvinfo : EIATTR_KPARAM_INFO
	.align		4
.L_303:
        /*0088*/ 	.byte	0x04, 0x17
        /*008a*/ 	.short	(.L_305 - .L_304)
.L_304:
        /*008c*/ 	.word	0x00000000
        /*0090*/ 	.short	0x0001
        /*0092*/ 	.short	0x0008
        /*0094*/ 	.byte	0x00, 0xf5, 0x21, 0x00


	//----- nvinfo : EIATTR_KPARAM_INFO
	.align		4
.L_305:
        /*0098*/ 	.byte	0x04, 0x17
        /*009a*/ 	.short	(.L_307 - .L_306)
.L_306:
        /*009c*/ 	.word	0x00000000
        /*00a0*/ 	.short	0x0000
        /*00a2*/ 	.short	0x0000
        /*00a4*/ 	.byte	0x00, 0xf0, 0x05, 0x00


	//----- nvinfo : EIATTR_SPARSE_MMA_MASK
	.align		4
.L_307:
        /*00a8*/ 	.byte	0x03, 0x50
        /*00aa*/ 	.short	0x0000


	//----- nvinfo : EIATTR_MAXREG_COUNT
	.align		4
        /*00ac*/ 	.byte	0x03, 0x1b
        /*00ae*/ 	.short	0x00ff


	//----- nvinfo : EIATTR_NUM_BARRIERS
	.align		4
        /*00b0*/ 	.byte	0x02, 0x4c
        /*00b2*/ 	.byte	0x01
	.zero		1


	//----- nvinfo : EIATTR_MERCURY_ISA_VERSION
	.align		4
        /*00b4*/ 	.byte	0x03, 0x5f
        /*00b6*/ 	.short	0x0101


	//----- nvinfo : EIATTR_COOP_GROUP_MASK_REGIDS
	.align		4
        /*00b8*/ 	.byte	0x04, 0x29
        /*00ba*/ 	.short	(.L_309 - .L_308)


	//   ....[0]....
.L_308:
        /*00bc*/ 	.word	0xffffffff


	//   ....[1]....
        /*00c0*/ 	.word	0xffffffff


	//   ....[2]....
        /*00c4*/ 	.word	0xffffffff


	//   ....[3]....
        /*00c8*/ 	.word	0xffffffff


	//   ....[4]....
        /*00cc*/ 	.word	0xffffffff


	//   ....[5]....
        /*00d0*/ 	.word	0xffffffff


	//----- nvinfo : EIATTR_COOP_GROUP_INSTR_OFFSETS
	.align		4
.L_309:
        /*00d4*/ 	.byte	0x04, 0x28
        /*00d6*/ 	.short	(.L_311 - .L_310)


	//   ....[0]....
.L_310:
        /*00d8*/ 	.word	0x000002c0


	//   ....[1]....
        /*00dc*/ 	.word	0x00000af0


	//   ....[2]....
        /*00e0*/ 	.word	0x00000cb0


	//   ....[3]....
        /*00e4*/ 	.word	0x00001170


	//   ....[4]....
        /*00e8*/ 	.word	0x00001ad0


	//   ....[5]....
        /*00ec*/ 	.word	0x00001d10


	//----- nvinfo : EIATTR_VRC_CTA_INIT_COUNT
	.align		4
.L_311:
        /*00f0*/ 	.byte	0x02, 0x4a
	.zero		1
	.zero		1


	//----- nvinfo : EIATTR_EXIT_INSTR_OFFSETS
	.align		4
        /*00f4*/ 	.byte	0x04, 0x1c
        /*00f6*/ 	.short	(.L_313 - .L_312)


	//   ....[0]....
.L_312:
        /*00f8*/ 	.word	0x00000c50


	//   ....[1]....
        /*00fc*/ 	.word	0x00000e10


	//   ....[2]....
        /*0100*/ 	.word	0x00001c50


	//   ....[3]....
        /*0104*/ 	.word	0x00001cc0


	//   ....[4]....
        /*0108*/ 	.word	0x00001e90


	//   ....[5]....
        /*010c*/ 	.word	0x00001f00


	//----- nvinfo : EIATTR_MAX_THREADS
	.align		4
.L_313:
        /*0110*/ 	.byte	0x04, 0x05
        /*0112*/ 	.short	(.L_315 - .L_314)
.L_314:
        /*0114*/ 	.word	0x00000100
        /*0118*/ 	.word	0x00000001
        /*011c*/ 	.word	0x00000001


	//----- nvinfo : EIATTR_CRS_STACK_SIZE
	.align		4
.L_315:
        /*0120*/ 	.byte	0x04, 0x1e
        /*0122*/ 	.short	(.L_317 - .L_316)
.L_316:
        /*0124*/ 	.word	0x00000000


	//----- nvinfo : EIATTR_CBANK_PARAM_SIZE
	.align		4
.L_317:
        /*0128*/ 	.byte	0x03, 0x19
        /*012a*/ 	.short	0x0050


	//----- nvinfo : EIATTR_PARAM_CBANK
	.align		4
        /*012c*/ 	.byte	0x04, 0x0a
        /*012e*/ 	.short	(.L_319 - .L_318)
	.align		4
.L_318:
        /*0130*/ 	.word	index@(.nv.constant0._ZN3cub18CUB_300001_SM_10006detail10merge_sort30DeviceMergeSortBlockSortKernelINS2_10policy_hubIP8ParticleE9Policy600ES6_PNS0_8NullTypeES6_SA_j3CmpS5_S9_EEvbT0_T1_T2_T3_T4_PT6_PT7_T5_NS1_7vsmem_tE)
        /*0134*/ 	.short	0x0380
        /*0136*/ 	.short	0x0050


	//----- nvinfo : EIATTR_SW_WAR
	.align		4
.L_319:
        /*0138*/ 	.byte	0x04, 0x36
        /*013a*/ 	.short	(.L_321 - .L_320)
.L_320:
        /*013c*/ 	.word	0x00000008
.L_321:


//--------------------- .nv.info._ZN3cub18CUB_300001_SM_10006detail11EmptyKernelIvEEvv --------------------------
	.section	.nv.info._ZN3cub18CUB_300001_SM_10006detail11EmptyKernelIvEEvv,"",@"SHT_CUDA_INFO"
	.sectionflags	@""
	.align	4


	//----- nvinfo : EIATTR_CUDA_API_VERSION
	.align		4
        /*0000*/ 	.byte	0x04, 0x37
        /*0002*/ 	.short	(.L_323 - .L_322)
.L_322:
        /*0004*/ 	.word	0x00000082


	//----- nvinfo : EIATTR_SPARSE_MMA_MASK
	.align		4
.L_323:
        /*0008*/ 	.byte	0x03, 0x50
        /*000a*/ 	.short	0x0000


	//----- nvinfo : EIATTR_MAXREG_COUNT
	.align		4
        /*000c*/ 	.byte	0x03, 0x1b
        /*000e*/ 	.short	0x00ff


	//----- nvinfo : EIATTR_MERCURY_ISA_VERSION
	.align		4
        /*0010*/ 	.byte	0x03, 0x5f
        /*0012*/ 	.short	0x0101


	//----- nvinfo : EIATTR_VRC_CTA_INIT_COUNT
	.align		4
        /*0014*/ 	.byte	0x02, 0x4a
	.zero		1
	.zero		1


	//----- nvinfo : EIATTR_EXIT_INSTR_OFFSETS
	.align		4
        /*0018*/ 	.byte	0x04, 0x1c
        /*001a*/ 	.short	(.L_325 - .L_324)


	//   ....[0]....
.L_324:
        /*001c*/ 	.word	0x00000010


	//----- nvinfo : EIATTR_SW_WAR
	.align		4
.L_325:
        /*0020*/ 	.byte	0x04, 0x36
        /*0022*/ 	.short	(.L_327 - .L_326)
.L_326:
        /*0024*/ 	.word	0x00000008
.L_327:


//--------------------- .nv.info._Z22calculate_xs_kernel_ogiiiPfS_S_P8ParticleS_Pi --------------------------
	.section	.nv.info._Z22calculate_xs_kernel_ogiiiPfS_S_P8ParticleS_Pi,"",@"SHT_CUDA_INFO"
	.sectionflags	@""
	.align	4


	//----- nvinfo : EIATTR_CUDA_API_VERSION
	.align		4
        /*0000*/ 	.byte	0x04, 0x37
        /*0002*/ 	.short	(.L_329 - .L_328)
.L_328:
        /*0004*/ 	.word	0x00000082


	//----- nvinfo : EIATTR_KPARAM_INFO
	.align		4
.L_329:
        /*0008*/ 	.byte	0x04, 0x17
        /*000a*/ 	.short	(.L_331 - .L_330)
.L_330:
        /*000c*/ 	.word	0x00000000
        /*0010*/ 	.short	0x0008
        /*0012*/ 	.short	0x0038
        /*0014*/ 	.byte	0x00, 0xf5, 0x21, 0x00


	//----- nvinfo : EIATTR_KPARAM_INFO
	.align		4
.L_331:
        /*0018*/ 	.byte	0x04, 0x17
        /*001a*/ 	.short	(.L_333 - .L_332)
.L_332:
        /*001c*/ 	.word	0x00000000
        /*0020*/ 	.short	0x0007
        /*0022*/ 	.short	0x0030
        /*0024*/ 	.byte	0x00, 0xf5, 0x21, 0x00


	//----- nvinfo : EIATTR_KPARAM_INFO
	.align		4
.L_333:
        /*0028*/ 	.byte	0x04, 0x17
        /*002a*/ 	.short	(.L_335 - .L_334)
.L_334:
        /*002c*/ 	.word	0x00000000
        /*0030*/ 	.short	0x0006
        /*0032*/ 	.short	0x0028
        /*0034*/ 	.byte	0x00, 0xf5, 0x21, 0x00


	//----- nvinfo : EIATTR_KPARAM_INFO
	.align		4
.L_335:
        /*0038*/ 	.byte	0x04, 0x17
        /*003a*/ 	.short	(.L_337 - .L_336)
.L_336:
        /*003c*/ 	.word	0x00000000
        /*0040*/ 	.short	0x0005
        /*0042*/ 	.short	0x0020
        /*0044*/ 	.byte	0x00, 0xf5, 0x21, 0x00


	//----- nvinfo : EIATTR_KPARAM_INFO
	.align		4
.L_337:
        /*0048*/ 	.byte	0x04, 0x17
        /*004a*/ 	.short	(.L_339 - .L_338)
.L_338:
        /*004c*/ 	.word	0x00000000
        /*0050*/ 	.short	0x0004
        /*0052*/ 	.short	0x0018
        /*0054*/ 	.byte	0x00, 0xf5, 0x21, 0x00


	//----- nvinfo : EIATTR_KPARAM_INFO
	.align		4
.L_339:
        /*0058*/ 	.byte	0x04, 0x17
        /*005a*/ 	.short	(.L_341 - .L_340)
.L_340:
        /*005c*/ 	.word	0x00000000
        /*0060*/ 	.short	0x0003
        /*0062*/ 	.short	0x0010
        /*0064*/ 	.byte	0x00, 0xf5, 0x21, 0x00


	//----- nvinfo : EIATTR_KPARAM_INFO
	.align		4
.L_341:
        /*0068*/ 	.byte	0x04, 0x17
        /*006a*/ 	.short	(.L_343 - .L_342)
.L_342:
        /*006c*/ 	.word	0x00000000
        /*0070*/ 	.short	0x0002
        /*0072*/ 	.short	0x0008
        /*0074*/ 	.byte	0x00, 0xf0, 0x11, 0x00


	//----- nvinfo : EIATTR_KPARAM_INFO
	.align		4
.L_343:
        /*0078*/ 	.byte	0x04, 0x17
        /*007a*/ 	.short	(.L_345 - .L_344)
.L_344:
        /*007c*/ 	.word	0x00000000
        /*0080*/ 	.short	0x0001
        /*0082*/ 	.short	0x0004
        /*0084*/ 	.byte	0x00, 0xf0, 0x11, 0x00


	//----- nvinfo : EIATTR_KPARAM_INFO
	.align		4
.L_345:
        /*0088*/ 	.byte	0x04, 0x17
        /*008a*/ 	.short	(.L_347 - .L_346)
.L_346:
        /*008c*/ 	.word	0x00000000
        /*0090*/ 	.short	0x0000
        /*0092*/ 	.short	0x0000
        /*0094*/ 	.byte	0x00, 0xf0, 0x11, 0x00


	//----- nvinfo : EIATTR_SPARSE_MMA_MASK
	.align		4
.L_347:
        /*0098*/ 	.byte	0x03, 0x50
        /*009a*/ 	.short	0x0000


	//----- nvinfo : EIATTR_MAXREG_COUNT
	.align		4
        /*009c*/ 	.byte	0x03, 0x1b
        /*009e*/ 	.short	0x00ff


	//----- nvinfo : EIATTR_MERCURY_ISA_VERSION
	.align		4
        /*00a0*/ 	.byte	0x03, 0x5f
        /*00a2*/ 	.short	0x0101


	//----- nvinfo : EIATTR_VRC_CTA_INIT_COUNT
	.align		4
        /*00a4*/ 	.byte	0x02, 0x4a
	.zero		1
	.zero		1


	//----- nvinfo : EIATTR_EXIT_INSTR_OFFSETS
	.align		4
        /*00a8*/ 	.byte	0x04, 0x1c
        /*00aa*/ 	.short	(.L_349 - .L_348)


	//   ....[0]....
.L_348:
        /*00ac*/ 	.word	0x00000070


	//   ....[1]....
        /*00b0*/ 	.word	0x00000220


	//   ....[2]....
        /*00b4*/ 	.word	0x000007b0


	//----- nvinfo : EIATTR_CRS_STACK_SIZE
	.align		4
.L_349:
        /*00b8*/ 	.byte	0x04, 0x1e
        /*00ba*/ 	.short	(.L_351 - .L_350)
.L_350:
        /*00bc*/ 	.word	0x00000000


	//----- nvinfo : EIATTR_CBANK_PARAM_SIZE
	.align		4
.L_351:
        /*00c0*/ 	.byte	0x03, 0x19
        /*00c2*/ 	.short	0x0040


	//----- nvinfo : EIATTR_PARAM_CBANK
	.align		4
        /*00c4*/ 	.byte	0x04, 0x0a
        /*00c6*/ 	.short	(.L_353 - .L_352)
	.align		4
.L_352:
        /*00c8*/ 	.word	index@(.nv.constant0._Z22calculate_xs_kernel_ogiiiPfS_S_P8ParticleS_Pi)
        /*00cc*/ 	.short	0x0380
        /*00ce*/ 	.short	0x0040


	//----- nvinfo : EIATTR_SW_WAR
	.align		4
.L_353:
        /*00d0*/ 	.byte	0x04, 0x36
        /*00d2*/ 	.short	(.L_355 - .L_354)
.L_354:
        /*00d4*/ 	.word	0x00000008
.L_355:


//--------------------- .nv.info._Z23calculate_xs_kernel_LCGiiiPfS_S_P8ParticleS_Pi --------------------------
	.section	.nv.info._Z23calculate_xs_kernel_LCGiiiPfS_S_P8ParticleS_Pi,"",@"SHT_CUDA_INFO"
	.sectionflags	@""
	.align	4


	//----- nvinfo : EIATTR_CUDA_API_VERSION
	.align		4
        /*0000*/ 	.byte	0x04, 0x37
        /*0002*/ 	.short	(.L_357 - .L_356)
.L_356:
        /*0004*/ 	.word	0x00000082


	//----- nvinfo : EIATTR_KPARAM_INFO
	.align		4
.L_357:
        /*0008*/ 	.byte	0x04, 0x17
        /*000a*/ 	.short	(.L_359 - .L_358)
.L_358:
        /*000c*/ 	.word	0x00000000
        /*0010*/ 	.short	0x0008
        /*0012*/ 	.short	0x0038
        /*0014*/ 	.byte	0x00, 0xf5, 0x21, 0x00


	//----- nvinfo : EIATTR_KPARAM_INFO
	.align		4
.L_359:
        /*0018*/ 	.byte	0x04, 0x17
        /*001a*/ 	.short	(.L_361 - .L_360)
.L_360:
        /*001c*/ 	.word	0x00000000
        /*0020*/ 	.short	0x0007
        /*0022*/ 	.short	0x0030
        /*0024*/ 	.byte	0x00, 0xf5, 0x21, 0x00


	//----- nvinfo : EIATTR_KPARAM_INFO
	.align		4
.L_361:
        /*0028*/ 	.byte	0x04, 0x17
        /*002a*/ 	.short	(.L_363 - .L_362)
.L_362:
        /*002c*/ 	.word	0x00000000
        /*0030*/ 	.short	0x0006
        /*0032*/ 	.short	0x0028
        /*0034*/ 	.byte	0x00, 0xf5, 0x21, 0x00


	//----- nvinfo : EIATTR_KPARAM_INFO
	.align		4
.L_363:
        /*0038*/ 	.byte	0x04, 0x17
        /*003a*/ 	.short	(.L_365 - .L_364)
.L_364:
        /*003c*/ 	.word	0x00000000
        /*0040*/ 	.short	0x0005
        /*0042*/ 	.short	0x0020
        /*0044*/ 	.byte	0x00, 0xf5, 0x21, 0x00


	//----- nvinfo : EIATTR_KPARAM_INFO
	.align		4
.L_365:
        /*0048*/ 	.byte	0x04, 0x17
        /*004a*/ 	.short	(.L_367 - .L_366)
.L_366:
        /*004c*/ 	.word	0x00000000
        /*0050*/ 	.short	0x0004
        /*0052*/ 	.short	0x0018
        /*0054*/ 	.byte	0x00, 0xf5, 0x21, 0x00


	//----- nvinfo : EIATTR_KPARAM_INFO
	.align		4
.L_367:
        /*0058*/ 	.byte	0x04, 0x17
        /*005a*/ 	.short	(.L_369 - .L_368)
.L_368:
        /*005c*/ 	.word	0x00000000
        /*0060*/ 	.short	0x0003
        /*0062*/ 	.short	0x0010
        /*0064*/ 	.byte	0x00, 0xf5, 0x21, 0x00


	//----- nvinfo : EIATTR_KPARAM_INFO
	.align		4
.L_369:
        /*0068*/ 	.byte	0x04, 0x17
        /*006a*/ 	.short	(.L_371 - .L_370)
.L_370:
        /*006c*/ 	.word	0x00000000
        /*0070*/ 	.short	0x0002
        /*0072*/ 	.short	0x0008
        /*0074*/ 	.byte	0x00, 0xf0, 0x11, 0x00


	//----- nvinfo : EIATTR_KPARAM_INFO
	.align		4
.L_371:
        /*0078*/ 	.byte	0x04, 0x17
        /*007a*/ 	.short	(.L_373 - .L_372)
.L_372:
        /*007c*/ 	.word	0x00000000
        /*0080*/ 	.short	0x0001
        /*0082*/ 	.short	0x0004
        /*0084*/ 	.byte	0x00, 0xf0, 0x11, 0x00


	//----- nvinfo : EIATTR_KPARAM_INFO
	.align		4
.L_373:
        /*0088*/ 	.byte	0x04, 0x17
        /*008a*/ 	.short	(.L_375 - .L_374)
.L_374:
        /*008c*/ 	.word	0x00000000
        /*0090*/ 	.short	0x0000
        /*0092*/ 	.short	0x0000
        /*0094*/ 	.byte	0x00, 0xf0, 0x11, 0x00


	//----- nvinfo : EIATTR_SPARSE_MMA_MASK
	.align		4
.L_375:
        /*0098*/ 	.byte	0x03, 0x50
        /*009a*/ 	.short	0x0000


	//----- nvinfo : EIATTR_MAXREG_COUNT
	.align		4
        /*009c*/ 	.byte	0x03, 0x1b
        /*009e*/ 	.short	0x00ff


	//----- nvinfo : EIATTR_MERCURY_ISA_VERSION
	.align		4
        /*00a0*/ 	.byte	0x03, 0x5f
        /*00a2*/ 	.short	0x0101


	//----- nvinfo : EIATTR_VRC_CTA_INIT_COUNT
	.align		4
        /*00a4*/ 	.byte	0x02, 0x4a
	.zero		1
	.zero		1


	//----- nvinfo : EIATTR_EXIT_INSTR_OFFSETS
	.align		4
        /*00a8*/ 	.byte	0x04, 0x1c
        /*00aa*/ 	.short	(.L_377 - .L_376)


	//   ....[0]....
.L_376:
        /*00ac*/ 	.word	0x00000070


	//   ....[1]....
        /*00b0*/ 	.word	0x00000220


	//   ....[2]....
        /*00b4*/ 	.word	0x00000980


	//   ....[3]....
        /*00b8*/ 	.word	0x00000cd0


	//----- nvinfo : EIATTR_CRS_STACK_SIZE
	.align		4
.L_377:
        /*00bc*/ 	.byte	0x04, 0x1e
        /*00be*/ 	.short	(.L_379 - .L_378)
.L_378:
        /*00c0*/ 	.word	0x00000000


	//----- nvinfo : EIATTR_CBANK_PARAM_SIZE
	.align		4
.L_379:
        /*00c4*/ 	.byte	0x03, 0x19
        /*00c6*/ 	.short	0x0040


	//----- nvinfo : EIATTR_PARAM_CBANK
	.align		4
        /*00c8*/ 	.byte	0x04, 0x0a
        /*00ca*/ 	.short	(.L_381 - .L_380)
	.align		4
.L_380:
        /*00cc*/ 	.word	index@(.nv.constant0._Z23calculate_xs_kernel_LCGiiiPfS_S_P8ParticleS_Pi)
        /*00d0*/ 	.short	0x0380
        /*00d2*/ 	.short	0x0040


	//----- nvinfo : EIATTR_SW_WAR
	.align		4
.L_381:
        /*00d4*/ 	.byte	0x04, 0x36
        /*00d6*/ 	.short	(.L_383 - .L_382)
.L_382:
        /*00d8*/ 	.word	0x00000008
.L_383:


//--------------------- .nv.info._Z19calculate_xs_kerneliiiPfS_S_P8ParticleS_PiP24curandStatePhilox4_32_10 --------------------------
	.section	.nv.info._Z19calculate_xs_kerneliiiPfS_S_P8ParticleS_PiP24curandStatePhilox4_32_10,"",@"SHT_CUDA_INFO"
	.sectionflags	@""
	.align	4


	//----- nvinfo : EIATTR_CUDA_API_VERSION
	.align		4
        /*0000*/ 	.byte	0x04, 0x37
        /*0002*/ 	.short	(.L_385 - .L_384)
.L_384:
        /*0004*/ 	.word	0x00000082


	//----- nvinfo : EIATTR_KPARAM_INFO
	.align		4
.L_385:
        /*0008*/ 	.byte	0x04, 0x17
        /*000a*/ 	.short	(.L_387 - .L_386)
.L_386:
        /*000c*/ 	.word	0x00000000
        /*0010*/ 	.short	0x0009
        /*0012*/ 	.short	0x0040
        /*0014*/ 	.byte	0x00, 0xf5, 0x21, 0x00


	//----- nvinfo : EIATTR_KPARAM_INFO
	.align		4
.L_387:
        /*0018*/ 	.byte	0x04, 0x17
        /*001a*/ 	.short	(.L_389 - .L_388)
.L_388:
        /*001c*/ 	.word	0x00000000
        /*0020*/ 	.short	0x0008
        /*0022*/ 	.short	0x0038
        /*0024*/ 	.byte	0x00, 0xf5, 0x21, 0x00


	//----- nvinfo : EIATTR_KPARAM_INFO
	.align		4
.L_389:
        /*0028*/ 	.byte	0x04, 0x17
        /*002a*/ 	.short	(.L_391 - .L_390)
.L_390:
        /*002c*/ 	.word	0x00000000
        /*0030*/ 	.short	0x0007
        /*0032*/ 	.short	0x0030
        /*0034*/ 	.byte	0x00, 0xf5, 0x21, 0x00


	//----- nvinfo : EIATTR_KPARAM_INFO
	.align		4
.L_391:
        /*0038*/ 	.byte	0x04, 0x17
        /*003a*/ 	.short	(.L_393 - .L_392)
.L_392:
        /*003c*/ 	.word	0x00000000
        /*0040*/ 	.short	0x0006
        /*0042*/ 	.short	0x0028
        /*0044*/ 	.byte	0x00, 0xf5, 0x21, 0x00


	//----- nvinfo : EIATTR_KPARAM_INFO
	.align		4
.L_393:
        /*0048*/ 	.byte	0x04, 0x17
        /*004a*/ 	.short	(.L_395 - .L_394)
.L_394:
        /*004c*/ 	.word	0x00000000
        /*0050*/ 	.short	0x0005
        /*0052*/ 	.short	0x0020
        /*0054*/ 	.byte	0x00, 0xf5, 0x21, 0x00


	//----- nvinfo : EIATTR_KPARAM_INFO
	.align		4
.L_395:
        /*0058*/ 	.byte	0x04, 0x17
        /*005a*/ 	.short	(.L_397 - .L_396)
.L_396:
        /*005c*/ 	.word	0x00000000
        /*0060*/ 	.short	0x0004
        /*0062*/ 	.short	0x0018
        /*0064*/ 	.byte	0x00, 0xf5, 0x21, 0x00


	//----- nvinfo : EIATTR_KPARAM_INFO
	.align		4
.L_397:
        /*0068*/ 	.byte	0x04, 0x17
        /*006a*/ 	.short	(.L_399 - .L_398)
.L_398:
        /*006c*/ 	.word	0x00000000
        /*0070*/ 	.short	0x0003
        /*0072*/ 	.short	0x0010
        /*0074*/ 	.byte	0x00, 0xf5, 0x21, 0x00


	//----- nvinfo : EIATTR_KPARAM_INFO
	.align		4
.L_399:
        /*0078*/ 	.byte	0x04, 0x17
        /*007a*/ 	.short	(.L_401 - .L_400)
.L_400:
        /*007c*/ 	.word	0x00000000
        /*0080*/ 	.short	0x0002
        /*0082*/ 	.short	0x0008
        /*0084*/ 	.byte	0x00, 0xf0, 0x11, 0x00


	//----- nvinfo : EIATTR_KPARAM_INFO
	.align		4
.L_401:
        /*0088*/ 	.byte	0x04, 0x17
        /*008a*/ 	.short	(.L_403 - .L_402)
.L_402:
        /*008c*/ 	.word	0x00000000
        /*0090*/ 	.short	0x0001
        /*0092*/ 	.short	0x0004
        /*0094*/ 	.byte	0x00, 0xf0, 0x11, 0x00


	//----- nvinfo : EIATTR_KPARAM_INFO
	.align		4
.L_403:
        /*0098*/ 	.byte	0x04, 0x17
        /*009a*/ 	.short	(.L_405 - .L_404)
.L_404:
        /*009c*/ 	.word	0x00000000
        /*00a0*/ 	.short	0x0000
        /*00a2*/ 	.short	0x0000
        /*00a4*/ 	.byte	0x00, 0xf0, 0x11, 0x00


	//----- nvinfo : EIATTR_SPARSE_MMA_MASK
	.align		4
.L_405:
        /*00a8*/ 	.byte	0x03, 0x50
        /*00aa*/ 	.short	0x0000


	//----- nvinfo : EIATTR_MAXREG_COUNT
	.align		4
        /*00ac*/ 	.byte	0x03, 0x1b
        /*00ae*/ 	.short	0x00ff


	//----- nvinfo : EIATTR_MERCURY_ISA_VERSION
	.align		4
        /*00b0*/ 	.byte	0x03, 0x5f
        /*00b2*/ 	.short	0x0101


	//----- nvinfo : EIATTR_UNUSED_LOAD_BYTE_OFFSET
	.align		4
        /*00b4*/ 	.byte	0x04, 0x44
        /*00b6*/ 	.short	(.L_407 - .L_406)


	//   ....[0]....
.L_406:
        /*00b8*/ 	.word	0x000000e0
        /*00bc*/ 	.word	0x00000fff


	//----- nvinfo : EIATTR_VRC_CTA_INIT_COUNT
	.align		4
.L_407:
        /*00c0*/ 	.byte	0x02, 0x4a
	.zero		1
	.zero		1


	//----- nvinfo : EIATTR_EXIT_INSTR_OFFSETS
	.align		4
        /*00c4*/ 	.byte	0x04, 0x1c
        /*00c6*/ 	.short	(.L_409 - .L_408)


	//   ....[0]....
.L_408:
        /*00c8*/ 	.word	0x00000070


	//   ....[1]....
        /*00cc*/ 	.word	0x00000270


	//   ....[2]....
        /*00d0*/ 	.word	0x00000c20


	//----- nvinfo : EIATTR_CRS_STACK_SIZE
	.align		4
.L_409:
        /*00d4*/ 	.byte	0x04, 0x1e
        /*00d6*/ 	.short	(.L_411 - .L_410)
.L_410:
        /*00d8*/ 	.word	0x00000000


	//----- nvinfo : EIATTR_CBANK_PARAM_SIZE
	.align		4
.L_411:
        /*00dc*/ 	.byte	0x03, 0x19
        /*00de*/ 	.short	0x0048


	//----- nvinfo : EIATTR_PARAM_CBANK
	.align		4
        /*00e0*/ 	.byte	0x04, 0x0a
        /*00e2*/ 	.short	(.L_413 - .L_412)
	.align		4
.L_412:
        /*00e4*/ 	.word	index@(.nv.constant0._Z19calculate_xs_kerneliiiPfS_S_P8ParticleS_PiP24curandStatePhilox4_32_10)
        /*00e8*/ 	.short	0x0380
        /*00ea*/ 	.short	0x0048


	//----- nvinfo : EIATTR_SW_WAR
	.align		4
.L_413:
        /*00ec*/ 	.byte	0x04, 0x36
        /*00ee*/ 	.short	(.L_415 - .L_414)
.L_414:
        /*00f0*/ 	.word	0x00000008
.L_415:


//--------------------- .nv.info._Z12setup_kernelP24curandStatePhilox4_32_10 --------------------------
	.section	.nv.info._Z12setup_kernelP24curandStatePhilox4_32_10,"",@"SHT_CUDA_INFO"
	.sectionflags	@""
	.align	4


	//----- nvinfo : EIATTR_CUDA_API_VERSION
	.align		4
        /*0000*/ 	.byte	0x04, 0x37
        /*0002*/ 	.short	(.L_417 - .L_416)
.L_416:
        /*0004*/ 	.word	0x00000082


	//----- nvinfo : EIATTR_KPARAM_INFO
	.align		4
.L_417:
        /*0008*/ 	.byte	0x04, 0x17
        /*000a*/ 	.short	(.L_419 - .L_418)
.L_418:
        /*000c*/ 	.word	0x00000000
        /*0010*/ 	.short	0x0000
        /*0012*/ 	.short	0x0000
        /*0014*/ 	.byte	0x00, 0xf5, 0x21, 0x00


	//----- nvinfo : EIATTR_SPARSE_MMA_MASK
	.align		4
.L_419:
        /*0018*/ 	.byte	0x03, 0x50
        /*001a*/ 	.short	0x0000


	//----- nvinfo : EIATTR_MAXREG_COUNT
	.align		4
        /*001c*/ 	.byte	0x03, 0x1b
        /*001e*/ 	.short	0x00ff


	//----- nvinfo : EIATTR_MERCURY_ISA_VERSION
	.align		4
        /*0020*/ 	.byte	0x03, 0x5f
        /*0022*/ 	.short	0x0101


	//----- nvinfo : EIATTR_VRC_CTA_INIT_COUNT
	.align		4
        /*0024*/ 	.byte	0x02, 0x4a
	.zero		1
	.zero		1


	//----- nvinfo : EIATTR_EXIT_INSTR_OFFSETS
	.align		4
        /*0028*/ 	.byte	0x04, 0x1c
        /*002a*/ 	.short	(.L_421 - .L_420)


	//   ....[0]....
.L_420:
        /*002c*/ 	.word	0x000003a0


	//----- nvinfo : EIATTR_CBANK_PARAM_SIZE
	.align		4
.L_421:
        /*0030*/ 	.byte	0x03, 0x19
        /*0032*/ 	.short	0x0008


	//----- nvinfo : EIATTR_PARAM_CBANK
	.align		4
        /*0034*/ 	.byte	0x04, 0x0a
        /*0036*/ 	.short	(.L_423 - .L_422)
	.align		4
.L_422:
        /*0038*/ 	.word	index@(.nv.constant0._Z12setup_kernelP24curandStatePhilox4_32_10)
        /*003c*/ 	.short	0x0380
        /*003e*/ 	.short	0x0008


	//----- nvinfo : EIATTR_SW_WAR
	.align		4
.L_423:
        /*0040*/ 	.byte	0x04, 0x36
        /*0042*/ 	.short	(.L_425 - .L_424)
.L_424:
        /*0044*/ 	.word	0x00000008
.L_425:


//--------------------- .nv.callgraph             --------------------------
	.section	.nv.callgraph,"",@"SHT_CUDA_CALLGRAPH"
	.align	4
	.sectionentsize	8
	.align		4
        /*0000*/ 	.word	0x00000000
	.align		4
        /*0004*/ 	.word	0xffffffff
	.align		4
        /*0008*/ 	.word	0x00000000
	.align		4
        /*000c*/ 	.word	0xfffffffe
	.align		4
        /*0010*/ 	.word	0x00000000
	.align		4
        /*0014*/ 	.word	0xfffffffd
	.align		4
        /*0018*/ 	.word	0x00000000
	.align		4
        /*001c*/ 	.word	0xfffffffc


//--------------------- .nv.constant4             --------------------------
	.section	.nv.constant4,"a",@progbits
	.align	8
	.align		8
.nv.constant4:
        /*0000*/ 	.dword	precalc_xorwow_matrix
	.align		8
        /*0008*/ 	.dword	precalc_xorwow_offset_matrix
	.align		8
        /*0010*/ 	.dword	mrg32k3aM1
	.align		8
        /*0018*/ 	.dword	mrg32k3aM2
	.align		8
        /*0020*/ 	.dword	mrg32k3aM1SubSeq
	.align		8
        /*0028*/ 	.dword	mrg32k3aM2SubSeq
	.align		8
        /*0030*/ 	.dword	mrg32k3aM1Seq
	.align		8
        /*0038*/ 	.dword	mrg32k3aM2Seq
	.align		8
        /*0040*/ 	.dword	_ZN34_INTERNAL_5eca86ce_4_k_cu_0bb221c54cuda3std3__45__cpo5beginE
	.align		8
        /*0048*/ 	.dword	_ZN34_INTERNAL_5eca86ce_4_k_cu_0bb221c54cuda3std3__45__cpo3endE
	.align		8
        /*0050*/ 	.dword	_ZN34_INTERNAL_5eca86ce_4_k_cu_0bb221c54cuda3std3__45__cpo6cbeginE
	.align		8
        /*0058*/ 	.dword	_ZN34_INTERNAL_5eca86ce_4_k_cu_0bb221c54cuda3std3__45__cpo4cendE
	.align		8
        /*0060*/ 	.dword	_ZN34_INTERNAL_5eca86ce_4_k_cu_0bb221c54cuda3std3__45__cpo6rbeginE
	.align		8
        /*0068*/ 	.dword	_ZN34_INTERNAL_5eca86ce_4_k_cu_0bb221c54cuda3std3__45__cpo4rendE
	.align		8
        /*0070*/ 	.dword	_ZN34_INTERNAL_5eca86ce_4_k_cu_0bb221c54cuda3std3__45__cpo7crbeginE
	.align		8
        /*0078*/ 	.dword	_ZN34_INTERNAL_5eca86ce_4_k_cu_0bb221c54cuda3std3__45__cpo5crendE
	.align		8
        /*0080*/ 	.dword	_ZN34_INTERNAL_5eca86ce_4_k_cu_0bb221c54cuda3std3__436_GLOBAL__N__5eca86ce_4_k_cu_0bb221c56ignoreE
	.align		8
        /*0088*/ 	.dword	_ZN34_INTERNAL_5eca86ce_4_k_cu_0bb221c54cuda3std3__419piecewise_constructE
	.align		8
        /*0090*/ 	.dword	_ZN34_INTERNAL_5eca86ce_4_k_cu_0bb221c54cuda3std3__48in_placeE
	.align		8
        /*0098*/ 	.dword	_ZN34_INTERNAL_5eca86ce_4_k_cu_0bb221c54cuda3std3__420unreachable_sentinelE
	.align		8
        /*00a0*/ 	.dword	_ZN34_INTERNAL_5eca86ce_4_k_cu_0bb221c54cuda3std3__47nulloptE
	.align		8
        /*00a8*/ 	.dword	_ZN34_INTERNAL_5eca86ce_4_k_cu_0bb221c54cuda3std3__48unexpectE
	.align		8
        /*00b0*/ 	.dword	_ZN34_INTERNAL_5eca86ce_4_k_cu_0bb221c54cuda3std6ranges3__45__cpo4swapE
	.align		8
        /*00b8*/ 	.dword	_ZN34_INTERNAL_5eca86ce_4_k_cu_0bb221c54cuda3std6ranges3__45__cpo9iter_moveE
	.align		8
        /*00c0*/ 	.dword	_ZN34_INTERNAL_5eca86ce_4_k_cu_0bb221c54cuda3std6ranges3__45__cpo5beginE
	.align		8
        /*00c8*/ 	.dword	_ZN34_INTERNAL_5eca86ce_4_k_cu_0bb221c54cuda3std6ranges3__45__cpo3endE
	.align		8
        /*00d0*/ 	.dword	_ZN34_INTERNAL_5eca86ce_4_k_cu_0bb221c54cuda3std6ranges3__45__cpo6cbeginE
	.align		8
        /*00d8*/ 	.dword	_ZN34_INTERNAL_5eca86ce_4_k_cu_0bb221c54cuda3std6ranges3__45__cpo4cendE
	.align		8
        /*00e0*/ 	.dword	_ZN34_INTERNAL_5eca86ce_4_k_cu_0bb221c54cuda3std6ranges3__45__cpo7advanceE
	.align		8
        /*00e8*/ 	.dword	_ZN34_INTERNAL_5eca86ce_4_k_cu_0bb221c54cuda3std6ranges3__45__cpo9iter_swapE
	.align		8
        /*00f0*/ 	.dword	_ZN34_INTERNAL_5eca86ce_4_k_cu_0bb221c54cuda3std6ranges3__45__cpo4nextE
	.align		8
        /*00f8*/ 	.dword	_ZN34_INTERNAL_5eca86ce_4_k_cu_0bb221c54cuda3std6ranges3__45__cpo4prevE
	.align		8
        /*0100*/ 	.dword	_ZN34_INTERNAL_5eca86ce_4_k_cu_0bb221c54cuda3std6ranges3__45__cpo4dataE
	.align		8
        /*0108*/ 	.dword	_ZN34_INTERNAL_5eca86ce_4_k_cu_0bb221c54cuda3std6ranges3__45__cpo5cdataE
	.align		8
        /*0110*/ 	.dword	_ZN34_INTERNAL_5eca86ce_4_k_cu_0bb221c54cuda3std6ranges3__45__cpo4sizeE
	.align		8
        /*0118*/ 	.dword	_ZN34_INTERNAL_5eca86ce_4_k_cu_0bb221c54cuda3std6ranges3__45__cpo5ssizeE
	.align		8
        /*0120*/ 	.dword	_ZN34_INTERNAL_5eca86ce_4_k_cu_0bb221c54cuda3std6ranges3__45__cpo8distanceE
	.align		8
        /*0128*/ 	.dword	_ZN34_INTERNAL_5eca86ce_4_k_cu_0bb221c56thrust24THRUST_300001_SM_1000_NS8cuda_cub3parE
	.align		8
        /*0130*/ 	.dword	_ZN34_INTERNAL_5eca86ce_4_k_cu_0bb221c56thrust24THRUST_300001_SM_1000_NS8cuda_cub10par_nosyncE
	.align		8
        /*0138*/ 	.dword	_ZN34_INTERNAL_5eca86ce_4_k_cu_0bb221c56thrust24THRUST_300001_SM_1000_NS6system6detail10sequential3seqE
	.align		8
        /*0140*/ 	.dword	_ZN34_INTERNAL_5eca86ce_4_k_cu_0bb221c56thrust24THRUST_300001_SM_1000_NS6system3cpp3parE
	.align		8
        /*0148*/ 	.dword	_ZN34_INTERNAL_5eca86ce_4_k_cu_0bb221c56thrust24THRUST_300001_SM_1000_NS12placeholders2_1E
	.align		8
        /*0150*/ 	.dword	_ZN34_INTERNAL_5eca86ce_4_k_cu_0bb221c56thrust24THRUST_300001_SM_1000_NS12placeholders2_2E
	.align		8
        /*0158*/ 	.dword	_ZN34_INTERNAL_5eca86ce_4_k_cu_0bb221c56thrust24THRUST_300001_SM_1000_NS12placeholders2_3E
	.align		8
        /*0160*/ 	.dword	_ZN34_INTERNAL_5eca86ce_4_k_cu_0bb221c56thrust24THRUST_300001_SM_1000_NS12placeholders2_4E
	.align		8
        /*0168*/ 	.dword	_ZN34_INTERNAL_5eca86ce_4_k_cu_0bb221c56thrust24THRUST_300001_SM_1000_NS12placeholders2_5E
	.align		8
        /*0170*/ 	.dword	_ZN34_INTERNAL_5eca86ce_4_k_cu_0bb221c56thrust24THRUST_300001_SM_1000_NS12placeholders2_6E
	.align		8
        /*0178*/ 	.dword	_ZN34_INTERNAL_5eca86ce_4_k_cu_0bb221c56thrust24THRUST_300001_SM_1000_NS12placeholders2_7E
	.align		8
        /*0180*/ 	.dword	_ZN34_INTERNAL_5eca86ce_4_k_cu_0bb221c56thrust24THRUST_300001_SM_1000_NS12placeholders2_8E
	.align		8
        /*0188*/ 	.dword	_ZN34_INTERNAL_5eca86ce_4_k_cu_0bb221c56thrust24THRUST_300001_SM_1000_NS12placeholders2_9E
	.align		8
        /*0190*/ 	.dword	_ZN34_INTERNAL_5eca86ce_4_k_cu_0bb221c56thrust24THRUST_300001_SM_1000_NS12placeholders3_10E
	.align		8
        /*0198*/ 	.dword	_ZN34_INTERNAL_5eca86ce_4_k_cu_0bb221c56thrust24THRUST_300001_SM_1000_NS3seqE
	.align		8
        /*01a0*/ 	.dword	_ZN34_INTERNAL_5eca86ce_4_k_cu_0bb221c56thrust24THRUST_300001_SM_1000_NS6deviceE


//--------------------- .nv.constant3             --------------------------
	.section	.nv.constant3,"a",@progbits
	.align	8
.nv.constant3:
	.type		__cr_lgamma_table,@object
	.size		__cr_lgamma_table,(.L_8 - __cr_lgamma_table)
__cr_lgamma_table:
        /*0000*/ 	.byte	0x00, 0x00, 0x00, 0x00, 0x00, 0x00, 0x00, 0x00, 0x00, 0x00, 0x00, 0x00, 0x00, 0x00, 0x00, 0x00
        /*0010*/ 	.byte	0xef, 0x39, 0xfa, 0xfe, 0x42, 0x2e, 0xe6, 0x3f, 0x02, 0x20, 0x2a, 0xfa, 0x0b, 0xab, 0xfc, 0x3f
        /*0020*/ 	.byte	0xf9, 0x2c, 0x92, 0x7c, 0xa7, 0x6c, 0x09, 0x40, 0xc9, 0x79, 0x44, 0x3c, 0x64, 0x26, 0x13, 0x40
        /*0030*/ 	.byte	0xca, 0x01, 0xcf, 0x3a, 0x27, 0x51, 0x1a, 0x40, 0x30, 0xcc, 0x2d, 0xf3, 0xe1, 0x0c, 0x21, 0x40
        /*0040*/ 	.byte	0x0d, 0xb7, 0xfc, 0x82, 0x8e, 0x35, 0x25, 0x40
.L_8:


//--------------------- .text._ZN3cub18CUB_300001_SM_10006detail10merge_sort26DeviceMergeSortMergeKernelINS2_10policy_hubIP8ParticleE9Policy600ES6_PNS0_8NullTypeES6_SA_m3CmpS5_S9_EEvbT2_T3_T4_PT6_PT7_T5_PSE_SE_NS1_7vsmem_tE --------------------------
	.section	.text._ZN3cub18CUB_300001_SM_10006detail10merge_sort26DeviceMergeSortMergeKernelINS2_10policy_hubIP8ParticleE9Policy600ES6_PNS0_8NullTypeES6_SA_m3CmpS5_S9_EEvbT2_T3_T4_PT6_PT7_T5_PSE_SE_NS1_7vsmem_tE,"ax",@progbits
	.align	128
        .global         _ZN3cub18CUB_300001_SM_10006detail10merge_sort26DeviceMergeSortMergeKernelINS2_10policy_hubIP8ParticleE9Policy600ES6_PNS0_8NullTypeES6_SA_m3CmpS5_S9_EEvbT2_T3_T4_PT6_PT7_T5_PSE_SE_NS1_7vsmem_tE
        .type           _ZN3cub18CUB_300001_SM_10006detail10merge_sort26DeviceMergeSortMergeKernelINS2_10policy_hubIP8ParticleE9Policy600ES6_PNS0_8NullTypeES6_SA_m3CmpS5_S9_EEvbT2_T3_T4_PT6_PT7_T5_PSE_SE_NS1_7vsmem_tE,@function
        .size           _ZN3cub18CUB_300001_SM_10006detail10merge_sort26DeviceMergeSortMergeKernelINS2_10policy_hubIP8ParticleE9Policy600ES6_PNS0_8NullTypeES6_SA_m3CmpS5_S9_EEvbT2_T3_T4_PT6_PT7_T5_PSE_SE_NS1_7vsmem_tE,(.L_x_112 - _ZN3cub18CUB_300001_SM_10006detail10merge_sort26DeviceMergeSortMergeKernelINS2_10policy_hubIP8ParticleE9Policy600ES6_PNS0_8NullTypeES6_SA_m3CmpS5_S9_EEvbT2_T3_T4_PT6_PT7_T5_PSE_SE_NS1_7vsmem_tE)
        .other          _ZN3cub18CUB_300001_SM_10006detail10merge_sort26DeviceMergeSortMergeKernelINS2_10policy_hubIP8ParticleE9Policy600ES6_PNS0_8NullTypeES6_SA_m3CmpS5_S9_EEvbT2_T3_T4_PT6_PT7_T5_PSE_SE_NS1_7vsmem_tE,@"STO_CUDA_ENTRY STV_DEFAULT"
_ZN3cub18CUB_300001_SM_10006detail10merge_sort26DeviceMergeSortMergeKernelINS2_10policy_hubIP8ParticleE9Policy600ES6_PNS0_8NullTypeES6_SA_m3CmpS5_S9_EEvbT2_T3_T4_PT6_PT7_T5_PSE_SE_NS1_7vsmem_tE:
.text._ZN3cub18CUB_300001_SM_10006detail10merge_sort26DeviceMergeSortMergeKernelINS2_10policy_hubIP8ParticleE9Policy600ES6_PNS0_8NullTypeES6_SA_m3CmpS5_S9_EEvbT2_T3_T4_PT6_PT7_T5_PSE_SE_NS1_7vsmem_tE:
[----:B------:R-:W-:Y:S01]  /*0000*/  LDC R1, c[0x0][0x37c] ;  /* 0x0000df00ff017b82 */ /* 0x000fe20000000800 */
[----:B------:R-:W0:Y:S01]  /*0010*/  S2R R0, SR_CTAID.X ;  /* 0x0000000000007919 */ /* 0x000e220000002500 */
[----:B------:R-:W1:Y:S06]  /*0020*/  LDCU UR4, c[0x0][0x370] ;  /* 0x00006e00ff0477ac */ /* 0x000e6c0008000800 */
[----:B------:R-:W2:Y:S01]  /*0030*/  LDC.64 R4, c[0x0][0x3c0] ;  /* 0x0000f000ff047b82 */ /* 0x000ea20000000a00 */
[----:B------:R-:W3:Y:S01]  /*0040*/  S2R R2, SR_TID.X ;  /* 0x0000000000027919 */ /* 0x000ee20000002100 */
[----:B------:R-:W4:Y:S01]  /*0050*/  LDCU.64 UR6, c[0x0][0x358] ;  /* 0x00006b00ff0677ac */ /* 0x000f220008000a00 */
[----:B-1----:R-:W-:-:S06]  /*0060*/  UIADD3 UR4, UPT, UPT, UR4, -0x1, URZ ;  /* 0xffffffff04047890 */ /* 0x002fcc000fffe0ff */
[----:B0-----:R-:W-:-:S13]  /*0070*/  ISETP.GE.U32.AND P0, PT, R0, UR4, PT ;  /* 0x0000000400007c0c */ /* 0x001fda000bf06070 */
[----:B---34-:R-:W-:Y:S05]  /*0080*/  @P0 BRA `(.L_x_0) ;  /* 0x0000001000b40947 */ /* 0x018fea0003800000 */
[----:B------:R-:W0:Y:S01]  /*0090*/  LDC.64 R18, c[0x0][0x3b8] ;  /* 0x0000ee00ff127b82 */ /* 0x000e220000000a00 */
[----:B--2---:R-:W-:-:S07]  /*00a0*/  IADD3 R11, P3, PT, RZ, -R4, RZ ;  /* 0x80000004ff0b7210 */ /* 0x004fce0007f7e0ff */
[----:B------:R-:W1:Y:S01]  /*00b0*/  LDC.64 R8, c[0x0][0x398] ;  /* 0x0000e600ff087b82 */ /* 0x000e620000000a00 */
[----:B------:R-:W-:Y:S01]  /*00c0*/  IMAD.WIDE.U32 R16, R4, 0x100, RZ ;  /* 0x0000010004107825 */ /* 0x000fe200078e00ff */
[----:B------:R-:W2:Y:S01]  /*00d0*/  LDCU.U8 UR4, c[0x0][0x380] ;  /* 0x00007000ff0477ac */ /* 0x000ea20008000000 */
[----:B0-----:R-:W-:-:S04]  /*00e0*/  LEA R18, P0, R0, R18, 0x3 ;  /* 0x0000001200127211 */ /* 0x001fc800078018ff */
[----:B------:R-:W-:-:S05]  /*00f0*/  LEA.HI.X R19, R0, R19, RZ, 0x3, P0 ;  /* 0x0000001300137211 */ /* 0x000fca00000f1cff */
[----:B------:R-:W3:Y:S04]  /*0100*/  LDG.E.64 R14, desc[UR6][R18.64+0x8] ;  /* 0x00000806120e7981 */ /* 0x000ee8000c1e1b00 */
[----:B------:R-:W4:Y:S01]  /*0110*/  LDG.E.64 R6, desc[UR6][R18.64] ;  /* 0x0000000612067981 */ /* 0x000f22000c1e1b00 */
[-C--:B------:R-:W-:Y:S01]  /*0120*/  LOP3.LUT R21, R11, R0.reuse, RZ, 0xc0, !PT ;  /* 0x000000000b157212 */ /* 0x080fe200078ec0ff */
[----:B------:R-:W-:Y:S01]  /*0130*/  IMAD.SHL.U32 R3, R5, 0x100, RZ ;  /* 0x0000010005037824 */ /* 0x000fe200078e00ff */
[----:B------:R-:W-:Y:S01]  /*0140*/  LOP3.LUT R4, R11, R0, RZ, 0xfc, !PT ;  /* 0x000000000b047212 */ /* 0x000fe200078efcff */
[----:B------:R-:W-:Y:S01]  /*0150*/  IMAD.X R20, RZ, RZ, ~R5, P3 ;  /* 0x000000ffff147224 */ /* 0x000fe200018e0e05 */
[C---:B------:R-:W-:Y:S01]  /*0160*/  SHF.L.U64.HI R11, R21.reuse, 0x9, RZ ;  /* 0x00000009150b7819 */ /* 0x040fe200000102ff */
[----:B------:R-:W-:Y:S01]  /*0170*/  IMAD.SHL.U32 R13, R21, 0x200, RZ ;  /* 0x00000200150d7824 */ /* 0x000fe200078e00ff */
[----:B------:R-:W-:Y:S01]  /*0180*/  LOP3.LUT R12, R16, 0xfffffe00, RZ, 0xc0, !PT ;  /* 0xfffffe00100c7812 */ /* 0x000fe200078ec0ff */
[----:B------:R-:W-:Y:S01]  /*0190*/  IMAD.IADD R10, R17, 0x1, R3 ;  /* 0x00000001110a7824 */ /* 0x000fe200078e0203 */
[----:B------:R-:W-:Y:S01]  /*01a0*/  ISETP.NE.U32.AND P1, PT, R4, -0x1, PT ;  /* 0xffffffff0400780c */ /* 0x000fe20003f25070 */
[----:B--2---:R-:W-:Y:S01]  /*01b0*/  UPRMT UR4, UR4, 0x8880, URZ ;  /* 0x0000888004047896 */ /* 0x004fe200080000ff */
[----:B------:R-:W-:-:S02]  /*01c0*/  ACQBULK ;  /* 0x000000000000782e */ /* 0x000fc40000000000 */
[----:B------:R-:W-:Y:S01]  /*01d0*/  ISETP.NE.AND.EX P1, PT, R20, -0x1, PT, P1 ;  /* 0xffffffff1400780c */ /* 0x000fe20003f25310 */
[----:B------:R-:W-:Y:S01]  /*01e0*/  UISETP.NE.AND UP0, UPT, UR4, URZ, UPT ;  /* 0x000000ff0400728c */ /* 0x000fe2000bf05270 */
[----:B---3--:R-:W-:Y:S02]  /*01f0*/  IADD3 R3, P0, PT, R14, -R13, RZ ;  /* 0x8000000d0e037210 */ /* 0x008fe40007f1e0ff */
[----:B------:R-:W-:Y:S02]  /*0200*/  IADD3 R14, P2, PT, R0, -R21, RZ ;  /* 0x80000015000e7210 */ /* 0x000fe40007f5e0ff */
[----:B----4-:R-:W-:Y:S01]  /*0210*/  IADD3 R4, P3, PT, R6, -R13, RZ ;  /* 0x8000000d06047210 */ /* 0x010fe20007f7e0ff */
[--C-:B------:R-:W-:Y:S01]  /*0220*/  IMAD.X R17, R15, 0x1, ~R11.reuse, P0 ;  /* 0x000000010f117824 */ /* 0x100fe200000e0e0b */
[----:B-1----:R-:W-:Y:S01]  /*0230*/  IADD3 R15, P4, PT, -R13, R8, RZ ;  /* 0x000000080d0f7210 */ /* 0x002fe20007f9e1ff */
[----:B------:R-:W-:Y:S01]  /*0240*/  IMAD.X R19, RZ, RZ, -0x1, P2 ;  /* 0xffffffffff137424 */ /* 0x000fe200010e06ff */
[C---:B------:R-:W-:Y:S01]  /*0250*/  ISETP.NE.U32.AND P0, PT, R14.reuse, -0x1, PT ;  /* 0xffffffff0e00780c */ /* 0x040fe20003f05070 */
[----:B------:R-:W-:Y:S01]  /*0260*/  IMAD.MOV.U32 R8, RZ, RZ, 0x1ff ;  /* 0x000001ffff087424 */ /* 0x000fe200078e00ff */
[----:B------:R-:W-:Y:S01]  /*0270*/  ISETP.GT.U32.AND P2, PT, R15, R12, PT ;  /* 0x0000000c0f00720c */ /* 0x000fe20003f44070 */
[----:B------:R-:W-:Y:S01]  /*0280*/  IMAD.X R9, R9, 0x1, ~R11, P4 ;  /* 0x0000000109097824 */ /* 0x000fe200020e0e0b */
[----:B------:R-:W-:Y:S01]  /*0290*/  ISETP.NE.AND.EX P0, PT, R19, -0x1, PT, P0 ;  /* 0xffffffff1300780c */ /* 0x000fe20003f05300 */
[C---:B------:R-:W-:Y:S01]  /*02a0*/  IMAD.SHL.U32 R5, R14.reuse, 0x200, RZ ;  /* 0x000002000e057824 */ /* 0x040fe200078e00ff */
[----:B------:R-:W-:Y:S01]  /*02b0*/  SHF.L.U64.HI R18, R14, 0x9, R19 ;  /* 0x000000090e127819 */ /* 0x000fe20000010213 */
[----:B------:R-:W-:Y:S01]  /*02c0*/  IMAD.X R16, R7, 0x1, ~R11, P3 ;  /* 0x0000000107107824 */ /* 0x000fe200018e0e0b */
[----:B------:R-:W-:-:S02]  /*02d0*/  SEL R8, R8, 0x200, !P0 ;  /* 0x0000020008087807 */ /* 0x000fc40004000000 */
[----:B------:R-:W-:Y:S02]  /*02e0*/  ISETP.GT.U32.AND.EX P0, PT, R9, R10, PT, P2 ;  /* 0x0000000a0900720c */ /* 0x000fe40003f04120 */
[----:B------:R-:W-:Y:S02]  /*02f0*/  IADD3 R14, P2, PT, -R4, R5, RZ ;  /* 0x00000005040e7210 */ /* 0x000fe40007f5e1ff */
[----:B------:R-:W-:Y:S02]  /*0300*/  IADD3 R5, P3, P4, -R3, R8, R5 ;  /* 0x0000000803057210 */ /* 0x000fe40007c7e105 */
[----:B------:R-:W-:Y:S01]  /*0310*/  SEL R19, R15, R12, P0 ;  /* 0x0000000c0f137207 */ /* 0x000fe20000000000 */
[----:B------:R-:W-:Y:S01]  /*0320*/  IMAD.X R16, R18, 0x1, ~R16, P2 ;  /* 0x0000000112107824 */ /* 0x000fe200010e0e10 */
[----:B------:R-:W-:Y:S02]  /*0330*/  IADD3.X R17, PT, PT, ~R17, RZ, R18, P3, P4 ;  /* 0x000000ff11117210 */ /* 0x000fe40001fe8512 */
[----:B------:R-:W-:-:S02]  /*0340*/  SEL R21, R9, R10, P0 ;  /* 0x0000000a09157207 */ /* 0x000fc40000000000 */
[----:B------:R-:W-:Y:S02]  /*0350*/  IADD3 R18, P0, PT, R19, -R12, RZ ;  /* 0x8000000c13127210 */ /* 0x000fe40007f1e0ff */
[----:B------:R-:W-:Y:S02]  /*0360*/  SEL R5, R12, R5, !P1 ;  /* 0x000000050c057207 */ /* 0x000fe40004800000 */
[----:B------:R-:W-:Y:S01]  /*0370*/  SEL R8, R10, R17, !P1 ;  /* 0x000000110a087207 */ /* 0x000fe20004800000 */
[----:B------:R-:W-:Y:S01]  /*0380*/  IMAD.X R17, R21, 0x1, ~R10, P0 ;  /* 0x0000000115117824 */ /* 0x000fe200000e0e0a */
[----:B------:R-:W-:Y:S02]  /*0390*/  ISETP.LT.U32.AND P2, PT, R12, R15, PT ;  /* 0x0000000f0c00720c */ /* 0x000fe40003f41070 */
[-C--:B------:R-:W-:Y:S02]  /*03a0*/  ISETP.LT.U32.AND P3, PT, R14, R18.reuse, PT ;  /* 0x000000120e00720c */ /* 0x080fe40003f61070 */
[----:B------:R-:W-:-:S02]  /*03b0*/  ISETP.LT.U32.AND P0, PT, R5, R18, PT ;  /* 0x000000120500720c */ /* 0x000fc40003f01070 */
[----:B------:R-:W-:Y:S02]  /*03c0*/  ISETP.LT.U32.AND.EX P2, PT, R10, R9, PT, P2 ;  /* 0x000000090a00720c */ /* 0x000fe40003f41120 */
[-C--:B------:R-:W-:Y:S02]  /*03d0*/  ISETP.LT.U32.AND.EX P3, PT, R16, R17.reuse, PT, P3 ;  /* 0x000000111000720c */ /* 0x080fe40003f61130 */
[----:B------:R-:W-:Y:S02]  /*03e0*/  ISETP.LT.U32.AND.EX P0, PT, R8, R17, PT, P0 ;  /* 0x000000110800720c */ /* 0x000fe40003f01100 */
[----:B------:R-:W-:Y:S02]  /*03f0*/  @!P1 SEL R3, R12, R15, P2 ;  /* 0x0000000f0c039207 */ /* 0x000fe40001000000 */
[-C--:B------:R-:W-:Y:S02]  /*0400*/  SEL R14, R14, R18.reuse, P3 ;  /* 0x000000120e0e7207 */ /* 0x080fe40001800000 */
[----:B------:R-:W-:Y:S01]  /*0410*/  SEL R5, R5, R18, P0 ;  /* 0x0000001205057207 */ /* 0x000fe20000000000 */
[----:B------:R-:W-:Y:S01]  /*0420*/  IMAD.IADD R3, R3, 0x1, -R4 ;  /* 0x0000000103037824 */ /* 0x000fe200078e0a04 */
[----:B------:R-:W-:-:S03]  /*0430*/  SEL R15, R16, R17, P3 ;  /* 0x00000011100f7207 */ /* 0x000fc60001800000 */
[----:B------:R-:W-:Y:S01]  /*0440*/  IMAD.IADD R4, R5, 0x1, -R14 ;  /* 0x0000000105047824 */ /* 0x000fe200078e0a0e */
[----:B------:R-:W-:Y:S06]  /*0450*/  BRA.U !UP0, `(.L_x_1) ;  /* 0x0000000108ac7547 */ /* 0x000fec000b800000 */
[----:B------:R-:W0:Y:S01]  /*0460*/  LDC.64 R8, c[0x0][0x388] ;  /* 0x0000e200ff087b82 */ /* 0x000e220000000a00 */
[----:B------:R-:W-:Y:S01]  /*0470*/  IADD3 R12, P0, P1, R14, R13, R12 ;  /* 0x0000000d0e0c7210 */ /* 0x000fe2000791e00c */
[----:B------:R-:W-:Y:S01]  /*0480*/  IMAD.IADD R5, R2, 0x1, -R3 ;  /* 0x0000000102057824 */ /* 0x000fe200078e0a03 */
[----:B------:R-:W-:Y:S02]  /*0490*/  IADD3 R13, P2, PT, R6, R2, RZ ;  /* 0x00000002060d7210 */ /* 0x000fe40007f5e0ff */
[----:B------:R-:W-:Y:S02]  /*04a0*/  IADD3.X R14, PT, PT, R15, R11, R10, P0, P1 ;  /* 0x0000000b0f0e7210 */ /* 0x000fe400007e240a */
[----:B------:R-:W-:Y:S01]  /*04b0*/  IADD3 R21, P0, PT, R5, R12, RZ ;  /* 0x0000000c05157210 */ /* 0x000fe20007f1e0ff */
[----:B------:R-:W-:-:S03]  /*04c0*/  IMAD.X R10, RZ, RZ, R7, P2 ;  /* 0x000000ffff0a7224 */ /* 0x000fc600010e0607 */
[----:B------:R-:W-:Y:S01]  /*04d0*/  LEA.HI.X.SX32 R5, R5, R14, 0x1, P0 ;  /* 0x0000000e05057211 */ /* 0x000fe200000f0eff */
[----:B------:R-:W-:Y:S01]  /*04e0*/  IMAD R19, R10, 0x18, RZ ;  /* 0x000000180a137824 */ /* 0x000fe200078e02ff */
[----:B------:R-:W-:-:S03]  /*04f0*/  ISETP.GE.AND P0, PT, R2, R3, PT ;  /* 0x000000030200720c */ /* 0x000fc60003f06270 */
[----:B------:R-:W-:Y:S02]  /*0500*/  IMAD R5, R5, 0x18, RZ ;  /* 0x0000001805057824 */ /* 0x000fe400078e02ff */
[----:B0-----:R-:W-:-:S04]  /*0510*/  IMAD.WIDE.U32 R6, R13, 0x18, R8 ;  /* 0x000000180d067825 */ /* 0x001fc800078e0008 */
[----:B------:R-:W-:-:S04]  /*0520*/  IMAD.WIDE.U32 R20, R21, 0x18, R8 ;  /* 0x0000001815147825 */ /* 0x000fc800078e0008 */
[----:B------:R-:W-:Y:S02]  /*0530*/  VIADD R8, R2, 0x100 ;  /* 0x0000010002087836 */ /* 0x000fe40000000000 */
[----:B------:R-:W-:Y:S02]  /*0540*/  IMAD.IADD R19, R7, 0x1, R19 ;  /* 0x0000000107137824 */ /* 0x000fe400078e0213 */
[----:B------:R-:W-:Y:S01]  /*0550*/  IMAD.IADD R21, R21, 0x1, R5 ;  /* 0x0000000115157824 */ /* 0x000fe200078e0205 */
[----:B------:R-:W-:Y:S01]  /*0560*/  ISETP.GE.AND P1, PT, R8, R3, PT ;  /* 0x000000030800720c */ /* 0x000fe20003f26270 */
[----:B------:R-:W-:-:S05]  /*0570*/  IMAD.MOV.U32 R18, RZ, RZ, R6 ;  /* 0x000000ffff127224 */ /* 0x000fca00078e0006 */
[----:B------:R0:W5:Y:S04]  /*0580*/  @!P0 LDG.E R8, desc[UR6][R18.64] ;  /* 0x0000000612088981 */ /* 0x000168000c1e1900 */
[----:B------:R0:W5:Y:S04]  /*0590*/  @!P0 LDG.E R9, desc[UR6][R18.64+0x4] ;  /* 0x0000040612098981 */ /* 0x000168000c1e1900 */
[----:B------:R0:W5:Y:S04]  /*05a0*/  @!P0 LDG.E R6, desc[UR6][R18.64+0x8] ;  /* 0x0000080612068981 */ /* 0x000168000c1e1900 */
[----:B------:R0:W5:Y:S04]  /*05b0*/  @!P0 LDG.E R7, desc[UR6][R18.64+0xc] ;  /* 0x00000c0612078981 */ /* 0x000168000c1e1900 */
[----:B------:R0:W5:Y:S04]  /*05c0*/  @!P0 LDG.E R16, desc[UR6][R18.64+0x10] ;  /* 0x0000100612108981 */ /* 0x000168000c1e1900 */
[----:B------:R0:W5:Y:S04]  /*05d0*/  @!P0 LDG.E R17, desc[UR6][R18.64+0x14] ;  /* 0x0000140612118981 */ /* 0x000168000c1e1900 */
[----:B------:R0:W5:Y:S04]  /*05e0*/  @P1 LDG.E R14, desc[UR6][R20.64+0x1800] ;  /* 0x00180006140e1981 */ /* 0x000168000c1e1900 */
        /* <DEDUP_REMOVED lines=11> */
[----:B------:R0:W5:Y:S04]  /*06a0*/  @!P1 LDG.E R14, desc[UR6][R18.64+0x1800] ;  /* 0x00180006120e9981 */ /* 0x000168000c1e1900 */
[----:B------:R0:W5:Y:S04]  /*06b0*/  @!P1 LDG.E R15, desc[UR6][R18.64+0x1804] ;  /* 0x00180406120f9981 */ /* 0x000168000c1e1900 */
[----:B------:R0:W5:Y:S04]  /*06c0*/  @!P1 LDG.E R12, desc[UR6][R18.64+0x1808] ;  /* 0x00180806120c9981 */ /* 0x000168000c1e1900 */
[----:B------:R0:W5:Y:S04]  /*06d0*/  @!P1 LDG.E R13, desc[UR6][R18.64+0x180c] ;  /* 0x00180c06120d9981 */ /* 0x000168000c1e1900 */
[----:B------:R0:W5:Y:S04]  /*06e0*/  @!P1 LDG.E R10, desc[UR6][R18.64+0x1810] ;  /* 0x00181006120a9981 */ /* 0x000168000c1e1900 */
[----:B------:R0:W5:Y:S01]  /*06f0*/  @!P1 LDG.E R11, desc[UR6][R18.64+0x1814] ;  /* 0x00181406120b9981 */ /* 0x000162000c1e1900 */
[----:B------:R-:W-:Y:S05]  /*0700*/  BRA `(.L_x_2) ;  /* 0x0000000000a87947 */ /* 0x000fea0003800000 */
.L_x_1:
        /* <DEDUP_REMOVED lines=9> */
[----:B------:R-:W-:Y:S01]  /*07a0*/  ISETP.GE.AND P0, PT, R2, R3, PT ;  /* 0x000000030200720c */ /* 0x000fe20003f06270 */
[----:B0-----:R-:W-:-:S04]  /*07b0*/  IMAD.WIDE.U32 R6, R5, 0x18, R8 ;  /* 0x0000001805067825 */ /* 0x001fc800078e0008 */
[----:B------:R-:W-:-:S04]  /*07c0*/  IMAD.WIDE.U32 R20, R21, 0x18, R8 ;  /* 0x0000001815147825 */ /* 0x000fc800078e0008 */
[----:B------:R-:W-:Y:S02]  /*07d0*/  VIADD R8, R2, 0x100 ;  /* 0x0000010002087836 */ /* 0x000fe40000000000 */
[----:B------:R-:W-:Y:S02]  /*07e0*/  IMAD R5, R10, 0x18, RZ ;  /* 0x000000180a057824 */ /* 0x000fe400078e02ff */
[----:B------:R-:W-:Y:S01]  /*07f0*/  IMAD.IADD R19, R11, 0x1, R7 ;  /* 0x000000010b137824 */ /* 0x000fe200078e0207 */
[----:B------:R-:W-:Y:S01]  /*0800*/  ISETP.GE.AND P1, PT, R8, R3, PT ;  /* 0x000000030800720c */ /* 0x000fe20003f26270 */
[----:B------:R-:W-:Y:S02]  /*0810*/  IMAD.IADD R21, R5, 0x1, R21 ;  /* 0x0000000105157824 */ /* 0x000fe400078e0215 */
        /* <DEDUP_REMOVED lines=24> */
[----:B------:R1:W5:Y:S02]  /*09a0*/  @!P1 LDG.E R11, desc[UR6][R18.64+0x1814] ;  /* 0x00181406120b9981 */ /* 0x000364000c1e1900 */
.L_x_2:
[----:B01----:R-:W0:Y:S01]  /*09b0*/  S2R R18, SR_CgaCtaId ;  /* 0x0000000000127919 */ /* 0x003e220000008800 */
[----:B------:R-:W-:-:S04]  /*09c0*/  MOV R5, 0x400 ;  /* 0x0000040000057802 */ /* 0x000fc80000000f00 */
[----:B0-----:R-:W-:-:S05]  /*09d0*/  LEA R5, R18, R5, 0x18 ;  /* 0x0000000512057211 */ /* 0x001fca00078ec0ff */
[----:B------:R-:W-:-:S05]  /*09e0*/  IMAD R18, R2, 0x18, R5 ;  /* 0x0000001802127824 */ /* 0x000fca00078e0205 */
[----:B-----5:R-:W-:Y:S04]  /*09f0*/  STS.64 [R18], R8 ;  /* 0x0000000812007388 */ /* 0x020fe80000000a00 */
[----:B------:R0:W-:Y:S04]  /*0a00*/  STS.64 [R18+0x8], R6 ;  /* 0x0000080612007388 */ /* 0x0001e80000000a00 */
[----:B------:R1:W-:Y:S04]  /*0a10*/  STS.64 [R18+0x10], R16 ;  /* 0x0000101012007388 */ /* 0x0003e80000000a00 */
[----:B------:R1:W-:Y:S04]  /*0a20*/  STS.64 [R18+0x1800], R14 ;  /* 0x0018000e12007388 */ /* 0x0003e80000000a00 */
[----:B------:R1:W-:Y:S04]  /*0a30*/  STS.64 [R18+0x1808], R12 ;  /* 0x0018080c12007388 */ /* 0x0003e80000000a00 */
[----:B------:R1:W-:Y:S01]  /*0a40*/  STS.64 [R18+0x1810], R10 ;  /* 0x0018100a12007388 */ /* 0x0003e20000000a00 */
[----:B------:R-:W-:Y:S01]  /*0a50*/  BAR.SYNC.DEFER_BLOCKING 0x0 ;  /* 0x0000000000007b1d */ /* 0x000fe20000010000 */
[----:B------:R-:W-:-:S07]  /*0a60*/  IMAD.IADD R22, R3, 0x1, R4 ;  /* 0x0000000103167824 */ /* 0x000fce00078e0204 */
[----:B------:R-:W-:Y:S01]  /*0a70*/  PREEXIT ;  /* 0x000000000000782d */ /* 0x000fe20000000000 */
[----:B0-----:R-:W-:Y:S01]  /*0a80*/  IMAD.SHL.U32 R7, R2, 0x2, RZ ;  /* 0x0000000202077824 */ /* 0x001fe200078e00ff */
[----:B------:R-:W-:Y:S04]  /*0a90*/  BSSY.RECONVERGENT B0, `(.L_x_3) ;  /* 0x0000017000007945 */ /* 0x000fe80003800200 */
[----:B------:R-:W-:-:S04]  /*0aa0*/  VIMNMX R7, PT, PT, R22, R7, PT ;  /* 0x0000000716077248 */ /* 0x000fc80003fe0100 */
[C---:B------:R-:W-:Y:S01]  /*0ab0*/  ISETP.GE.AND P0, PT, R7.reuse, R4, PT ;  /* 0x000000040700720c */ /* 0x040fe20003f06270 */
[----:B------:R-:W-:Y:S01]  /*0ac0*/  IMAD.IADD R4, R7, 0x1, -R4 ;  /* 0x0000000107047824 */ /* 0x000fe200078e0a04 */
[----:B------:R-:W-:-:S04]  /*0ad0*/  VIMNMX R9, PT, PT, R3, R7, PT ;  /* 0x0000000703097248 */ /* 0x000fc80003fe0100 */
[----:B------:R-:W-:-:S04]  /*0ae0*/  SEL R24, R4, RZ, P0 ;  /* 0x000000ff04187207 */ /* 0x000fc80000000000 */
[----:B------:R-:W-:-:S13]  /*0af0*/  ISETP.GE.AND P0, PT, R24, R9, PT ;  /* 0x000000091800720c */ /* 0x000fda0003f06270 */
[----:B-1----:R-:W-:Y:S05]  /*0b00*/  @P0 BRA `(.L_x_4) ;  /* 0x00000000003c0947 */ /* 0x002fea0003800000 */
[----:B------:R-:W-:-:S07]  /*0b10*/  IMAD.IADD R4, R3, 0x1, R7 ;  /* 0x0000000103047824 */ /* 0x000fce00078e0207 */
.L_x_5:
[----:B------:R-:W-:-:S05]  /*0b20*/  IMAD.IADD R6, R9, 0x1, -R24 ;  /* 0x0000000109067824 */ /* 0x000fca00078e0a18 */
[----:B------:R-:W-:-:S04]  /*0b30*/  LEA.HI R11, R6, R6, RZ, 0x1 ;  /* 0x00000006060b7211 */ /* 0x000fc800078f08ff */
[----:B------:R-:W-:-:S04]  /*0b40*/  LEA.HI.SX32 R6, R11, R24, 0x1f ;  /* 0x000000180b067211 */ /* 0x000fc800078ffaff */
[----:B------:R-:W-:Y:S01]  /*0b50*/  LOP3.LUT R11, RZ, R6, RZ, 0x33, !PT ;  /* 0x00000006ff0b7212 */ /* 0x000fe200078e33ff */
[----:B------:R-:W-:-:S04]  /*0b60*/  IMAD R8, R6, 0x18, R5 ;  /* 0x0000001806087824 */ /* 0x000fc800078e0205 */
[----:B------:R-:W-:Y:S02]  /*0b70*/  IMAD.IADD R10, R4, 0x1, R11 ;  /* 0x00000001040a7824 */ /* 0x000fe400078e020b */
[----:B------:R-:W-:Y:S02]  /*0b80*/  LDS R8, [R8] ;  /* 0x0000000008087984 */ /* 0x000fe40000000800 */
[----:B------:R-:W-:-:S05]  /*0b90*/  IMAD R10, R10, 0x18, R5 ;  /* 0x000000180a0a7824 */ /* 0x000fca00078e0205 */
[----:B------:R-:W0:Y:S02]  /*0ba0*/  LDS R11, [R10] ;  /* 0x000000000a0b7984 */ /* 0x000e240000000800 */
[----:B0-----:R-:W-:-:S04]  /*0bb0*/  FSETP.GEU.AND P0, PT, R11, R8, PT ;  /* 0x000000080b00720b */ /* 0x001fc80003f0e000 */
[----:B------:R-:W-:-:S09]  /*0bc0*/  SEL R9, R9, R6, P0 ;  /* 0x0000000609097207 */ /* 0x000fd20000000000 */
[----:B------:R-:W-:-:S05]  /*0bd0*/  @P0 VIADD R24, R6, 0x1 ;  /* 0x0000000106180836 */ /* 0x000fca0000000000 */
[----:B------:R-:W-:-:S13]  /*0be0*/  ISETP.GE.AND P0, PT, R24, R9, PT ;  /* 0x000000091800720c */ /* 0x000fda0003f06270 */
[----:B------:R-:W-:Y:S05]  /*0bf0*/  @!P0 BRA `(.L_x_5) ;  /* 0xfffffffc00c88947 */ /* 0x000fea000383ffff */
.L_x_4:
[----:B------:R-:W-:Y:S05]  /*0c00*/  BSYNC.RECONVERGENT B0 ;  /* 0x0000000000007941 */ /* 0x000fea0003800200 */
.L_x_3:
[----:B------:R-:W-:Y:S01]  /*0c10*/  IADD3 R7, PT, PT, R3, R7, -R24 ;  /* 0x0000000703077210 */ /* 0x000fe20007ffe818 */
[--C-:B------:R-:W-:Y:S01]  /*0c20*/  IMAD R26, R24, 0x18, R5.reuse ;  /* 0x00000018181a7824 */ /* 0x100fe200078e0205 */
[----:B------:R-:W-:Y:S01]  /*0c30*/  PLOP3.LUT P0, PT, PT, PT, PT, 0x8, 0x80 ;  /* 0x000000000080781c */ /* 0x000fe20003f0e170 */
[----:B------:R-:W0:Y:S01]  /*0c40*/  S2R R28, SR_CgaCtaId ;  /* 0x00000000001c7919 */ /* 0x000e220000008800 */
[C---:B------:R-:W-:Y:S01]  /*0c50*/  ISETP.GE.AND P1, PT, R7.reuse, R22, PT ;  /* 0x000000160700720c */ /* 0x040fe20003f26270 */
[C---:B------:R-:W-:Y:S01]  /*0c60*/  IMAD R25, R7.reuse, 0x18, R5 ;  /* 0x0000001807197824 */ /* 0x040fe200078e0205 */
[----:B------:R-:W-:Y:S01]  /*0c70*/  LDS.64 R10, [R26] ;  /* 0x000000001a0a7984 */ /* 0x000fe20000000a00 */
[----:B------:R-:W-:-:S03]  /*0c80*/  VIADD R23, R7, 0x1 ;  /* 0x0000000107177836 */ /* 0x000fc60000000000 */
[----:B------:R-:W1:Y:S04]  /*0c90*/  LDS.64 R20, [R25] ;  /* 0x0000000019147984 */ /* 0x000e680000000a00 */
[----:B------:R-:W-:Y:S04]  /*0ca0*/  LDS.64 R12, [R26+0x8] ;  /* 0x000008001a0c7984 */ /* 0x000fe80000000a00 */
[----:B------:R-:W2:Y:S04]  /*0cb0*/  LDS.64 R18, [R25+0x8] ;  /* 0x0000080019127984 */ /* 0x000ea80000000a00 */
[----:B------:R-:W-:Y:S04]  /*0cc0*/  LDS.64 R14, [R26+0x10] ;  /* 0x000010001a0e7984 */ /* 0x000fe80000000a00 */
[----:B------:R-:W3:Y:S01]  /*0cd0*/  LDS.64 R16, [R25+0x10] ;  /* 0x0000100019107984 */ /* 0x000ee20000000a00 */
[----:B-1----:R-:W-:-:S04]  /*0ce0*/  @!P1 FSETP.GEU.AND P2, PT, R20, R10, PT ;  /* 0x0000000a1400920b */ /* 0x002fc80003f4e000 */
[----:B------:R-:W-:-:S04]  /*0cf0*/  @!P1 ISETP.GE.OR P0, PT, R24, R3, !P2 ;  /* 0x000000031800920c */ /* 0x000fc80005706670 */
[----:B------:R-:W-:Y:S02]  /*0d00*/  FSEL R5, R21, R11, P0 ;  /* 0x0000000b15057208 */ /* 0x000fe40000000000 */
[----:B------:R-:W-:Y:S02]  /*0d10*/  FSEL R4, R20, R10, P0 ;  /* 0x0000000a14047208 */ /* 0x000fe40000000000 */
[----:B--2---:R-:W-:Y:S02]  /*0d20*/  FSEL R6, R18, R12, P0 ;  /* 0x0000000c12067208 */ /* 0x004fe40000000000 */
[----:B---3--:R-:W-:-:S03]  /*0d30*/  FSEL R9, R17, R15, P0 ;  /* 0x0000000f11097208 */ /* 0x008fc60000000000 */
[----:B------:R-:W-:Y:S01]  /*0d40*/  @P0 LDS.64 R20, [R25+0x18] ;  /* 0x0000180019140984 */ /* 0x000fe20000000a00 */
[----:B------:R-:W-:Y:S01]  /*0d50*/  @!P0 IMAD.MOV R23, RZ, RZ, R7 ;  /* 0x000000ffff178224 */ /* 0x000fe200078e0207 */
[----:B------:R-:W-:Y:S02]  /*0d60*/  FSEL R7, R19, R13, P0 ;  /* 0x0000000d13077208 */ /* 0x000fe40000000000 */
[----:B------:R-:W1:Y:S01]  /*0d70*/  @!P0 LDS.64 R10, [R26+0x18] ;  /* 0x000018001a0a8984 */ /* 0x000e620000000a00 */
[----:B------:R-:W-:Y:S02]  /*0d80*/  FSEL R8, R16, R14, P0 ;  /* 0x0000000e10087208 */ /* 0x000fe40000000000 */
[----:B------:R-:W-:Y:S01]  /*0d90*/  ISETP.GE.AND P1, PT, R23, R22, PT ;  /* 0x000000161700720c */ /* 0x000fe20003f26270 */
[----:B------:R-:W-:Y:S01]  /*0da0*/  @P0 LDS.64 R18, [R25+0x20] ;  /* 0x0000200019120984 */ /* 0x000fe20000000a00 */
[----:B------:R-:W-:Y:S01]  /*0db0*/  VIADD R22, R24, 0x1 ;  /* 0x0000000118167836 */ /* 0x000fe20000000000 */
[----:B------:R-:W-:Y:S01]  /*0dc0*/  MOV R23, 0x400 ;  /* 0x0000040000177802 */ /* 0x000fe20000000f00 */
[----:B------:R-:W-:Y:S01]  /*0dd0*/  @P0 IMAD.MOV R22, RZ, RZ, R24 ;  /* 0x000000ffff160224 */ /* 0x000fe200078e0218 */
[----:B------:R-:W-:Y:S04]  /*0de0*/  @P0 LDS.64 R16, [R25+0x28] ;  /* 0x0000280019100984 */ /* 0x000fe80000000a00 */
[----:B------:R-:W2:Y:S04]  /*0df0*/  @!P0 LDS.64 R12, [R26+0x20] ;  /* 0x000020001a0c8984 */ /* 0x000ea80000000a00 */
[----:B------:R-:W3:Y:S01]  /*0e00*/  @!P0 LDS.64 R14, [R26+0x28] ;  /* 0x000028001a0e8984 */ /* 0x000ee20000000a00 */
[----:B------:R-:W-:Y:S01]  /*0e10*/  BAR.SYNC.DEFER_BLOCKING 0x0 ;  /* 0x0000000000007b1d */ /* 0x000fe20000010000 */
[----:B------:R-:W-:-:S02]  /*0e20*/  PLOP3.LUT P0, PT, PT, PT, PT, 0x8, 0x80 ;  /* 0x000000000080781c */ /* 0x000fc40003f0e170 */
[----:B-1----:R-:W-:-:S04]  /*0e30*/  @!P1 FSETP.GEU.AND P2, PT, R20, R10, PT ;  /* 0x0000000a1400920b */ /* 0x002fc80003f4e000 */
[----:B------:R-:W-:Y:S01]  /*0e40*/  @!P1 ISETP.GE.OR P0, PT, R22, R3, !P2 ;  /* 0x000000031600920c */ /* 0x000fe20005706670 */
[----:B------:R-:W-:Y:S01]  /*0e50*/  IMAD.SHL.U32 R3, R2, 0x2, RZ ;  /* 0x0000000202037824 */ /* 0x000fe200078e00ff */
[----:B0-----:R-:W-:Y:S02]  /*0e60*/  LEA R22, R28, R23, 0x18 ;  /* 0x000000171c167211 */ /* 0x001fe400078ec0ff */
[----:B------:R-:W-:Y:S02]  /*0e70*/  FSEL R11, R21, R11, P0 ;  /* 0x0000000b150b7208 */ /* 0x000fe40000000000 */
[----:B------:R-:W-:Y:S02]  /*0e80*/  FSEL R10, R20, R10, P0 ;  /* 0x0000000a140a7208 */ /* 0x000fe40000000000 */
[----:B--2---:R-:W-:Y:S02]  /*0e90*/  FSEL R13, R19, R13, P0 ;  /* 0x0000000d130d7208 */ /* 0x004fe40000000000 */
[----:B------:R-:W-:-:S02]  /*0ea0*/  FSEL R12, R18, R12, P0 ;  /* 0x0000000c120c7208 */ /* 0x000fc40000000000 */
[----:B---3--:R-:W-:Y:S02]  /*0eb0*/  FSEL R15, R17, R15, P0 ;  /* 0x0000000f110f7208 */ /* 0x008fe40000000000 */
[----:B------:R-:W-:Y:S01]  /*0ec0*/  FSEL R14, R16, R14, P0 ;  /* 0x0000000e100e7208 */ /* 0x000fe20000000000 */
[----:B------:R-:W-:Y:S06]  /*0ed0*/  BRA.U !UP0, `(.L_x_6) ;  /* 0x0000000108907547 */ /* 0x000fec000b800000 */
[----:B------:R-:W0:Y:S01]  /*0ee0*/  S2R R16, SR_LANEID ;  /* 0x0000000000107919 */ /* 0x000e220000000000 */
[----:B------:R-:W-:Y:S01]  /*0ef0*/  LOP3.LUT R3, R3, 0x7c0, RZ, 0xc0, !PT ;  /* 0x000007c003037812 */ /* 0x000fe200078ec0ff */
[----:B------:R-:W1:Y:S03]  /*0f00*/  LDC.64 R26, c[0x0][0x3a0] ;  /* 0x0000e800ff1a7b82 */ /* 0x000e660000000a00 */
[----:B------:R-:W-:Y:S01]  /*0f10*/  LOP3.LUT R2, R3, 0x1f, R2, 0xf8, !PT ;  /* 0x0000001f03027812 */ /* 0x000fe200078ef802 */
[----:B0-----:R-:W-:Y:S02]  /*0f20*/  IMAD R17, R16, 0x2, R3 ;  /* 0x0000000210117824 */ /* 0x001fe400078e0203 */
[----:B------:R-:W-:Y:S02]  /*0f30*/  IMAD.MOV.U32 R3, RZ, RZ, RZ ;  /* 0x000000ffff037224 */ /* 0x000fe400078e00ff */
[----:B------:R-:W-:-:S02]  /*0f40*/  IMAD R28, R17, 0x18, R22 ;  /* 0x00000018111c7824 */ /* 0x000fc400078e0216 */
[----:B------:R-:W-:Y:S02]  /*0f50*/  IMAD.IADD R17, R17, 0x1, -R16 ;  /* 0x0000000111117824 */ /* 0x000fe400078e0a10 */
[----:B------:R-:W-:Y:S01]  /*0f60*/  IMAD.WIDE.U32 R2, R0, 0x200, R2 ;  /* 0x0000020000027825 */ /* 0x000fe200078e0002 */
[----:B------:R0:W-:Y:S03]  /*0f70*/  STS.128 [R28], R4 ;  /* 0x000000041c007388 */ /* 0x0001e60000000c00 */
[----:B------:R-:W-:Y:S01]  /*0f80*/  IMAD R29, R17, 0x18, R22 ;  /* 0x00000018111d7824 */ /* 0x000fe200078e0216 */
[----:B------:R-:W-:Y:S04]  /*0f90*/  STS.128 [R28+0x10], R8 ;  /* 0x000010081c007388 */ /* 0x000fe80000000c00 */
[----:B------:R-:W-:Y:S01]  /*0fa0*/  STS.128 [R28+0x20], R12 ;  /* 0x0000200c1c007388 */ /* 0x000fe20000000c00 */
[----:B------:R-:W-:-:S03]  /*0fb0*/  NOP ;  /* 0x0000000000007918 */ /* 0x000fc60000000000 */
[----:B------:R-:W2:Y:S01]  /*0fc0*/  LDS.64 R16, [R29] ;  /* 0x000000001d107984 */ /* 0x000ea20000000a00 */
[----:B0-----:R-:W-:Y:S02]  /*0fd0*/  IMAD R7, R3, 0x18, RZ ;  /* 0x0000001803077824 */ /* 0x001fe400078e02ff */
[----:B-1----:R-:W-:Y:S01]  /*0fe0*/  IMAD.WIDE.U32 R2, R2, 0x18, R26 ;  /* 0x0000001802027825 */ /* 0x002fe200078e001a */
[----:B------:R-:W0:Y:S03]  /*0ff0*/  LDS.64 R18, [R29+0x8] ;  /* 0x000008001d127984 */ /* 0x000e260000000a00 */
[----:B------:R-:W-:Y:S01]  /*1000*/  IMAD.IADD R3, R3, 0x1, R7 ;  /* 0x0000000103037824 */ /* 0x000fe200078e0207 */
[----:B------:R-:W1:Y:S04]  /*1010*/  LDS.64 R20, [R29+0x10] ;  /* 0x000010001d147984 */ /* 0x000e680000000a00 */
[----:B------:R-:W3:Y:S04]  /*1020*/  LDS.64 R22, [R29+0x300] ;  /* 0x000300001d167984 */ /* 0x000ee80000000a00 */
[----:B------:R-:W4:Y:S04]  /*1030*/  LDS.64 R24, [R29+0x308] ;  /* 0x000308001d187984 */ /* 0x000f280000000a00 */
[----:B------:R-:W5:Y:S04]  /*1040*/  LDS.64 R4, [R29+0x310] ;  /* 0x000310001d047984 */ /* 0x000f680000000a00 */
[----:B--2---:R-:W-:Y:S04]  /*1050*/  STG.E desc[UR6][R2.64], R16 ;  /* 0x0000001002007986 */ /* 0x004fe8000c101906 */
[----:B------:R-:W-:Y:S04]  /*1060*/  STG.E desc[UR6][R2.64+0x4], R17 ;  /* 0x0000041102007986 */ /* 0x000fe8000c101906 */
[----:B0-----:R-:W-:Y:S04]  /*1070*/  STG.E desc[UR6][R2.64+0x8], R18 ;  /* 0x0000081202007986 */ /* 0x001fe8000c101906 */
[----:B------:R-:W-:Y:S04]  /*1080*/  STG.E desc[UR6][R2.64+0xc], R19 ;  /* 0x00000c1302007986 */ /* 0x000fe8000c101906 */
[----:B-1----:R-:W-:Y:S04]  /*1090*/  STG.E desc[UR6][R2.64+0x10], R20 ;  /* 0x0000101402007986 */ /* 0x002fe8000c101906 */
[----:B------:R-:W-:Y:S04]  /*10a0*/  STG.E desc[UR6][R2.64+0x14], R21 ;  /* 0x0000141502007986 */ /* 0x000fe8000c101906 */
[----:B---3--:R-:W-:Y:S04]  /*10b0*/  STG.E desc[UR6][R2.64+0x300], R22 ;  /* 0x0003001602007986 */ /* 0x008fe8000c101906 */
[----:B------:R-:W-:Y:S04]  /*10c0*/  STG.E desc[UR6][R2.64+0x304], R23 ;  /* 0x0003041702007986 */ /* 0x000fe8000c101906 */
[----:B----4-:R-:W-:Y:S04]  /*10d0*/  STG.E desc[UR6][R2.64+0x308], R24 ;  /* 0x0003081802007986 */ /* 0x010fe8000c101906 */
[----:B------:R-:W-:Y:S04]  /*10e0*/  STG.E desc[UR6][R2.64+0x30c], R25 ;  /* 0x00030c1902007986 */ /* 0x000fe8000c101906 */
[----:B-----5:R-:W-:Y:S04]  /*10f0*/  STG.E desc[UR6][R2.64+0x310], R4 ;  /* 0x0003100402007986 */ /* 0x020fe8000c101906 */
[----:B------:R-:W-:Y:S01]  /*1100*/  STG.E desc[UR6][R2.64+0x314], R5 ;  /* 0x0003140502007986 */ /* 0x000fe2000c101906 */
[----:B------:R-:W-:Y:S05]  /*1110*/  EXIT ;  /* 0x000000000000794d */ /* 0x000fea0003800000 */
.L_x_6:
        /* <DEDUP_REMOVED lines=36> */
.L_x_0:
[----:B------:R-:W0:Y:S01]  /*1360*/  LDC.64 R16, c[0x0][0x3b8] ;  /* 0x0000ee00ff107b82 */ /* 0x000e220000000a00 */
[----:B--2---:R-:W-:Y:S01]  /*1370*/  IADD3 R3, P2, PT, RZ, -R4, RZ ;  /* 0x80000004ff037210 */ /* 0x004fe20007f5e0ff */
[----:B------:R-:W1:Y:S06]  /*1380*/  LDCU.U8 UR4, c[0x0][0x380] ;  /* 0x00007000ff0477ac */ /* 0x000e6c0008000000 */
[----:B------:R-:W2:Y:S01]  /*1390*/  LDC.64 R8, c[0x0][0x398] ;  /* 0x0000e600ff087b82 */ /* 0x000ea20000000a00 */
[----:B0-----:R-:W-:-:S04]  /*13a0*/  LEA R16, P0, R0, R16, 0x3 ;  /* 0x0000001000107211 */ /* 0x001fc800078018ff */
[----:B------:R-:W-:-:S05]  /*13b0*/  LEA.HI.X R17, R0, R17, RZ, 0x3, P0 ;  /* 0x0000001100117211 */ /* 0x000fca00000f1cff */
[----:B------:R-:W3:Y:S04]  /*13c0*/  LDG.E.64 R12, desc[UR6][R16.64+0x8] ;  /* 0x00000806100c7981 */ /* 0x000ee8000c1e1b00 */
[----:B------:R0:W4:Y:S01]  /*13d0*/  LDG.E.64 R6, desc[UR6][R16.64] ;  /* 0x0000000610067981 */ /* 0x000122000c1e1b00 */
[CC--:B------:R-:W-:Y:S01]  /*13e0*/  LOP3.LUT R19, R3.reuse, R0.reuse, RZ, 0xc0, !PT ;  /* 0x0000000003137212 */ /* 0x0c0fe200078ec0ff */
[--C-:B------:R-:W-:Y:S01]  /*13f0*/  IMAD.X R18, RZ, RZ, ~R5.reuse, P2 ;  /* 0x000000ffff127224 */ /* 0x100fe200010e0e05 */
[----:B------:R-:W-:Y:S01]  /*1400*/  LOP3.LUT R10, R3, R0, RZ, 0xfc, !PT ;  /* 0x00000000030a7212 */ /* 0x000fe200078efcff */
[----:B------:R-:W-:Y:S01]  /*1410*/  IMAD.MOV.U32 R14, RZ, RZ, 0x1ff ;  /* 0x000001ffff0e7424 */ /* 0x000fe200078e00ff */
[C---:B------:R-:W-:Y:S01]  /*1420*/  SHF.L.U64.HI R3, R19.reuse, 0x9, RZ ;  /* 0x0000000913037819 */ /* 0x040fe200000102ff */
[----:B------:R-:W-:Y:S01]  /*1430*/  IMAD.SHL.U32 R11, R19, 0x200, RZ ;  /* 0x00000200130b7824 */ /* 0x000fe200078e00ff */
[----:B------:R-:W-:Y:S01]  /*1440*/  IADD3 R19, P3, PT, R0, -R19, RZ ;  /* 0x8000001300137210 */ /* 0x000fe20007f7e0ff */
[----:B-1----:R-:W-:Y:S01]  /*1450*/  UPRMT UR4, UR4, 0x8880, URZ ;  /* 0x0000888004047896 */ /* 0x002fe200080000ff */
[----:B------:R-:W-:Y:S01]  /*1460*/  ISETP.NE.U32.AND P1, PT, R10, -0x1, PT ;  /* 0xffffffff0a00780c */ /* 0x000fe20003f25070 */
[----:B------:R-:W-:Y:S01]  /*1470*/  BSSY.RECONVERGENT B0, `(.L_x_7) ;  /* 0x000008d000007945 */ /* 0x000fe20003800200 */
[----:B------:R-:W-:Y:S01]  /*1480*/  SHF.L.U64.HI R10, R4, 0x8, R5 ;  /* 0x00000008040a7819 */ /* 0x000fe20000010205 */
[----:B0-----:R-:W-:Y:S01]  /*1490*/  IMAD.SHL.U32 R17, R19, 0x200, RZ ;  /* 0x0000020013117824 */ /* 0x001fe200078e00ff */
[----:B--2---:R-:W-:Y:S01]  /*14a0*/  IADD3 R5, P2, PT, -R11, R8, RZ ;  /* 0x000000080b057210 */ /* 0x004fe20007f5e1ff */
[----:B------:R-:W-:Y:S01]  /*14b0*/  UISETP.NE.AND UP0, UPT, UR4, URZ, UPT ;  /* 0x000000ff0400728c */ /* 0x000fe2000bf05270 */
[----:B------:R-:W-:Y:S01]  /*14c0*/  ISETP.NE.AND.EX P1, PT, R18, -0x1, PT, P1 ;  /* 0xffffffff1200780c */ /* 0x000fe20003f25310 */
[----:B------:R-:W-:-:S02]  /*14d0*/  ACQBULK ;  /* 0x000000000000782e */ /* 0x000fc40000000000 */
[--C-:B------:R-:W-:Y:S01]  /*14e0*/  IMAD.X R9, R9, 0x1, ~R3.reuse, P2 ;  /* 0x0000000109097824 */ /* 0x100fe200010e0e03 */
[----:B---3--:R-:W-:Y:S01]  /*14f0*/  IADD3 R15, P0, PT, R12, -R11, RZ ;  /* 0x8000000b0c0f7210 */ /* 0x008fe20007f1e0ff */
[----:B------:R-:W-:Y:S02]  /*1500*/  IMAD.SHL.U32 R12, R4, 0x100, RZ ;  /* 0x00000100040c7824 */ /* 0x000fe400078e00ff */
[----:B------:R-:W-:Y:S02]  /*1510*/  IMAD.X R4, RZ, RZ, -0x1, P3 ;  /* 0xffffffffff047424 */ /* 0x000fe400018e06ff */
[----:B------:R-:W-:Y:S01]  /*1520*/  IMAD.X R13, R13, 0x1, ~R3, P0 ;  /* 0x000000010d0d7824 */ /* 0x000fe200000e0e03 */
[----:B------:R-:W-:Y:S02]  /*1530*/  ISETP.NE.U32.AND P0, PT, R19, -0x1, PT ;  /* 0xffffffff1300780c */ /* 0x000fe40003f05070 */
[----:B------:R-:W-:Y:S02]  /*1540*/  LOP3.LUT R12, R12, 0xfffffe00, RZ, 0xc0, !PT ;  /* 0xfffffe000c0c7812 */ /* 0x000fe400078ec0ff */
[----:B------:R-:W-:-:S02]  /*1550*/  ISETP.NE.AND.EX P2, PT, R4, -0x1, PT, P0 ;  /* 0xffffffff0400780c */ /* 0x000fc40003f45300 */
[----:B------:R-:W-:Y:S02]  /*1560*/  ISETP.GT.U32.AND P0, PT, R5, R12, PT ;  /* 0x0000000c0500720c */ /* 0x000fe40003f04070 */
[----:B------:R-:W-:Y:S02]  /*1570*/  SHF.L.U64.HI R8, R19, 0x9, R4 ;  /* 0x0000000913087819 */ /* 0x000fe40000010204 */
[----:B----4-:R-:W-:Y:S02]  /*1580*/  IADD3 R4, P3, PT, R6, -R11, RZ ;  /* 0x8000000b06047210 */ /* 0x010fe40007f7e0ff */
[----:B------:R-:W-:Y:S02]  /*1590*/  ISETP.GT.U32.AND.EX P0, PT, R9, R10, PT, P0 ;  /* 0x0000000a0900720c */ /* 0x000fe40003f04100 */
[----:B------:R-:W-:Y:S01]  /*15a0*/  SEL R20, R14, 0x200, !P2 ;  /* 0x000002000e147807 */ /* 0x000fe20005000000 */
[----:B------:R-:W-:Y:S01]  /*15b0*/  IMAD.X R16, R7, 0x1, ~R3, P3 ;  /* 0x0000000107107824 */ /* 0x000fe200018e0e03 */
[----:B------:R-:W-:-:S02]  /*15c0*/  IADD3 R14, P2, PT, -R4, R17, RZ ;  /* 0x00000011040e7210 */ /* 0x000fc40007f5e1ff */
[----:B------:R-:W-:Y:S02]  /*15d0*/  SEL R19, R5, R12, P0 ;  /* 0x0000000c05137207 */ /* 0x000fe40000000000 */
[----:B------:R-:W-:Y:S01]  /*15e0*/  IADD3 R17, P3, P4, -R15, R20, R17 ;  /* 0x000000140f117210 */ /* 0x000fe20007c7e111 */
[----:B------:R-:W-:Y:S01]  /*15f0*/  IMAD.X R16, R8, 0x1, ~R16, P2 ;  /* 0x0000000108107824 */ /* 0x000fe200010e0e10 */
[----:B------:R-:W-:Y:S02]  /*1600*/  SEL R21, R9, R10, P0 ;  /* 0x0000000a09157207 */ /* 0x000fe40000000000 */
[----:B------:R-:W-:Y:S02]  /*1610*/  IADD3 R19, P0, PT, R19, -R12, RZ ;  /* 0x8000000c13137210 */ /* 0x000fe40007f1e0ff */
[----:B------:R-:W-:Y:S02]  /*1620*/  IADD3.X R13, PT, PT, ~R13, RZ, R8, P3, P4 ;  /* 0x000000ff0d0d7210 */ /* 0x000fe40001fe8508 */
[C---:B------:R-:W-:Y:S01]  /*1630*/  SEL R8, R12.reuse, R17, !P1 ;  /* 0x000000110c087207 */ /* 0x040fe20004800000 */
[----:B------:R-:W-:Y:S01]  /*1640*/  IMAD.X R17, R21, 0x1, ~R10, P0 ;  /* 0x0000000115117824 */ /* 0x000fe200000e0e0a */
[----:B------:R-:W-:-:S02]  /*1650*/  ISETP.LT.U32.AND P2, PT, R12, R5, PT ;  /* 0x000000050c00720c */ /* 0x000fc40003f41070 */
[----:B------:R-:W-:Y:S02]  /*1660*/  SEL R13, R10, R13, !P1 ;  /* 0x0000000d0a0d7207 */ /* 0x000fe40004800000 */
[-C--:B------:R-:W-:Y:S02]  /*1670*/  ISETP.LT.U32.AND P3, PT, R14, R19.reuse, PT ;  /* 0x000000130e00720c */ /* 0x080fe40003f61070 */
[----:B------:R-:W-:Y:S02]  /*1680*/  ISETP.LT.U32.AND P0, PT, R8, R19, PT ;  /* 0x000000130800720c */ /* 0x000fe40003f01070 */
[----:B------:R-:W-:Y:S02]  /*1690*/  ISETP.LT.U32.AND.EX P2, PT, R10, R9, PT, P2 ;  /* 0x000000090a00720c */ /* 0x000fe40003f41120 */
[-C--:B------:R-:W-:Y:S02]  /*16a0*/  ISETP.LT.U32.AND.EX P3, PT, R16, R17.reuse, PT, P3 ;  /* 0x000000111000720c */ /* 0x080fe40003f61130 */
[----:B------:R-:W-:-:S02]  /*16b0*/  ISETP.LT.U32.AND.EX P0, PT, R13, R17, PT, P0 ;  /* 0x000000110d00720c */ /* 0x000fc40003f01100 */
        /* <DEDUP_REMOVED lines=10> */
[----:B------:R-:W-:Y:S01]  /*1760*/  IADD3 R21, P2, PT, R6, R2, RZ ;  /* 0x0000000206157210 */ /* 0x000fe20007f5e0ff */
[----:B------:R-:W-:Y:S01]  /*1770*/  BSSY.RECONVERGENT B1, `(.L_x_9) ;  /* 0x000001d000017945 */ /* 0x000fe20003800200 */
[----:B------:R-:W-:Y:S01]  /*1780*/  IADD3.X R10, PT, PT, R13, R3, R10, P0, P1 ;  /* 0x000000030d0a7210 */ /* 0x000fe200007e240a */
[----:B------:R-:W-:Y:S01]  /*1790*/  IMAD.IADD R3, R15, 0x1, R4 ;  /* 0x000000010f037824 */ /* 0x000fe200078e0204 */
[C---:B------:R-:W-:Y:S01]  /*17a0*/  IADD3 R23, P0, PT, R5.reuse, R12, RZ ;  /* 0x0000000c05177210 */ /* 0x040fe20007f1e0ff */
[----:B------:R-:W-:Y:S02]  /*17b0*/  IMAD.X R6, RZ, RZ, R7, P2 ;  /* 0x000000ffff067224 */ /* 0x000fe400010e0607 */
[----:B------:R-:W-:Y:S01]  /*17c0*/  VIADD R12, R2, 0x100 ;  /* 0x00000100020c7836 */ /* 0x000fe20000000000 */
[----:B------:R-:W-:Y:S01]  /*17d0*/  LEA.HI.X.SX32 R5, R5, R10, 0x1, P0 ;  /* 0x0000000a05057211 */ /* 0x000fe200000f0eff */
[----:B------:R-:W-:Y:S01]  /*17e0*/  IMAD R7, R6, 0x18, RZ ;  /* 0x0000001806077824 */ /* 0x000fe200078e02ff */
[----:B------:R-:W-:-:S02]  /*17f0*/  ISETP.GE.AND P0, PT, R2, R3, PT ;  /* 0x000000030200720c */ /* 0x000fc40003f06270 */
[----:B------:R-:W-:Y:S01]  /*1800*/  ISETP.GE.AND P1, PT, R12, R3, PT ;  /* 0x000000030c00720c */ /* 0x000fe20003f26270 */
[----:B------:R-:W-:Y:S02]  /*1810*/  IMAD R5, R5, 0x18, RZ ;  /* 0x0000001805057824 */ /* 0x000fe400078e02ff */
[----:B0-----:R-:W-:-:S04]  /*1820*/  IMAD.WIDE.U32 R20, R21, 0x18, R8 ;  /* 0x0000001815147825 */ /* 0x001fc800078e0008 */
[----:B------:R-:W-:-:S04]  /*1830*/  IMAD.WIDE.U32 R22, R23, 0x18, R8 ;  /* 0x0000001817167825 */ /* 0x000fc800078e0008 */
[----:B------:R-:W-:Y:S02]  /*1840*/  IMAD.IADD R21, R21, 0x1, R7 ;  /* 0x0000000115157824 */ /* 0x000fe400078e0207 */
[----:B------:R-:W-:Y:S01]  /*1850*/  IMAD.IADD R23, R23, 0x1, R5 ;  /* 0x0000000117177824 */ /* 0x000fe200078e0205 */
[----:B------:R-:W-:Y:S06]  /*1860*/  @P0 BRA `(.L_x_10) ;  /* 0x0000000000340947 */ /* 0x000fec0003800000 */
[----:B------:R-:W-:-:S13]  /*1870*/  ISETP.GE.AND P0, PT, R2, R15, PT ;  /* 0x0000000f0200720c */ /* 0x000fda0003f06270 */
        /* <DEDUP_REMOVED lines=11> */
[----:B------:R0:W5:Y:S02]  /*1930*/  @P0 LDG.E R11, desc[UR6][R22.64+0x14] ;  /* 0x00001406160b0981 */ /* 0x000164000c1e1900 */
.L_x_10:
[----:B------:R-:W-:Y:S05]  /*1940*/  BSYNC.RECONVERGENT B1 ;  /* 0x0000000000017941 */ /* 0x000fea0003800200 */
.L_x_9:
[----:B------:R-:W-:Y:S05]  /*1950*/  @P1 BRA `(.L_x_11) ;  /* 0x0000000000f81947 */ /* 0x000fea0003800000 */
[----:B------:R-:W-:-:S13]  /*1960*/  ISETP.GE.AND P0, PT, R12, R15, PT ;  /* 0x0000000f0c00720c */ /* 0x000fda0003f06270 */
        /* <DEDUP_REMOVED lines=13> */
.L_x_8:
[----:B------:R-:W-:Y:S01]  /*1a40*/  IADD3 R11, P0, P1, R14, R11, R12 ;  /* 0x0000000b0e0b7210 */ /* 0x000fe2000791e00c */
[----:B------:R-:W-:Y:S01]  /*1a50*/  IMAD.IADD R12, R2, 0x1, -R15 ;  /* 0x00000001020c7824 */ /* 0x000fe200078e0a0f */
[----:B------:R-:W0:Y:S01]  /*1a60*/  LDC.64 R8, c[0x0][0x3a0] ;  /* 0x0000e800ff087b82 */ /* 0x000e220000000a00 */
[----:B------:R-:W-:Y:S01]  /*1a70*/  IADD3 R21, P2, PT, R6, R2, RZ ;  /* 0x0000000206157210 */ /* 0x000fe20007f5e0ff */
[----:B------:R-:W-:Y:S01]  /*1a80*/  VIADD R14, R2, 0x100 ;  /* 0x00000100020e7836 */ /* 0x000fe20000000000 */
[----:B------:R-:W-:Y:S01]  /*1a90*/  IADD3.X R3, PT, PT, R13, R3, R10, P0, P1 ;  /* 0x000000030d037210 */ /* 0x000fe200007e240a */
[----:B------:R-:W-:Y:S01]  /*1aa0*/  BSSY.RECONVERGENT B1, `(.L_x_12) ;  /* 0x000001b000017945 */ /* 0x000fe20003800200 */
[----:B------:R-:W-:Y:S01]  /*1ab0*/  IADD3 R11, P0, PT, R12, R11, RZ ;  /* 0x0000000b0c0b7210 */ /* 0x000fe20007f1e0ff */
[----:B------:R-:W-:-:S03]  /*1ac0*/  IMAD.X R6, RZ, RZ, R7, P2 ;  /* 0x000000ffff067224 */ /* 0x000fc600010e0607 */
[----:B------:R-:W-:Y:S01]  /*1ad0*/  LEA.HI.X.SX32 R12, R12, R3, 0x1, P0 ;  /* 0x000000030c0c7211 */ /* 0x000fe200000f0eff */
[----:B------:R-:W-:Y:S02]  /*1ae0*/  IMAD.IADD R3, R15, 0x1, R4 ;  /* 0x000000010f037824 */ /* 0x000fe400078e0204 */
[----:B------:R-:W-:Y:S02]  /*1af0*/  IMAD R5, R6, 0x18, RZ ;  /* 0x0000001806057824 */ /* 0x000fe400078e02ff */
[----:B------:R-:W-:Y:S01]  /*1b00*/  IMAD R7, R12, 0x18, RZ ;  /* 0x000000180c077824 */ /* 0x000fe200078e02ff */
[-C--:B------:R-:W-:Y:S02]  /*1b10*/  ISETP.GE.AND P0, PT, R2, R3.reuse, PT ;  /* 0x000000030200720c */ /* 0x080fe40003f06270 */
[----:B------:R-:W-:Y:S01]  /*1b20*/  ISETP.GE.AND P1, PT, R14, R3, PT ;  /* 0x000000030e00720c */ /* 0x000fe20003f26270 */
        /* <DEDUP_REMOVED lines=18> */
.L_x_13:
[----:B------:R-:W-:Y:S05]  /*1c50*/  BSYNC.RECONVERGENT B1 ;  /* 0x0000000000017941 */ /* 0x000fea0003800200 */
.L_x_12:
        /* <DEDUP_REMOVED lines=14> */
.L_x_11:
[----:B------:R-:W-:Y:S05]  /*1d40*/  BSYNC.RECONVERGENT B0 ;  /* 0x0000000000007941 */ /* 0x000fea0003800200 */
.L_x_7:
[----:B------:R-:W3:Y:S01]  /*1d50*/  S2R R14, SR_CgaCtaId ;  /* 0x00000000000e7919 */ /* 0x000ee20000008800 */
[----:B------:R-:W-:-:S04]  /*1d60*/  MOV R5, 0x400 ;  /* 0x0000040000057802 */ /* 0x000fc80000000f00 */
[----:B---3--:R-:W-:-:S05]  /*1d70*/  LEA R5, R14, R5, 0x18 ;  /* 0x000000050e057211 */ /* 0x008fca00078ec0ff */
[----:B------:R-:W-:-:S05]  /*1d80*/  IMAD R14, R2, 0x18, R5 ;  /* 0x00000018020e7824 */ /* 0x000fca00078e0205 */
[----:B-----5:R3:W-:Y:S04]  /*1d90*/  STS.64 [R14], R6 ;  /* 0x000000060e007388 */ /* 0x0207e80000000a00 */
[----:B------:R-:W-:Y:S04]  /*1da0*/  STS.64 [R14+0x8], R8 ;  /* 0x000008080e007388 */ /* 0x000fe80000000a00 */
[----:B------:R-:W-:Y:S04]  /*1db0*/  STS.64 [R14+0x10], R10 ;  /* 0x0000100a0e007388 */ /* 0x000fe80000000a00 */
[----:B------:R-:W-:Y:S04]  /*1dc0*/  STS.64 [R14+0x1800], R12 ;  /* 0x0018000c0e007388 */ /* 0x000fe80000000a00 */
[----:B------:R-:W-:Y:S04]  /*1dd0*/  STS.64 [R14+0x1808], R16 ;  /* 0x001808100e007388 */ /* 0x000fe80000000a00 */
[----:B------:R4:W-:Y:S01]  /*1de0*/  STS.64 [R14+0x1810], R18 ;  /* 0x001810120e007388 */ /* 0x0009e20000000a00 */
[----:B------:R-:W-:Y:S01]  /*1df0*/  BAR.SYNC.DEFER_BLOCKING 0x0 ;  /* 0x0000000000007b1d */ /* 0x000fe20000010000 */
[----:B---3--:R-:W-:-:S07]  /*1e00*/  IMAD.SHL.U32 R6, R2, 0x2, RZ ;  /* 0x0000000202067824 */ /* 0x008fce00078e00ff */
[----:B------:R-:W-:Y:S01]  /*1e10*/  PREEXIT ;  /* 0x000000000000782d */ /* 0x000fe20000000000 */
[----:B------:R-:W-:Y:S01]  /*1e20*/  BSSY.RECONVERGENT B0, `(.L_x_14) ;  /* 0x0000017000007945 */ /* 0x000fe20003800200 */
[----:B------:R-:W-:-:S04]  /*1e30*/  VIMNMX R6, PT, PT, R6, R3, PT ;  /* 0x0000000306067248 */ /* 0x000fc80003fe0100 */
[C---:B------:R-:W-:Y:S01]  /*1e40*/  ISETP.GE.AND P0, PT, R6.reuse, R4, PT ;  /* 0x000000040600720c */ /* 0x040fe20003f06270 */
[----:B------:R-:W-:Y:S01]  /*1e50*/  IMAD.IADD R4, R6, 0x1, -R4 ;  /* 0x0000000106047824 */ /* 0x000fe200078e0a04 */
[----:B------:R-:W-:-:S04]  /*1e60*/  VIMNMX R7, PT, PT, R15, R6, PT ;  /* 0x000000060f077248 */ /* 0x000fc80003fe0100 */
[----:B----4-:R-:W-:-:S04]  /*1e70*/  SEL R14, R4, RZ, P0 ;  /* 0x000000ff040e7207 */ /* 0x010fc80000000000 */
[----:B------:R-:W-:-:S13]  /*1e80*/  ISETP.GE.AND P0, PT, R14, R7, PT ;  /* 0x000000070e00720c */ /* 0x000fda0003f06270 */
[----:B------:R-:W-:Y:S05]  /*1e90*/  @P0 BRA `(.L_x_15) ;  /* 0x00000000003c0947 */ /* 0x000fea0003800000 */
[----:B------:R-:W-:-:S07]  /*1ea0*/  IMAD.IADD R4, R15, 0x1, R6 ;  /* 0x000000010f047824 */ /* 0x000fce00078e0206 */
.L_x_16:
[----:B------:R-:W-:-:S05]  /*1eb0*/  IMAD.IADD R8, R7, 0x1, -R14 ;  /* 0x0000000107087824 */ /* 0x000fca00078e0a0e */
[----:B------:R-:W-:-:S04]  /*1ec0*/  LEA.HI R9, R8, R8, RZ, 0x1 ;  /* 0x0000000808097211 */ /* 0x000fc800078f08ff */
[----:B------:R-:W-:-:S04]  /*1ed0*/  LEA.HI.SX32 R8, R9, R14, 0x1f ;  /* 0x0000000e09087211 */ /* 0x000fc800078ffaff */
[----:B------:R-:W-:-:S05]  /*1ee0*/  LOP3.LUT R9, RZ, R8, RZ, 0x33, !PT ;  /* 0x00000008ff097212 */ /* 0x000fca00078e33ff */
[----:B------:R-:W-:Y:S02]  /*1ef0*/  IMAD.IADD R10, R4, 0x1, R9 ;  /* 0x00000001040a7824 */ /* 0x000fe400078e0209 */
[--C-:B------:R-:W-:Y:S02]  /*1f00*/  IMAD R9, R8, 0x18, R5.reuse ;  /* 0x0000001808097824 */ /* 0x100fe400078e0205 */
[----:B------:R-:W-:-:S04]  /*1f10*/  IMAD R10, R10, 0x18, R5 ;  /* 0x000000180a0a7824 */ /* 0x000fc800078e0205 */
[----:B------:R-:W-:Y:S04]  /*1f20*/  LDS R9, [R9] ;  /* 0x0000000009097984 */ /* 0x000fe80000000800 */
[----:B------:R-:W3:Y:S02]  /*1f30*/  LDS R10, [R10] ;  /* 0x000000000a0a7984 */ /* 0x000ee40000000800 */
[----:B---3--:R-:W-:-:S04]  /*1f40*/  FSETP.GEU.AND P0, PT, R10, R9, PT ;  /* 0x000000090a00720b */ /* 0x008fc80003f0e000 */
[----:B------:R-:W-:-:S09]  /*1f50*/  SEL R7, R7, R8, P0 ;  /* 0x0000000807077207 */ /* 0x000fd20000000000 */
[----:B------:R-:W-:-:S05]  /*1f60*/  @P0 VIADD R14, R8, 0x1 ;  /* 0x00000001080e0836 */ /* 0x000fca0000000000 */
[----:B------:R-:W-:-:S13]  /*1f70*/  ISETP.GE.AND P0, PT, R14, R7, PT ;  /* 0x000000070e00720c */ /* 0x000fda0003f06270 */
[----:B------:R-:W-:Y:S05]  /*1f80*/  @!P0 BRA `(.L_x_16) ;  /* 0xfffffffc00c88947 */ /* 0x000fea000383ffff */
.L_x_15:
[----:B------:R-:W-:Y:S05]  /*1f90*/  BSYNC.RECONVERGENT B0 ;  /* 0x0000000000007941 */ /* 0x000fea0003800200 */
.L_x_14:
[----:B------:R-:W-:Y:S01]  /*1fa0*/  IADD3 R10, PT, PT, R15, R6, -R14 ;  /* 0x000000060f0a7210 */ /* 0x000fe20007ffe80e */
[--C-:B------:R-:W-:Y:S01]  /*1fb0*/  IMAD R26, R14, 0x18, R5.reuse ;  /* 0x000000180e1a7824 */ /* 0x100fe200078e0205 */
[----:B------:R-:W-:Y:S01]  /*1fc0*/  PLOP3.LUT P0, PT, PT, PT, PT, 0x8, 0x80 ;  /* 0x000000000080781c */ /* 0x000fe20003f0e170 */
[----:B------:R-:W3:Y:S01]  /*1fd0*/  S2R R27, SR_CgaCtaId ;  /* 0x00000000001b7919 */ /* 0x000ee20000008800 */
[C---:B------:R-:W-:Y:S01]  /*1fe0*/  ISETP.GE.AND P1, PT, R10.reuse, R3, PT ;  /* 0x000000030a00720c */ /* 0x040fe20003f26270 */
[C---:B012---:R-:W-:Y:S01]  /*1ff0*/  IMAD R21, R10.reuse, 0x18, R5 ;  /* 0x000000180a157824 */ /* 0x047fe200078e0205 */
[----:B------:R-:W-:Y:S01]  /*2000*/  LDS.64 R22, [R26] ;  /* 0x000000001a167984 */ /* 0x000fe20000000a00 */
[----:B------:R-:W-:-:S03]  /*2010*/  VIADD R20, R10, 0x1 ;  /* 0x000000010a147836 */ /* 0x000fc60000000000 */
[----:B------:R-:W0:Y:S04]  /*2020*/  LDS.64 R24, [R21] ;  /* 0x0000000015187984 */ /* 0x000e280000000a00 */
[----:B------:R-:W-:Y:S04]  /*2030*/  LDS.64 R6, [R26+0x10] ;  /* 0x000010001a067984 */ /* 0x000fe80000000a00 */
[----:B------:R-:W1:Y:S04]  /*2040*/  LDS.64 R16, [R21+0x10] ;  /* 0x0000100015107984 */ /* 0x000e680000000a00 */
[----:B------:R-:W-:Y:S04]  /*2050*/  LDS.64 R4, [R26+0x8] ;  /* 0x000008001a047984 */ /* 0x000fe80000000a00 */
[----:B------:R-:W2:Y:S01]  /*2060*/  LDS.64 R18, [R21+0x8] ;  /* 0x0000080015127984 */ /* 0x000ea20000000a00 */
[----:B0-----:R-:W-:-:S04]  /*2070*/  @!P1 FSETP.GEU.AND P2, PT, R24, R22, PT ;  /* 0x000000161800920b */ /* 0x001fc80003f4e000 */
[----:B------:R-:W-:-:S04]  /*2080*/  @!P1 ISETP.GE.OR P0, PT, R14, R15, !P2 ;  /* 0x0000000f0e00920c */ /* 0x000fc80005706670 */
[----:B------:R-:W-:Y:S02]  /*2090*/  FSEL R9, R25, R23, P0 ;  /* 0x0000001719097208 */ /* 0x000fe40000000000 */
[----:B------:R-:W-:Y:S02]  /*20a0*/  FSEL R8, R24, R22, P0 ;  /* 0x0000001618087208 */ /* 0x000fe40000000000 */
[----:B-1----:R-:W-:Y:S02]  /*20b0*/  FSEL R13, R17, R7, P0 ;  /* 0x00000007110d7208 */ /* 0x002fe40000000000 */
[----:B------:R-:W-:Y:S02]  /*20c0*/  FSEL R12, R16, R6, P0 ;  /* 0x00000006100c7208 */ /* 0x000fe40000000000 */
[----:B--2---:R-:W-:Y:S01]  /*20d0*/  FSEL R11, R19, R5, P0 ;  /* 0x00000005130b7208 */ /* 0x004fe20000000000 */
[----:B------:R-:W-:Y:S01]  /*20e0*/  @P0 LDS.64 R24, [R21+0x18] ;  /* 0x0000180015180984 */ /* 0x000fe20000000a00 */
[----:B------:R-:W-:Y:S01]  /*20f0*/  @!P0 IMAD.MOV R20, RZ, RZ, R10 ;  /* 0x000000ffff148224 */ /* 0x000fe200078e020a */
[----:B------:R-:W-:-:S02]  /*2100*/  FSEL R10, R18, R4, P0 ;  /* 0x00000004120a7208 */ /* 0x000fc40000000000 */
[----:B------:R-:W0:Y:S02]  /*2110*/  @!P0 LDS.64 R22, [R26+0x18] ;  /* 0x000018001a168984 */ /* 0x000e240000000a00 */
[----:B------:R-:W-:Y:S01]  /*2120*/  ISETP.GE.AND P1, PT, R20, R3, PT ;  /* 0x000000031400720c */ /* 0x000fe20003f26270 */
[----:B------:R-:W-:Y:S01]  /*2130*/  VIADD R20, R14, 0x1 ;  /* 0x000000010e147836 */ /* 0x000fe20000000000 */
[----:B------:R-:W-:Y:S01]  /*2140*/  @P0 LDS.64 R16, [R21+0x28] ;  /* 0x0000280015100984 */ /* 0x000fe20000000a00 */
[----:B------:R-:W-:-:S03]  /*2150*/  @P0 IMAD.MOV R20, RZ, RZ, R14 ;  /* 0x000000ffff140224 */ /* 0x000fc600078e020e */
[----:B------:R-:W1:Y:S04]  /*2160*/  @!P0 LDS.64 R6, [R26+0x28] ;  /* 0x000028001a068984 */ /* 0x000e680000000a00 */
[----:B------:R-:W-:Y:S04]  /*2170*/  @P0 LDS.64 R18, [R21+0x20] ;  /* 0x0000200015120984 */ /* 0x000fe80000000a00 */
[----:B------:R-:W2:Y:S01]  /*2180*/  @!P0 LDS.64 R4, [R26+0x20] ;  /* 0x000020001a048984 */ /* 0x000ea20000000a00 */
[----:B------:R-:W-:Y:S01]  /*2190*/  BAR.SYNC.DEFER_BLOCKING 0x0 ;  /* 0x0000000000007b1d */ /* 0x000fe20000010000 */
[----:B------:R-:W-:-:S02]  /*21a0*/  PLOP3.LUT P0, PT, PT, PT, PT, 0x8, 0x80 ;  /* 0x000000000080781c */ /* 0x000fc40003f0e170 */
[----:B0-----:R-:W-:-:S04]  /*21b0*/  @!P1 FSETP.GEU.AND P2, PT, R24, R22, PT ;  /* 0x000000161800920b */ /* 0x001fc80003f4e000 */
[----:B------:R-:W-:Y:S02]  /*21c0*/  @!P1 ISETP.GE.OR P0, PT, R20, R15, !P2 ;  /* 0x0000000f1400920c */ /* 0x000fe40005706670 */
[----:B------:R-:W-:Y:S02]  /*21d0*/  MOV R20, 0x400 ;  /* 0x0000040000147802 */ /* 0x000fe40000000f00 */
[----:B-1----:R-:W-:Y:S01]  /*21e0*/  FSEL R6, R16, R6, P0 ;  /* 0x0000000610067208 */ /* 0x002fe20000000000 */
[----:B------:R-:W-:Y:S01]  /*21f0*/  IMAD.SHL.U32 R16, R2, 0x2, RZ ;  /* 0x0000000202107824 */ /* 0x000fe200078e00ff */
[----:B---3--:R-:W-:Y:S02]  /*2200*/  LEA R20, R27, R20, 0x18 ;  /* 0x000000141b147211 */ /* 0x008fe400078ec0ff */
[----:B------:R-:W-:Y:S02]  /*2210*/  FSEL R15, R25, R23, P0 ;  /* 0x00000017190f7208 */ /* 0x000fe40000000000 */
[----:B------:R-:W-:-:S02]  /*2220*/  FSEL R14, R24, R22, P0 ;  /* 0x00000016180e7208 */ /* 0x000fc40000000000 */
[----:B--2---:R-:W-:Y:S02]  /*2230*/  FSEL R5, R19, R5, P0 ;  /* 0x0000000513057208 */ /* 0x004fe40000000000 */
[----:B------:R-:W-:Y:S02]  /*2240*/  FSEL R4, R18, R4, P0 ;  /* 0x0000000412047208 */ /* 0x000fe40000000000 */
[----:B------:R-:W-:Y:S01]  /*2250*/  FSEL R7, R17, R7, P0 ;  /* 0x0000000711077208 */ /* 0x000fe20000000000 */
[----:B------:R-:W-:Y:S06]  /*2260*/  BRA.U !UP0, `(.L_x_17) ;  /* 0x0000000108b87547 */ /* 0x000fec000b800000 */
[----:B------:R-:W0:Y:S01]  /*2270*/  S2R R17, SR_LANEID ;  /* 0x0000000000117919 */ /* 0x000e220000000000 */
[----:B------:R-:W-:Y:S02]  /*2280*/  LOP3.LUT R16, R16, 0x7c0, RZ, 0xc0, !PT ;  /* 0x000007c010107812 */ /* 0x000fe400078ec0ff */
[----:B------:R-:W-:-:S03]  /*2290*/  ISETP.NE.AND P0, PT, R2, RZ, PT ;  /* 0x000000ff0200720c */ /* 0x000fc60003f05270 */
[----:B0-----:R-:W-:-:S04]  /*22a0*/  IMAD R18, R17, 0x2, R16 ;  /* 0x0000000211127824 */ /* 0x001fc800078e0210 */
[C---:B------:R-:W-:Y:S02]  /*22b0*/  IMAD R21, R18.reuse, 0x18, R20 ;  /* 0x0000001812157824 */ /* 0x040fe400078e0214 */
[----:B------:R-:W-:-:S03]  /*22c0*/  IMAD.IADD R17, R18, 0x1, -R17 ;  /* 0x0000000112117824 */ /* 0x000fc600078e0a11 */
[----:B------:R0:W-:Y:S04]  /*22d0*/  STS.128 [R21], R8 ;  /* 0x0000000815007388 */ /* 0x0001e80000000c00 */
[----:B------:R-:W-:Y:S04]  /*22e0*/  STS.128 [R21+0x10], R12 ;  /* 0x0000100c15007388 */ /* 0x000fe80000000c00 */
[----:B------:R1:W-:Y:S01]  /*22f0*/  STS.128 [R21+0x20], R4 ;  /* 0x0000200415007388 */ /* 0x0003e20000000c00 */
[----:B0-----:R-:W-:Y:S01]  /*2300*/  IMAD R10, R17, 0x18, R20 ;  /* 0x00000018110a7824 */ /* 0x001fe200078e0214 */
[----:B------:R-:W-:-:S04]  /*2310*/  NOP ;  /* 0x0000000000007918 */ /* 0x000fc80000000000 */
[----:B------:R-:W-:Y:S01]  /*2320*/  LDS.64 R24, [R10] ;  /* 0x000000000a187984 */ /* 0x000fe20000000a00 */
[----:B-1----:R-:W0:Y:S01]  /*2330*/  LDC.64 R4, c[0x0][0x3a0] ;  /* 0x0000e800ff047b82 */ /* 0x002e220000000a00 */
[----:B------:R-:W-:Y:S02]  /*2340*/  LOP3.LUT R17, R2, 0x1f, RZ, 0xc0, !PT ;  /* 0x0000001f02117812 */ /* 0x000fe400078ec0ff */
[----:B------:R-:W-:Y:S03]  /*2350*/  LDS.64 R26, [R10+0x8] ;  /* 0x000008000a1a7984 */ /* 0x000fe60000000a00 */
[----:B------:R-:W-:Y:S01]  /*2360*/  IMAD.IADD R16, R16, 0x1, R17 ;  /* 0x0000000110107824 */ /* 0x000fe200078e0211 */
[----:B------:R-:W-:Y:S01]  /*2370*/  LDS.64 R28, [R10+0x10] ;  /* 0x000010000a1c7984 */ /* 0x000fe20000000a00 */
[----:B------:R-:W-:-:S03]  /*2380*/  IMAD.MOV.U32 R17, RZ, RZ, RZ ;  /* 0x000000ffff117224 */ /* 0x000fc600078e00ff */
[----:B------:R-:W-:Y:S01]  /*2390*/  LDS.64 R22, [R10+0x300] ;  /* 0x000300000a167984 */ /* 0x000fe20000000a00 */
[----:B------:R-:W-:-:S03]  /*23a0*/  IMAD.WIDE.U32 R6, R0, 0x200, R16 ;  /* 0x0000020000067825 */ /* 0x000fc600078e0010 */
[----:B------:R-:W-:Y:S01]  /*23b0*/  LDS.64 R18, [R10+0x308] ;  /* 0x000308000a127984 */ /* 0x000fe20000000a00 */
[----:B------:R-:W-:-:S03]  /*23c0*/  IMAD R7, R7, 0x18, RZ ;  /* 0x0000001807077824 */ /* 0x000fc600078e02ff */
[----:B------:R-:W-:Y:S04]  /*23d0*/  LDS.64 R8, [R10+0x310] ;  /* 0x000310000a087984 */ /* 0x000fe80000000a00 */
[----:B------:R1:W-:Y:S01]  /*23e0*/  @!P0 STS [R20+0x3000], R3 ;  /* 0x0030000314008388 */ /* 0x0003e20000000800 */
[----:B0-----:R-:W-:Y:S01]  /*23f0*/  IMAD.WIDE.U32 R4, R6, 0x18, R4 ;  /* 0x0000001806047825 */ /* 0x001fe200078e0004 */
[----:B------:R-:W-:Y:S03]  /*2400*/  BAR.SYNC.DEFER_BLOCKING 0x0 ;  /* 0x0000000000007b1d */ /* 0x000fe60000010000 */
[----:B------:R-:W-:Y:S02]  /*2410*/  IMAD.MOV.U32 R2, RZ, RZ, R4 ;  /* 0x000000ffff027224 */ /* 0x000fe400078e0004 */
[----:B-1----:R-:W-:Y:S01]  /*2420*/  IMAD.IADD R3, R5, 0x1, R7 ;  /* 0x0000000105037824 */ /* 0x002fe200078e0207 */
[----:B------:R-:W0:Y:S02]  /*2430*/  LDS R11, [R20+0x3000] ;  /* 0x00300000140b7984 */ /* 0x000e240000000800 */
[C---:B0-----:R-:W-:Y:S01]  /*2440*/  ISETP.GE.AND P0, PT, R16.reuse, R11, PT ;  /* 0x0000000b1000720c */ /* 0x041fe20003f06270 */
[----:B------:R-:W-:-:S12]  /*2450*/  VIADD R16, R16, 0x20 ;  /* 0x0000002010107836 */ /* 0x000fd80000000000 */
[----:B------:R0:W-:Y:S04]  /*2460*/  @!P0 STG.E desc[UR6][R2.64], R24 ;  /* 0x0000001802008986 */ /* 0x0001e8000c101906 */
[----:B------:R0:W-:Y:S04]  /*2470*/  @!P0 STG.E desc[UR6][R2.64+0x4], R25 ;  /* 0x0000041902008986 */ /* 0x0001e8000c101906 */
[----:B------:R0:W-:Y:S04]  /*2480*/  @!P0 STG.E desc[UR6][R2.64+0x8], R26 ;  /* 0x0000081a02008986 */ /* 0x0001e8000c101906 */
[----:B------:R0:W-:Y:S04]  /*2490*/  @!P0 STG.E desc[UR6][R2.64+0xc], R27 ;  /* 0x00000c1b02008986 */ /* 0x0001e8000c101906 */
[----:B------:R0:W-:Y:S04]  /*24a0*/  @!P0 STG.E desc[UR6][R2.64+0x10], R28 ;  /* 0x0000101c02008986 */ /* 0x0001e8000c101906 */
[----:B------:R0:W-:Y:S01]  /*24b0*/  @!P0 STG.E desc[UR6][R2.64+0x14], R29 ;  /* 0x0000141d02008986 */ /* 0x0001e2000c101906 */
[----:B------:R-:W-:-:S13]  /*24c0*/  ISETP.GE.AND P0, PT, R16, R11, PT ;  /* 0x0000000b1000720c */ /* 0x000fda0003f06270 */
[----:B0-----:R-:W-:Y:S05]  /*24d0*/  @P0 EXIT ;  /* 0x000000000000094d */ /* 0x001fea0003800000 */
[----:B------:R-:W-:Y:S04]  /*24e0*/  STG.E desc[UR6][R2.64+0x300], R22 ;  /* 0x0003001602007986 */ /* 0x000fe8000c101906 */
[----:B------:R-:W-:Y:S04]  /*24f0*/  STG.E desc[UR6][R2.64+0x304], R23 ;  /* 0x0003041702007986 */ /* 0x000fe8000c101906 */
[----:B------:R-:W-:Y:S04]  /*2500*/  STG.E desc[UR6][R2.64+0x308], R18 ;  /* 0x0003081202007986 */ /* 0x000fe8000c101906 */
[----:B------:R-:W-:Y:S04]  /*2510*/  STG.E desc[UR6][R2.64+0x30c], R19 ;  /* 0x00030c1302007986 */ /* 0x000fe8000c101906 */
[----:B------:R-:W-:Y:S04]  /*2520*/  STG.E desc[UR6][R2.64+0x310], R8 ;  /* 0x0003100802007986 */ /* 0x000fe8000c101906 */
[----:B------:R-:W-:Y:S01]  /*2530*/  STG.E desc[UR6][R2.64+0x314], R9 ;  /* 0x0003140902007986 */ /* 0x000fe2000c101906 */
[----:B------:R-:W-:Y:S05]  /*2540*/  EXIT ;  /* 0x000000000000794d */ /* 0x000fea0003800000 */
.L_x_17:
        /* <DEDUP_REMOVED lines=30> */
[----:B------:R-:W-:-:S05]  /*2730*/  VIADD R16, R16, 0x20 ;  /* 0x0000002010107836 */ /* 0x000fca0000000000 */
[----:B------:R-:W-:-:S07]  /*2740*/  ISETP.GE.AND P1, PT, R16, R11, PT ;  /* 0x0000000b1000720c */ /* 0x000fce0003f26270 */
[----:B------:R0:W-:Y:S04]  /*2750*/  @!P0 STG.E desc[UR6][R2.64], R28 ;  /* 0x0000001c02008986 */ /* 0x0001e8000c101906 */
[----:B------:R0:W-:Y:S04]  /*2760*/  @!P0 STG.E desc[UR6][R2.64+0x4], R29 ;  /* 0x0000041d02008986 */ /* 0x0001e8000c101906 */
[----:B------:R0:W-:Y:S04]  /*2770*/  @!P0 STG.E desc[UR6][R2.64+0x8], R26 ;  /* 0x0000081a02008986 */ /* 0x0001e8000c101906 */
[----:B------:R0:W-:Y:S04]  /*2780*/  @!P0 STG.E desc[UR6][R2.64+0xc], R27 ;  /* 0x00000c1b02008986 */ /* 0x0001e8000c101906 */
[----:B------:R0:W-:Y:S04]  /*2790*/  @!P0 STG.E desc[UR6][R2.64+0x10], R24 ;  /* 0x0000101802008986 */ /* 0x0001e8000c101906 */
[----:B------:R0:W-:Y:S01]  /*27a0*/  @!P0 STG.E desc[UR6][R2.64+0x14], R25 ;  /* 0x0000141902008986 */ /* 0x0001e2000c101906 */
[----:B------:R-:W-:Y:S05]  /*27b0*/  @P1 EXIT ;  /* 0x000000000000194d */ /* 0x000fea0003800000 */
[----:B------:R-:W-:Y:S04]  /*27c0*/  STG.E desc[UR6][R2.64+0x300], R18 ;  /* 0x0003001202007986 */ /* 0x000fe8000c101906 */
[----:B------:R-:W-:Y:S04]  /*27d0*/  STG.E desc[UR6][R2.64+0x304], R19 ;  /* 0x0003041302007986 */ /* 0x000fe8000c101906 */
[----:B------:R-:W-:Y:S04]  /*27e0*/  STG.E desc[UR6][R2.64+0x308], R22 ;  /* 0x0003081602007986 */ /* 0x000fe8000c101906 */
[----:B------:R-:W-:Y:S04]  /*27f0*/  STG.E desc[UR6][R2.64+0x30c], R23 ;  /* 0x00030c1702007986 */ /* 0x000fe8000c101906 */
[----:B------:R-:W-:Y:S04]  /*2800*/  STG.E desc[UR6][R2.64+0x310], R8 ;  /* 0x0003100802007986 */ /* 0x000fe8000c101906 */
[----:B------:R-:W-:Y:S01]  /*2810*/  STG.E desc[UR6][R2.64+0x314], R9 ;  /* 0x0003140902007986 */ /* 0x000fe2000c101906 */
[----:B------:R-:W-:Y:S05]  /*2820*/  EXIT ;  /* 0x000000000000794d */ /* 0x000fea0003800000 */
.L_x_18:
[----:B------:R-:W-:-:S00]  /*2830*/  BRA `(.L_x_18) ;  /* 0xfffffffc00fc7947 */ /* 0x000fc0000383ffff */
[----:B------:R-:W-:-:S00]  /*2840*/  NOP ;  /* 0x0000000000007918 */ /* 0x000fc00000000000 */
        /* <DEDUP_REMOVED lines=11> */
.L_x_112:


//--------------------- .text._ZN3cub18CUB_300001_SM_10006detail10merge_sort30DeviceMergeSortPartitionKernelIP8Particlem3CmpS4_EEvbT_PT2_T0_SA_PSA_T1_SA_i --------------------------
	.section	.text._ZN3cub18CUB_300001_SM_10006detail10merge_sort30DeviceMergeSortPartitionKernelIP8Particlem3CmpS4_EEvbT_PT2_T0_SA_PSA_T1_SA_i,"ax",@progbits
	.align	128
        .global         _ZN3cub18CUB_300001_SM_10006detail10merge_sort30DeviceMergeSortPartitionKernelIP8Particlem3CmpS4_EEvbT_PT2_T0_SA_PSA_T1_SA_i
        .type           _ZN3cub18CUB_300001_SM_10006detail10merge_sort30DeviceMergeSortPartitionKernelIP8Particlem3CmpS4_EEvbT_PT2_T0_SA_PSA_T1_SA_i,@function
        .size           _ZN3cub18CUB_300001_SM_10006detail10merge_sort30DeviceMergeSortPartitionKernelIP8Particlem3CmpS4_EEvbT_PT2_T0_SA_PSA_T1_SA_i,(.L_x_113 - _ZN3cub18CUB_300001_SM_10006detail10merge_sort30DeviceMergeSortPartitionKernelIP8Particlem3CmpS4_EEvbT_PT2_T0_SA_PSA_T1_SA_i)
        .other          _ZN3cub18CUB_300001_SM_10006detail10merge_sort30DeviceMergeSortPartitionKernelIP8Particlem3CmpS4_EEvbT_PT2_T0_SA_PSA_T1_SA_i,@"STO_CUDA_ENTRY STV_DEFAULT"
_ZN3cub18CUB_300001_SM_10006detail10merge_sort30DeviceMergeSortPartitionKernelIP8Particlem3CmpS4_EEvbT_PT2_T0_SA_PSA_T1_SA_i:
.text._ZN3cub18CUB_300001_SM_10006detail10merge_sort30DeviceMergeSortPartitionKernelIP8Particlem3CmpS4_EEvbT_PT2_T0_SA_PSA_T1_SA_i:
[----:B------:R-:W-:Y:S01]  /*0000*/  LDC R1, c[0x0][0x37c] ;  /* 0x0000df00ff017b82 */ /* 0x000fe20000000800 */
[----:B------:R-:W0:Y:S01]  /*0010*/  S2R R6, SR_CTAID.X ;  /* 0x0000000000067919 */ /* 0x000e220000002500 */
[----:B------:R-:W0:Y:S01]  /*0020*/  LDCU UR4, c[0x0][0x360] ;  /* 0x00006c00ff0477ac */ /* 0x000e220008000800 */
[----:B------:R-:W0:Y:S01]  /*0030*/  S2R R3, SR_TID.X ;  /* 0x0000000000037919 */ /* 0x000e220000002100 */
[----:B------:R-:W1:Y:S01]  /*0040*/  LDCU.64 UR10, c[0x0][0x3a0] ;  /* 0x00007400ff0a77ac */ /* 0x000e620008000a00 */
[----:B0-----:R-:W-:-:S05]  /*0050*/  IMAD R6, R6, UR4, R3 ;  /* 0x0000000406067c24 */ /* 0x001fca000f8e0203 */
[----:B-1----:R-:W-:-:S04]  /*0060*/  ISETP.GE.U32.AND P0, PT, R6, UR10, PT ;  /* 0x0000000a06007c0c */ /* 0x002fc8000bf06070 */
[----:B------:R-:W-:-:S13]  /*0070*/  ISETP.GE.U32.AND.EX P0, PT, RZ, UR11, PT, P0 ;  /* 0x0000000bff007c0c */ /* 0x000fda000bf06100 */
[----:B------:R-:W-:Y:S05]  /*0080*/  @P0 EXIT ;  /* 0x000000000000094d */ /* 0x000fea0003800000 */
[----:B------:R-:W0:Y:S01]  /*0090*/  LDCU.64 UR6, c[0x0][0x3b8] ;  /* 0x00007700ff0677ac */ /* 0x000e220008000a00 */
[----:B------:R-:W1:Y:S01]  /*00a0*/  LDC R0, c[0x0][0x3c0] ;  /* 0x0000f000ff007b82 */ /* 0x000e620000000800 */
[----:B------:R-:W-:Y:S01]  /*00b0*/  IADD3 R8, P2, PT, R6, 0x1, RZ ;  /* 0x0000000106087810 */ /* 0x000fe20007f5e0ff */
[----:B------:R-:W-:Y:S01]  /*00c0*/  ACQBULK ;  /* 0x000000000000782e */ /* 0x000fe20000000000 */
[----:B------:R-:W2:Y:S02]  /*00d0*/  LDCU.64 UR8, c[0x0][0x358] ;  /* 0x00006b00ff0877ac */ /* 0x000ea40008000a00 */
[----:B------:R-:W-:Y:S01]  /*00e0*/  ISETP.NE.U32.AND P0, PT, R8, UR10, PT ;  /* 0x0000000a08007c0c */ /* 0x000fe2000bf05070 */
[----:B0-----:R-:W-:Y:S02]  /*00f0*/  UIADD3 UR4, UPT, UPT, -UR6, URZ, URZ ;  /* 0x000000ff06047290 */ /* 0x001fe4000fffe1ff */
[----:B------:R-:W-:-:S04]  /*0100*/  USHF.R.U32.HI UR5, URZ, 0x1, UR7 ;  /* 0x00000001ff057899 */ /* 0x000fc80008011607 */
[----:B------:R-:W-:Y:S01]  /*0110*/  LOP3.LUT R5, R6, UR4, RZ, 0xc0, !PT ;  /* 0x0000000406057c12 */ /* 0x000fe2000f8ec0ff */
[----:B------:R-:W-:Y:S01]  /*0120*/  USHF.R.U64 UR4, UR6, 0x1, UR7 ;  /* 0x0000000106047899 */ /* 0x000fe20008001207 */
[----:B-1----:R-:W-:Y:S01]  /*0130*/  SHF.R.S32.HI R11, RZ, 0x1f, R0 ;  /* 0x0000001fff0b7819 */ /* 0x002fe20000011400 */
[----:B------:R-:W-:Y:S02]  /*0140*/  IMAD R4, R0, UR5, RZ ;  /* 0x0000000500047c24 */ /* 0x000fe4000f8e02ff */
[----:B------:R-:W-:-:S04]  /*0150*/  IMAD.WIDE.U32 R2, R5, R0, RZ ;  /* 0x0000000005027225 */ /* 0x000fc800078e00ff */
[----:B------:R-:W-:-:S04]  /*0160*/  IMAD.WIDE.U32 R12, R0, UR4, RZ ;  /* 0x00000004000c7c25 */ /* 0x000fc8000f8e00ff */
[C---:B------:R-:W-:Y:S01]  /*0170*/  IMAD R7, R11.reuse, UR4, R4 ;  /* 0x000000040b077c24 */ /* 0x040fe2000f8e0204 */
[----:B------:R-:W0:Y:S01]  /*0180*/  LDCU.64 UR4, c[0x0][0x398] ;  /* 0x00007300ff0477ac */ /* 0x000e220008000a00 */
[----:B------:R-:W-:Y:S01]  /*0190*/  IMAD R3, R11, R5, R3 ;  /* 0x000000050b037224 */ /* 0x000fe200078e0203 */
[----:B------:R-:W-:Y:S01]  /*01a0*/  LOP3.LUT R5, RZ, R2, RZ, 0x33, !PT ;  /* 0x00000002ff057212 */ /* 0x000fe200078e33ff */
[----:B------:R-:W-:Y:S02]  /*01b0*/  IMAD.IADD R10, R13, 0x1, R7 ;  /* 0x000000010d0a7824 */ /* 0x000fe400078e0207 */
[----:B------:R-:W-:Y:S01]  /*01c0*/  IMAD.X R7, RZ, RZ, RZ, P2 ;  /* 0x000000ffff077224 */ /* 0x000fe200010e06ff */
[----:B------:R-:W-:Y:S02]  /*01d0*/  ISETP.LT.U32.AND P1, PT, R12, R5, PT ;  /* 0x000000050c00720c */ /* 0x000fe40003f21070 */
[----:B------:R-:W-:Y:S02]  /*01e0*/  LOP3.LUT R4, RZ, R3, RZ, 0x33, !PT ;  /* 0x00000003ff047212 */ /* 0x000fe400078e33ff */
[----:B------:R-:W-:-:S02]  /*01f0*/  ISETP.NE.AND.EX P0, PT, R7, UR11, PT, P0 ;  /* 0x0000000b07007c0c */ /* 0x000fc4000bf05300 */
[----:B------:R-:W-:-:S04]  /*0200*/  ISETP.LT.U32.AND.EX P1, PT, R10, R4, PT, P1 ;  /* 0x000000040a00720c */ /* 0x000fc80003f21110 */
[----:B------:R-:W-:Y:S02]  /*0210*/  SEL R5, R12, R5, P1 ;  /* 0x000000050c057207 */ /* 0x000fe40000800000 */
[----:B------:R-:W-:Y:S02]  /*0220*/  SEL R4, R10, R4, P1 ;  /* 0x000000040a047207 */ /* 0x000fe40000800000 */
[----:B------:R-:W-:-:S05]  /*0230*/  IADD3 R8, P1, PT, R5, R2, RZ ;  /* 0x0000000205087210 */ /* 0x000fca0007f3e0ff */
[----:B------:R-:W-:Y:S01]  /*0240*/  IMAD.X R7, R4, 0x1, R3, P1 ;  /* 0x0000000104077824 */ /* 0x000fe200008e0603 */
[----:B0-----:R-:W-:Y:S01]  /*0250*/  ISETP.LT.U32.AND P1, PT, R8, UR4, PT ;  /* 0x0000000408007c0c */ /* 0x001fe2000bf21070 */
[----:B------:R-:W0:Y:S03]  /*0260*/  @!P0 LDC.64 R4, c[0x0][0x3a8] ;  /* 0x0000ea00ff048b82 */ /* 0x000e260000000a00 */
[----:B------:R-:W-:-:S04]  /*0270*/  ISETP.LT.U32.AND.EX P1, PT, R7, UR5, PT, P1 ;  /* 0x0000000507007c0c */ /* 0x000fc8000bf21110 */
[----:B------:R-:W-:Y:S02]  /*0280*/  SEL R8, R8, UR4, P1 ;  /* 0x0000000408087c07 */ /* 0x000fe40008800000 */
[----:B------:R-:W-:Y:S02]  /*0290*/  SEL R9, R7, UR5, P1 ;  /* 0x0000000507097c07 */ /* 0x000fe40008800000 */
[----:B------:R-:W-:Y:S02]  /*02a0*/  LOP3.LUT R17, RZ, R8, RZ, 0x33, !PT ;  /* 0x00000008ff117212 */ /* 0x000fe400078e33ff */
[----:B------:R-:W-:Y:S02]  /*02b0*/  LOP3.LUT R19, RZ, R9, RZ, 0x33, !PT ;  /* 0x00000009ff137212 */ /* 0x000fe400078e33ff */
[----:B------:R-:W-:-:S04]  /*02c0*/  ISETP.LT.U32.AND P1, PT, R12, R17, PT ;  /* 0x000000110c00720c */ /* 0x000fc80003f21070 */
[----:B------:R-:W-:-:S04]  /*02d0*/  ISETP.LT.U32.AND.EX P1, PT, R10, R19, PT, P1 ;  /* 0x000000130a00720c */ /* 0x000fc80003f21110 */
[----:B------:R-:W-:Y:S02]  /*02e0*/  SEL R17, R12, R17, P1 ;  /* 0x000000110c117207 */ /* 0x000fe40000800000 */
[----:B------:R-:W-:Y:S02]  /*02f0*/  SEL R19, R10, R19, P1 ;  /* 0x000000130a137207 */ /* 0x000fe40000800000 */
[----:B------:R-:W-:Y:S02]  /*0300*/  IADD3 R17, P3, PT, R17, R8, RZ ;  /* 0x0000000811117210 */ /* 0x000fe40007f7e0ff */
[----:B0-----:R-:W-:Y:S02]  /*0310*/  @!P0 LEA R12, P2, R6, R4, 0x3 ;  /* 0x00000004060c8211 */ /* 0x001fe400078418ff */
[----:B------:R-:W-:Y:S01]  /*0320*/  ISETP.LT.U32.AND P1, PT, R2, UR4, PT ;  /* 0x0000000402007c0c */ /* 0x000fe2000bf21070 */
[----:B------:R-:W-:Y:S01]  /*0330*/  IMAD.X R19, R19, 0x1, R9, P3 ;  /* 0x0000000113137824 */ /* 0x000fe200018e0609 */
[----:B------:R-:W-:-:S02]  /*0340*/  @!P0 LEA.HI.X R13, R6, R5, RZ, 0x3, P2 ;  /* 0x00000005060d8211 */ /* 0x000fc400010f1cff */
[----:B------:R-:W-:Y:S02]  /*0350*/  ISETP.LT.U32.AND P2, PT, R17, UR4, PT ;  /* 0x0000000411007c0c */ /* 0x000fe4000bf41070 */
[----:B------:R-:W-:Y:S01]  /*0360*/  ISETP.LT.U32.AND.EX P1, PT, R3, UR5, PT, P1 ;  /* 0x0000000503007c0c */ /* 0x000fe2000bf21110 */
[----:B--2---:R0:W-:Y:S01]  /*0370*/  @!P0 STG.E.64 desc[UR8][R12.64], R8 ;  /* 0x000000080c008986 */ /* 0x0041e2000c101b08 */
[----:B------:R-:W-:Y:S02]  /*0380*/  ISETP.LT.U32.AND.EX P2, PT, R19, UR5, PT, P2 ;  /* 0x0000000513007c0c */ /* 0x000fe4000bf41120 */
[----:B------:R-:W-:Y:S02]  /*0390*/  SEL R7, R2, UR4, P1 ;  /* 0x0000000402077c07 */ /* 0x000fe40008800000 */
[----:B------:R-:W-:Y:S02]  /*03a0*/  SEL R5, R3, UR5, P1 ;  /* 0x0000000503057c07 */ /* 0x000fe40008800000 */
[----:B------:R-:W-:-:S02]  /*03b0*/  SEL R17, R17, UR4, P2 ;  /* 0x0000000411117c07 */ /* 0x000fc40009000000 */
[----:B------:R-:W-:Y:S01]  /*03c0*/  SEL R19, R19, UR5, P2 ;  /* 0x0000000513137c07 */ /* 0x000fe20009000000 */
[----:B------:R-:W-:Y:S06]  /*03d0*/  @!P0 EXIT ;  /* 0x000000000000894d */ /* 0x000fec0003800000 */
[----:B------:R-:W1:Y:S01]  /*03e0*/  LDCU.U8 UR5, c[0x0][0x380] ;  /* 0x00007000ff0577ac */ /* 0x000e620008000000 */
[----:B0-----:R-:W-:Y:S01]  /*03f0*/  IADD3 R13, P0, PT, R17, -R7, RZ ;  /* 0x80000007110d7210 */ /* 0x001fe20007f1e0ff */
[----:B------:R-:W-:Y:S01]  /*0400*/  BSSY.RECONVERGENT B0, `(.L_x_19) ;  /* 0x0000076000007945 */ /* 0x000fe20003800200 */
[----:B------:R-:W-:-:S06]  /*0410*/  UIADD3 UR4, UPT, UPT, UR6, -0x1, URZ ;  /* 0xffffffff06047890 */ /* 0x000fcc000fffe0ff */
[----:B------:R-:W-:-:S05]  /*0420*/  LOP3.LUT R15, R6, UR4, RZ, 0xc0, !PT ;  /* 0x00000004060f7c12 */ /* 0x000fca000f8ec0ff */
[----:B------:R-:W-:Y:S01]  /*0430*/  IMAD.WIDE.U32 R2, R15, R0, RZ ;  /* 0x000000000f027225 */ /* 0x000fe200078e00ff */
[----:B-1----:R-:W-:-:S03]  /*0440*/  UPRMT UR4, UR5, 0x8880, URZ ;  /* 0x0000888005047896 */ /* 0x002fc600080000ff */
[----:B------:R-:W-:Y:S01]  /*0450*/  IMAD.X R0, R19, 0x1, ~R5, P0 ;  /* 0x0000000113007824 */ /* 0x000fe200000e0e05 */
[----:B------:R-:W-:Y:S01]  /*0460*/  ISETP.LT.U32.AND P0, PT, R2, R13, PT ;  /* 0x0000000d0200720c */ /* 0x000fe20003f01070 */
[----:B------:R-:W-:Y:S01]  /*0470*/  IMAD R15, R11, R15, R3 ;  /* 0x0000000f0b0f7224 */ /* 0x000fe200078e0203 */
[----:B------:R-:W-:-:S04]  /*0480*/  UISETP.NE.AND UP0, UPT, UR4, URZ, UPT ;  /* 0x000000ff0400728c */ /* 0x000fc8000bf05270 */
[----:B------:R-:W-:-:S04]  /*0490*/  ISETP.LT.U32.AND.EX P0, PT, R15, R0, PT, P0 ;  /* 0x000000000f00720c */ /* 0x000fc80003f01100 */
[----:B------:R-:W-:Y:S02]  /*04a0*/  SEL R11, R2, R13, P0 ;  /* 0x0000000d020b7207 */ /* 0x000fe40000000000 */
[----:B------:R-:W-:Y:S01]  /*04b0*/  SEL R15, R15, R0, P0 ;  /* 0x000000000f0f7207 */ /* 0x000fe20000000000 */
[----:B------:R-:W-:Y:S06]  /*04c0*/  BRA.U !UP0, `(.L_x_20) ;  /* 0x0000000108d47547 */ /* 0x000fec000b800000 */
[----:B------:R-:W-:Y:S01]  /*04d0*/  IADD3 R2, P0, PT, R17, -R8, RZ ;  /* 0x8000000811027210 */ /* 0x000fe20007f1e0ff */
[----:B------:R-:W-:Y:S01]  /*04e0*/  BSSY.RECONVERGENT B1, `(.L_x_21) ;  /* 0x0000032000017945 */ /* 0x000fe20003800200 */
[----:B------:R-:W-:-:S03]  /*04f0*/  IADD3 R12, P2, PT, R8, -R7, RZ ;  /* 0x80000007080c7210 */ /* 0x000fc60007f5e0ff */
[----:B------:R-:W-:Y:S01]  /*0500*/  IMAD.X R10, R19, 0x1, ~R9, P0 ;  /* 0x00000001130a7824 */ /* 0x000fe200000e0e09 */
[----:B------:R-:W-:Y:S01]  /*0510*/  ISETP.GT.U32.AND P0, PT, R11, R2, PT ;  /* 0x000000020b00720c */ /* 0x000fe20003f04070 */
[----:B------:R-:W-:Y:S01]  /*0520*/  IMAD.X R14, R9, 0x1, ~R5, P2 ;  /* 0x00000001090e7824 */ /* 0x000fe200010e0e05 */
[----:B------:R-:W-:Y:S02]  /*0530*/  ISETP.LT.U32.AND P1, PT, R12, R11, PT ;  /* 0x0000000b0c00720c */ /* 0x000fe40003f21070 */
[----:B------:R-:W-:Y:S02]  /*0540*/  ISETP.GT.U32.AND.EX P0, PT, R15, R10, PT, P0 ;  /* 0x0000000a0f00720c */ /* 0x000fe40003f04100 */
[----:B------:R-:W-:Y:S02]  /*0550*/  ISETP.LT.U32.AND.EX P1, PT, R14, R15, PT, P1 ;  /* 0x0000000f0e00720c */ /* 0x000fe40003f21110 */
[----:B------:R-:W-:Y:S02]  /*0560*/  SEL R4, R11, R2, P0 ;  /* 0x000000020b047207 */ /* 0x000fe40000000000 */
[----:B------:R-:W-:-:S02]  /*0570*/  SEL R0, R15, R10, P0 ;  /* 0x0000000a0f007207 */ /* 0x000fc40000000000 */
[----:B------:R-:W-:Y:S02]  /*0580*/  IADD3 R4, P0, PT, R4, -R2, RZ ;  /* 0x8000000204047210 */ /* 0x000fe40007f1e0ff */
[----:B------:R-:W-:Y:S02]  /*0590*/  SEL R13, R12, R11, P1 ;  /* 0x0000000b0c0d7207 */ /* 0x000fe40000800000 */
[----:B------:R-:W-:Y:S01]  /*05a0*/  SEL R17, R14, R15, P1 ;  /* 0x0000000f0e117207 */ /* 0x000fe20000800000 */
[----:B------:R-:W-:Y:S01]  /*05b0*/  IMAD.X R0, R0, 0x1, ~R10, P0 ;  /* 0x0000000100007824 */ /* 0x000fe200000e0e0a */
[----:B------:R-:W-:-:S04]  /*05c0*/  ISETP.GE.U32.AND P0, PT, R4, R13, PT ;  /* 0x0000000d0400720c */ /* 0x000fc80003f06070 */
[----:B------:R-:W-:-:S13]  /*05d0*/  ISETP.GE.U32.AND.EX P0, PT, R0, R17, PT, P0 ;  /* 0x000000110000720c */ /* 0x000fda0003f06100 */
[----:B------:R-:W-:Y:S05]  /*05e0*/  @P0 BRA `(.L_x_22) ;  /* 0x0000000000840947 */ /* 0x000fea0003800000 */
[----:B------:R-:W0:Y:S01]  /*05f0*/  LDC.64 R2, c[0x0][0x388] ;  /* 0x0000e200ff027b82 */ /* 0x000e220000000a00 */
[----:B------:R-:W-:-:S05]  /*0600*/  IADD3 R12, P0, PT, R11, R8, RZ ;  /* 0x000000080b0c7210 */ /* 0x000fca0007f1e0ff */
[----:B------:R-:W-:-:S08]  /*0610*/  IMAD.X R15, R15, 0x1, R9, P0 ;  /* 0x000000010f0f7824 */ /* 0x000fd000000e0609 */
.L_x_23:
[----:B------:R-:W-:-:S05]  /*0620*/  IADD3 R9, P0, PT, -R4, R13, RZ ;  /* 0x0000000d04097210 */ /* 0x000fca0007f1e1ff */
[----:B------:R-:W-:-:S05]  /*0630*/  IMAD.X R8, R17, 0x1, ~R0, P0 ;  /* 0x0000000111087824 */ /* 0x000fca00000e0e00 */
[--C-:B------:R-:W-:Y:S02]  /*0640*/  SHF.R.U64 R9, R9, 0x1, R8.reuse ;  /* 0x0000000109097819 */ /* 0x100fe40000001208 */
[----:B------:R-:W-:Y:S02]  /*0650*/  SHF.R.U32.HI R11, RZ, 0x1, R8 ;  /* 0x00000001ff0b7819 */ /* 0x000fe40000011608 */
[----:B------:R-:W-:-:S04]  /*0660*/  IADD3 R14, P0, PT, R4, R9, RZ ;  /* 0x00000009040e7210 */ /* 0x000fc80007f1e0ff */
[----:B------:R-:W-:Y:S01]  /*0670*/  LOP3.LUT R9, RZ, R14, RZ, 0x33, !PT ;  /* 0x0000000eff097212 */ /* 0x000fe200078e33ff */
[----:B------:R-:W-:Y:S01]  /*0680*/  IMAD.X R16, R0, 0x1, R11, P0 ;  /* 0x0000000100107824 */ /* 0x000fe200000e060b */
[----:B------:R-:W-:Y:S02]  /*0690*/  IADD3 R11, P0, PT, R14, R7, RZ ;  /* 0x000000070e0b7210 */ /* 0x000fe40007f1e0ff */
[----:B------:R-:W-:Y:S02]  /*06a0*/  IADD3 R9, P1, PT, R9, R12, RZ ;  /* 0x0000000c09097210 */ /* 0x000fe40007f3e0ff */
[----:B------:R-:W-:Y:S01]  /*06b0*/  LOP3.LUT R18, RZ, R16, RZ, 0x33, !PT ;  /* 0x00000010ff127212 */ /* 0x000fe200078e33ff */
[----:B------:R-:W-:Y:S02]  /*06c0*/  IMAD.X R8, R16, 0x1, R5, P0 ;  /* 0x0000000110087824 */ /* 0x000fe400000e0605 */
[----:B0-----:R-:W-:-:S04]  /*06d0*/  IMAD.WIDE.U32 R10, R11, 0x18, R2 ;  /* 0x000000180b0a7825 */ /* 0x001fc800078e0002 */
[----:B------:R-:W-:Y:S02]  /*06e0*/  IMAD.X R18, R18, 0x1, R15, P1 ;  /* 0x0000000112127824 */ /* 0x000fe400008e060f */
[----:B------:R-:W-:Y:S02]  /*06f0*/  IMAD R19, R8, 0x18, RZ ;  /* 0x0000001808137824 */ /* 0x000fe400078e02ff */
[----:B------:R-:W-:-:S04]  /*0700*/  IMAD.WIDE.U32 R8, R9, 0x18, R2 ;  /* 0x0000001809087825 */ /* 0x000fc800078e0002 */
[----:B------:R-:W-:Y:S02]  /*0710*/  IMAD R21, R18, 0x18, RZ ;  /* 0x0000001812157824 */ /* 0x000fe400078e02ff */
[----:B------:R-:W-:Y:S02]  /*0720*/  IMAD.IADD R11, R11, 0x1, R19 ;  /* 0x000000010b0b7824 */ /* 0x000fe400078e0213 */
[----:B------:R-:W-:-:S03]  /*0730*/  IMAD.IADD R9, R9, 0x1, R21 ;  /* 0x0000000109097824 */ /* 0x000fc600078e0215 */
[----:B------:R-:W2:Y:S04]  /*0740*/  LDG.E R10, desc[UR8][R10.64] ;  /* 0x000000080a0a7981 */ /* 0x000ea8000c1e1900 */
[----:B------:R-:W2:Y:S01]  /*0750*/  LDG.E R9, desc[UR8][R8.64] ;  /* 0x0000000808097981 */ /* 0x000ea2000c1e1900 */
[----:B------:R-:W-:-:S05]  /*0760*/  IADD3 R19, P1, PT, R14, 0x1, RZ ;  /* 0x000000010e137810 */ /* 0x000fca0007f3e0ff */
[----:B------:R-:W-:Y:S01]  /*0770*/  IMAD.X R21, RZ, RZ, R16, P1 ;  /* 0x000000ffff157224 */ /* 0x000fe200008e0610 */
[----:B--2---:R-:W-:-:S04]  /*0780*/  FSETP.GEU.AND P0, PT, R9, R10, PT ;  /* 0x0000000a0900720b */ /* 0x004fc80003f0e000 */
[----:B------:R-:W-:Y:S02]  /*0790*/  SEL R4, R19, R4, P0 ;  /* 0x0000000413047207 */ /* 0x000fe40000000000 */
[----:B------:R-:W-:Y:S02]  /*07a0*/  SEL R13, R13, R14, P0 ;  /* 0x0000000e0d0d7207 */ /* 0x000fe40000000000 */
[----:B------:R-:W-:Y:S02]  /*07b0*/  SEL R0, R21, R0, P0 ;  /* 0x0000000015007207 */ /* 0x000fe40000000000 */
[----:B------:R-:W-:Y:S02]  /*07c0*/  SEL R17, R17, R16, P0 ;  /* 0x0000001011117207 */ /* 0x000fe40000000000 */
[----:B------:R-:W-:-:S04]  /*07d0*/  ISETP.GE.U32.AND P0, PT, R4, R13, PT ;  /* 0x0000000d0400720c */ /* 0x000fc80003f06070 */
[----:B------:R-:W-:-:S13]  /*07e0*/  ISETP.GE.U32.AND.EX P0, PT, R0, R17, PT, P0 ;  /* 0x000000110000720c */ /* 0x000fda0003f06100 */
[----:B------:R-:W-:Y:S05]  /*07f0*/  @!P0 BRA `(.L_x_23) ;  /* 0xfffffffc00888947 */ /* 0x000fea000383ffff */
.L_x_22:
[----:B------:R-:W-:Y:S05]  /*0800*/  BSYNC.RECONVERGENT B1 ;  /* 0x0000000000017941 */ /* 0x000fea0003800200 */
.L_x_21:
[----:B------:R-:W-:Y:S05]  /*0810*/  BRA `(.L_x_24) ;  /* 0x0000000000d07947 */ /* 0x000fea0003800000 */
.L_x_20:
[----:B------:R-:W-:Y:S02]  /*0820*/  IADD3 R4, P0, PT, R17, -R8, RZ ;  /* 0x8000000811047210 */ /* 0x000fe40007f1e0ff */
        /* <DEDUP_REMOVED lines=17> */
[----:B------:R-:W-:Y:S01]  /*0940*/  IADD3 R12, P0, PT, R11, R8, RZ ;  /* 0x000000080b0c7210 */ /* 0x000fe20007f1e0ff */
[----:B------:R-:W-:Y:S02]  /*0950*/  IMAD.MOV.U32 R13, RZ, RZ, R17 ;  /* 0x000000ffff0d7224 */ /* 0x000fe400078e0011 */
[----:B------:R-:W-:Y:S02]  /*0960*/  IMAD.MOV.U32 R17, RZ, RZ, R19 ;  /* 0x000000ffff117224 */ /* 0x000fe400078e0013 */
[----:B------:R-:W-:-:S08]  /*0970*/  IMAD.X R15, R15, 0x1, R9, P0 ;  /* 0x000000010f0f7824 */ /* 0x000fd000000e0609 */
.L_x_25:
        /* <DEDUP_REMOVED lines=30> */
.L_x_24:
[----:B------:R-:W-:Y:S05]  /*0b60*/  BSYNC.RECONVERGENT B0 ;  /* 0x0000000000007941 */ /* 0x000fea0003800200 */
.L_x_19:
[----:B------:R-:W0:Y:S01]  /*0b70*/  LDCU.64 UR4, c[0x0][0x3a8] ;  /* 0x00007500ff0477ac */ /* 0x000e220008000a00 */
[----:B------:R-:W-:-:S05]  /*0b80*/  IADD3 R4, P0, PT, R4, R7, RZ ;  /* 0x0000000704047210 */ /* 0x000fca0007f1e0ff */
[----:B------:R-:W-:Y:S01]  /*0b90*/  IMAD.X R5, R0, 0x1, R5, P0 ;  /* 0x0000000100057824 */ /* 0x000fe200000e0605 */
[----:B0-----:R-:W-:-:S04]  /*0ba0*/  LEA R2, P1, R6, UR4, 0x3 ;  /* 0x0000000406027c11 */ /* 0x001fc8000f8218ff */
[----:B------:R-:W-:-:S05]  /*0bb0*/  LEA.HI.X R3, R6, UR5, RZ, 0x3, P1 ;  /* 0x0000000506037c11 */ /* 0x000fca00088f1cff */
[----:B------:R-:W-:Y:S01]  /*0bc0*/  STG.E.64 desc[UR8][R2.64], R4 ;  /* 0x0000000402007986 */ /* 0x000fe2000c101b08 */
[----:B------:R-:W-:Y:S05]  /*0bd0*/  EXIT ;  /* 0x000000000000794d */ /* 0x000fea0003800000 */
.L_x_26:
        /* <DEDUP_REMOVED lines=10> */
.L_x_113:


//--------------------- .text._ZN3cub18CUB_300001_SM_10006detail10merge_sort30DeviceMergeSortBlockSortKernelINS2_10policy_hubIP8ParticleE9Policy600ES6_PNS0_8NullTypeES6_SA_m3CmpS5_S9_EEvbT0_T1_T2_T3_T4_PT6_PT7_T5_NS1_7vsmem_tE --------------------------
	.section	.text._ZN3cub18CUB_300001_SM_10006detail10merge_sort30DeviceMergeSortBlockSortKernelINS2_10policy_hubIP8ParticleE9Policy600ES6_PNS0_8NullTypeES6_SA_m3CmpS5_S9_EEvbT0_T1_T2_T3_T4_PT6_PT7_T5_NS1_7vsmem_tE,"ax",@progbits
	.align	128
        .global         _ZN3cub18CUB_300001_SM_10006detail10merge_sort30DeviceMergeSortBlockSortKernelINS2_10policy_hubIP8ParticleE9Policy600ES6_PNS0_8NullTypeES6_SA_m3CmpS5_S9_EEvbT0_T1_T2_T3_T4_PT6_PT7_T5_NS1_7vsmem_tE
        .type           _ZN3cub18CUB_300001_SM_10006detail10merge_sort30DeviceMergeSortBlockSortKernelINS2_10policy_hubIP8ParticleE9Policy600ES6_PNS0_8NullTypeES6_SA_m3CmpS5_S9_EEvbT0_T1_T2_T3_T4_PT6_PT7_T5_NS1_7vsmem_tE,@function
        .size           _ZN3cub18CUB_300001_SM_10006detail10merge_sort30DeviceMergeSortBlockSortKernelINS2_10policy_hubIP8ParticleE9Policy600ES6_PNS0_8NullTypeES6_SA_m3CmpS5_S9_EEvbT0_T1_T2_T3_T4_PT6_PT7_T5_NS1_7vsmem_tE,(.L_x_114 - _ZN3cub18CUB_300001_SM_10006detail10merge_sort30DeviceMergeSortBlockSortKernelINS2_10policy_hubIP8ParticleE9Policy600ES6_PNS0_8NullTypeES6_SA_m3CmpS5_S9_EEvbT0_T1_T2_T3_T4_PT6_PT7_T5_NS1_7vsmem_tE)
        .other          _ZN3cub18CUB_300001_SM_10006detail10merge_sort30DeviceMergeSortBlockSortKernelINS2_10policy_hubIP8ParticleE9Policy600ES6_PNS0_8NullTypeES6_SA_m3CmpS5_S9_EEvbT0_T1_T2_T3_T4_PT6_PT7_T5_NS1_7vsmem_tE,@"STO_CUDA_ENTRY STV_DEFAULT"
_ZN3cub18CUB_300001_SM_10006detail10merge_sort30DeviceMergeSortBlockSortKernelINS2_10policy_hubIP8ParticleE9Policy600ES6_PNS0_8NullTypeES6_SA_m3CmpS5_S9_EEvbT0_T1_T2_T3_T4_PT6_PT7_T5_NS1_7vsmem_tE:
.text._ZN3cub18CUB_300001_SM_10006detail10merge_sort30DeviceMergeSortBlockSortKernelINS2_10policy_hubIP8ParticleE9Policy600ES6_PNS0_8NullTypeES6_SA_m3CmpS5_S9_EEvbT0_T1_T2_T3_T4_PT6_PT7_T5_NS1_7vsmem_tE:
[----:B------:R-:W-:Y:S01]  /*0000*/  LDC R1, c[0x0][0x37c] ;  /* 0x0000df00ff017b82 */ /* 0x000fe20000000800 */
[----:B------:R-:W0:Y:S01]  /*0010*/  S2R R2, SR_CTAID.X ;  /* 0x0000000000027919 */ /* 0x000e220000002500 */
[----:B------:R-:W1:Y:S01]  /*0020*/  LDCU UR4, c[0x0][0x370] ;  /* 0x00006e00ff0477ac */ /* 0x000e620008000800 */
[----:B------:R-:W2:Y:S01]  /*0030*/  LDCU.64 UR8, c[0x0][0x358] ;  /* 0x00006b00ff0877ac */ /* 0x000ea20008000a00 */
[----:B-1----:R-:W-:-:S04]  /*0040*/  UIADD3 UR4, UP0, UPT, UR4, -0x1, URZ ;  /* 0xffffffff04047890 */ /* 0x002fc8000ff1e0ff */
[----:B------:R-:W-:-:S06]  /*0050*/  UIADD3.X UR5, UPT, UPT, URZ, -0x1, URZ, UP0, !UPT ;  /* 0xffffffffff057890 */ /* 0x000fcc00087fe4ff */
[----:B------:R-:W-:Y:S01]  /*0060*/  IMAD.U32 R0, RZ, RZ, UR5 ;  /* 0x00000005ff007e24 */ /* 0x000fe2000f8e00ff */
[C---:B0-----:R-:W-:Y:S01]  /*0070*/  ISETP.LT.U32.AND P0, PT, R2.reuse, UR4, PT ;  /* 0x0000000402007c0c */ /* 0x041fe2000bf01070 */
[----:B------:R-:W-:-:S03]  /*0080*/  IMAD.WIDE.U32 R2, R2, 0x200, RZ ;  /* 0x0000020002027825 */ /* 0x000fc600078e00ff */
[----:B------:R-:W-:-:S13]  /*0090*/  ISETP.GT.U32.AND.EX P0, PT, R0, RZ, PT, P0 ;  /* 0x000000ff0000720c */ /* 0x000fda0003f04100 */
[----:B--2---:R-:W-:Y:S05]  /*00a0*/  @!P0 BRA `(.L_x_27) ;  /* 0x0000000c00688947 */ /* 0x004fea0003800000 */
[----:B------:R-:W0:Y:S01]  /*00b0*/  S2R R0, SR_TID.X ;  /* 0x0000000000007919 */ /* 0x000e220000002100 */
[----:B------:R-:W1:Y:S01]  /*00c0*/  LDC.64 R6, c[0x0][0x388] ;  /* 0x0000e200ff067b82 */ /* 0x000e620000000a00 */
[----:B------:R-:W-:Y:S01]  /*00d0*/  ACQBULK ;  /* 0x000000000000782e */ /* 0x000fe20000000000 */
[----:B0-----:R-:W-:-:S05]  /*00e0*/  IMAD.SHL.U32 R5, R0, 0x2, RZ ;  /* 0x0000000200057824 */ /* 0x001fca00078e00ff */
[----:B------:R-:W-:-:S04]  /*00f0*/  LOP3.LUT R5, R5, 0x7c0, RZ, 0xc0, !PT ;  /* 0x000007c005057812 */ /* 0x000fc800078ec0ff */
[----:B------:R-:W-:-:S04]  /*0100*/  LOP3.LUT R9, R5, 0x1f, R0, 0xf8, !PT ;  /* 0x0000001f05097812 */ /* 0x000fc800078ef800 */
[----:B------:R-:W-:-:S05]  /*0110*/  IADD3 R2, P0, PT, R2, R9, RZ ;  /* 0x0000000902027210 */ /* 0x000fca0007f1e0ff */
[----:B------:R-:W-:Y:S02]  /*0120*/  IMAD.X R3, RZ, RZ, R3, P0 ;  /* 0x000000ffff037224 */ /* 0x000fe400000e0603 */
[----:B-1----:R-:W-:-:S04]  /*0130*/  IMAD.WIDE.U32 R6, R2, 0x18, R6 ;  /* 0x0000001802067825 */ /* 0x002fc800078e0006 */
[----:B------:R-:W-:-:S04]  /*0140*/  IMAD R9, R3, 0x18, RZ ;  /* 0x0000001803097824 */ /* 0x000fc800078e02ff */
[----:B------:R-:W-:-:S05]  /*0150*/  IMAD.IADD R7, R7, 0x1, R9 ;  /* 0x0000000107077824 */ /* 0x000fca00078e0209 */
[----:B------:R-:W2:Y:S04]  /*0160*/  LDG.E R16, desc[UR8][R6.64+0x310] ;  /* 0x0003100806107981 */ /* 0x000ea8000c1e1900 */
[----:B------:R-:W2:Y:S04]  /*0170*/  LDG.E R17, desc[UR8][R6.64+0x314] ;  /* 0x0003140806117981 */ /* 0x000ea8000c1e1900 */
[----:B------:R-:W3:Y:S04]  /*0180*/  LDG.E R28, desc[UR8][R6.64] ;  /* 0x00000008061c7981 */ /* 0x000ee8000c1e1900 */
[----:B------:R-:W3:Y:S04]  /*0190*/  LDG.E R29, desc[UR8][R6.64+0x4] ;  /* 0x00000408061d7981 */ /* 0x000ee8000c1e1900 */
[----:B------:R-:W4:Y:S04]  /*01a0*/  LDG.E R26, desc[UR8][R6.64+0x8] ;  /* 0x00000808061a7981 */ /* 0x000f28000c1e1900 */
[----:B------:R-:W4:Y:S04]  /*01b0*/  LDG.E R27, desc[UR8][R6.64+0xc] ;  /* 0x00000c08061b7981 */ /* 0x000f28000c1e1900 */
[----:B------:R-:W5:Y:S04]  /*01c0*/  LDG.E R24, desc[UR8][R6.64+0x10] ;  /* 0x0000100806187981 */ /* 0x000f68000c1e1900 */
[----:B------:R-:W5:Y:S04]  /*01d0*/  LDG.E R25, desc[UR8][R6.64+0x14] ;  /* 0x0000140806197981 */ /* 0x000f68000c1e1900 */
[----:B------:R-:W5:Y:S04]  /*01e0*/  LDG.E R22, desc[UR8][R6.64+0x300] ;  /* 0x0003000806167981 */ /* 0x000f68000c1e1900 */
[----:B------:R-:W5:Y:S04]  /*01f0*/  LDG.E R23, desc[UR8][R6.64+0x304] ;  /* 0x0003040806177981 */ /* 0x000f68000c1e1900 */
[----:B------:R-:W5:Y:S04]  /*0200*/  LDG.E R18, desc[UR8][R6.64+0x308] ;  /* 0x0003080806127981 */ /* 0x000f68000c1e1900 */
[----:B------:R-:W5:Y:S01]  /*0210*/  LDG.E R19, desc[UR8][R6.64+0x30c] ;  /* 0x00030c0806137981 */ /* 0x000f62000c1e1900 */
[----:B------:R-:W0:Y:S01]  /*0220*/  S2R R4, SR_CgaCtaId ;  /* 0x0000000000047919 */ /* 0x000e220000008800 */
[----:B------:R-:W1:Y:S01]  /*0230*/  S2R R8, SR_LANEID ;  /* 0x0000000000087919 */ /* 0x000e620000000000 */
[----:B------:R-:W-:-:S04]  /*0240*/  MOV R21, 0x400 ;  /* 0x0000040000157802 */ /* 0x000fc80000000f00 */
[----:B0-----:R-:W-:Y:S01]  /*0250*/  LEA R21, R4, R21, 0x18 ;  /* 0x0000001504157211 */ /* 0x001fe200078ec0ff */
[----:B-1----:R-:W-:-:S04]  /*0260*/  IMAD.IADD R20, R5, 0x1, R8 ;  /* 0x0000000105147824 */ /* 0x002fc800078e0208 */
[----:B------:R-:W-:-:S05]  /*0270*/  IMAD R20, R20, 0x18, R21 ;  /* 0x0000001814147824 */ /* 0x000fca00078e0215 */
[----:B--2---:R0:W-:Y:S04]  /*0280*/  STS.64 [R20+0x310], R16 ;  /* 0x0003101014007388 */ /* 0x0041e80000000a00 */
[----:B---3--:R-:W-:Y:S01]  /*0290*/  STS.64 [R20], R28 ;  /* 0x0000001c14007388 */ /* 0x008fe20000000a00 */
[----:B0-----:R-:W-:-:S03]  /*02a0*/  IMAD R16, R8, 0x18, R20 ;  /* 0x0000001808107824 */ /* 0x001fc600078e0214 */
[----:B----4-:R-:W-:Y:S04]  /*02b0*/  STS.64 [R20+0x8], R26 ;  /* 0x0000081a14007388 */ /* 0x010fe80000000a00 */
[----:B-----5:R-:W-:Y:S04]  /*02c0*/  STS.64 [R20+0x10], R24 ;  /* 0x0000101814007388 */ /* 0x020fe80000000a00 */
[----:B------:R-:W-:Y:S04]  /*02d0*/  STS.64 [R20+0x300], R22 ;  /* 0x0003001614007388 */ /* 0x000fe80000000a00 */
[----:B------:R-:W-:Y:S01]  /*02e0*/  STS.64 [R20+0x308], R18 ;  /* 0x0003081214007388 */ /* 0x000fe20000000a00 */
[----:B------:R-:W-:-:S03]  /*02f0*/  NOP ;  /* 0x0000000000007918 */ /* 0x000fc60000000000 */
[----:B------:R-:W0:Y:S04]  /*0300*/  LDS.128 R4, [R16] ;  /* 0x0000000010047984 */ /* 0x000e280000000c00 */
[----:B------:R-:W1:Y:S04]  /*0310*/  LDS.128 R8, [R16+0x10] ;  /* 0x0000100010087984 */ /* 0x000e680000000c00 */
[----:B------:R-:W2:Y:S01]  /*0320*/  LDS.128 R12, [R16+0x20] ;  /* 0x00002000100c7984 */ /* 0x000ea20000000c00 */
[----:B0-----:R-:W-:Y:S02]  /*0330*/  IMAD.MOV.U32 R27, RZ, RZ, R4 ;  /* 0x000000ffff1b7224 */ /* 0x001fe400078e0004 */
[----:B-1----:R-:W-:Y:S01]  /*0340*/  IMAD.MOV.U32 R24, RZ, RZ, R11 ;  /* 0x000000ffff187224 */ /* 0x002fe200078e000b */
[----:B------:R-:W-:Y:S08]  /*0350*/  BAR.SYNC.DEFER_BLOCKING 0x0 ;  /* 0x0000000000007b1d */ /* 0x000ff00000010000 */
[----:B------:R-:W-:Y:S01]  /*0360*/  PREEXIT ;  /* 0x000000000000782d */ /* 0x000fe20000000000 */
[----:B------:R-:W-:Y:S01]  /*0370*/  FSETP.GEU.AND P0, PT, R10, R27, PT ;  /* 0x0000001b0a00720b */ /* 0x000fe20003f0e000 */
[----:B--2---:R-:W-:Y:S01]  /*0380*/  IMAD.MOV.U32 R17, RZ, RZ, R13 ;  /* 0x000000ffff117224 */ /* 0x004fe200078e000d */
[----:B------:R-:W-:Y:S01]  /*0390*/  MOV R19, R15 ;  /* 0x0000000f00137202 */ /* 0x000fe20000000f00 */
[----:B------:R-:W-:Y:S01]  /*03a0*/  IMAD.MOV.U32 R18, RZ, RZ, R14 ;  /* 0x000000ffff127224 */ /* 0x000fe200078e000e */
[----:B------:R-:W-:Y:S01]  /*03b0*/  MOV R16, R12 ;  /* 0x0000000c00107202 */ /* 0x000fe20000000f00 */
[----:B------:R-:W-:-:S02]  /*03c0*/  IMAD.MOV.U32 R11, RZ, RZ, R24 ;  /* 0x000000ffff0b7224 */ /* 0x000fc400078e0018 */
[----:B------:R-:W-:Y:S02]  /*03d0*/  IMAD.MOV.U32 R4, RZ, RZ, R27 ;  /* 0x000000ffff047224 */ /* 0x000fe400078e001b */
[----:B------:R-:W-:-:S04]  /*03e0*/  IMAD R21, R0, 0x30, R21 ;  /* 0x0000003000157824 */ /* 0x000fc800078e0215 */
[----:B------:R-:W-:Y:S01]  /*03f0*/  @!P0 IMAD.MOV.U32 R17, RZ, RZ, R7 ;  /* 0x000000ffff118224 */ /* 0x000fe200078e0007 */
[----:B------:R-:W-:Y:S01]  /*0400*/  @!P0 MOV R11, R5 ;  /* 0x00000005000b8202 */ /* 0x000fe20000000f00 */
[----:B------:R-:W-:Y:S02]  /*0410*/  @!P0 IMAD.MOV.U32 R19, RZ, RZ, R9 ;  /* 0x000000ffff138224 */ /* 0x000fe400078e0009 */
[----:B------:R-:W-:Y:S02]  /*0420*/  @!P0 IMAD.MOV.U32 R18, RZ, RZ, R8 ;  /* 0x000000ffff128224 */ /* 0x000fe400078e0008 */
[----:B------:R-:W-:Y:S02]  /*0430*/  @!P0 IMAD.MOV.U32 R7, RZ, RZ, R13 ;  /* 0x000000ffff078224 */ /* 0x000fe400078e000d */
[----:B------:R-:W-:Y:S02]  /*0440*/  @!P0 IMAD.MOV.U32 R16, RZ, RZ, R6 ;  /* 0x000000ffff108224 */ /* 0x000fe400078e0006 */
[----:B------:R-:W-:-:S02]  /*0450*/  @!P0 IMAD.MOV.U32 R4, RZ, RZ, R10 ;  /* 0x000000ffff048224 */ /* 0x000fc400078e000a */
[----:B------:R-:W-:Y:S02]  /*0460*/  @!P0 IMAD.MOV.U32 R9, RZ, RZ, R15 ;  /* 0x000000ffff098224 */ /* 0x000fe400078e000f */
[----:B------:R-:W-:Y:S02]  /*0470*/  @!P0 IMAD.MOV.U32 R8, RZ, RZ, R14 ;  /* 0x000000ffff088224 */ /* 0x000fe400078e000e */
[----:B------:R-:W-:Y:S02]  /*0480*/  @!P0 IMAD.MOV.U32 R6, RZ, RZ, R12 ;  /* 0x000000ffff068224 */ /* 0x000fe400078e000c */
[----:B------:R-:W-:Y:S02]  /*0490*/  @!P0 IMAD.MOV.U32 R5, RZ, RZ, R24 ;  /* 0x000000ffff058224 */ /* 0x000fe400078e0018 */
[----:B------:R-:W-:Y:S02]  /*04a0*/  @!P0 IMAD.MOV.U32 R10, RZ, RZ, R27 ;  /* 0x000000ffff0a8224 */ /* 0x000fe400078e001b */
[----:B------:R-:W-:-:S07]  /*04b0*/  IMAD.MOV.U32 R13, RZ, RZ, 0x2 ;  /* 0x00000002ff0d7424 */ /* 0x000fce00078e00ff */
.L_x_31:
[----:B------:R-:W-:Y:S01]  /*04c0*/  IMAD.MOV R15, RZ, RZ, -R13 ;  /* 0x000000ffff0f7224 */ /* 0x000fe200078e0a0d */
[----:B------:R-:W0:Y:S01]  /*04d0*/  S2R R22, SR_CgaCtaId ;  /* 0x0000000000167919 */ /* 0x000e220000008800 */
[----:B------:R-:W-:Y:S01]  /*04e0*/  MOV R27, 0x400 ;  /* 0x00000400001b7802 */ /* 0x000fe20000000f00 */
[----:B------:R-:W-:Y:S02]  /*04f0*/  BSSY.RECONVERGENT B0, `(.L_x_28) ;  /* 0x000002a000007945 */ /* 0x000fe40003800200 */
[----:B------:R-:W-:Y:S01]  /*0500*/  LOP3.LUT R12, R0, R15, RZ, 0xc0, !PT ;  /* 0x0000000f000c7212 */ /* 0x000fe200078ec0ff */
[----:B------:R-:W-:Y:S01]  /*0510*/  BAR.SYNC.DEFER_BLOCKING 0x0 ;  /* 0x0000000000007b1d */ /* 0x000fe20000010000 */
[----:B------:R-:W-:-:S03]  /*0520*/  IADD3 R15, PT, PT, R13, -0x1, RZ ;  /* 0xffffffff0d0f7810 */ /* 0x000fc60007ffe0ff */
[----:B------:R-:W-:Y:S01]  /*0530*/  IMAD.SHL.U32 R12, R12, 0x2, RZ ;  /* 0x000000020c0c7824 */ /* 0x000fe200078e00ff */
[----:B------:R-:W-:-:S04]  /*0540*/  LOP3.LUT R15, R15, R0, RZ, 0xc0, !PT ;  /* 0x000000000f0f7212 */ /* 0x000fc800078ec0ff */
[----:B------:R-:W-:Y:S01]  /*0550*/  VIMNMX.U32 R14, PT, PT, R12, 0x200, PT ;  /* 0x000002000c0e7848 */ /* 0x000fe20003fe0000 */
[----:B------:R-:W-:-:S03]  /*0560*/  IMAD.SHL.U32 R23, R15, 0x2, RZ ;  /* 0x000000020f177824 */ /* 0x000fc600078e00ff */
[-C--:B------:R-:W-:Y:S02]  /*0570*/  VIADDMNMX R12, R14, R13.reuse, 0x200, PT ;  /* 0x000002000e0c7446 */ /* 0x080fe4000380010d */
[----:B------:R-:W-:Y:S02]  /*0580*/  VIMNMX.U32 R23, PT, PT, R23, 0x200, PT ;  /* 0x0000020017177848 */ /* 0x000fe40003fe0000 */
[----:B------:R-:W-:-:S05]  /*0590*/  VIADDMNMX R15, R12, R13, 0x200, PT ;  /* 0x000002000c0f7446 */ /* 0x000fca000380010d */
[----:B------:R-:W-:Y:S01]  /*05a0*/  IMAD.IADD R24, R15, 0x1, -R12 ;  /* 0x000000010f187824 */ /* 0x000fe200078e0a0c */
[----:B------:R1:W-:Y:S04]  /*05b0*/  STS.128 [R21], R4 ;  /* 0x0000000415007388 */ /* 0x0003e80000000c00 */
[C---:B------:R-:W-:Y:S01]  /*05c0*/  ISETP.GE.AND P0, PT, R23.reuse, R24, PT ;  /* 0x000000181700720c */ /* 0x040fe20003f06270 */
[----:B------:R-:W-:Y:S01]  /*05d0*/  IMAD.IADD R24, R23, 0x1, -R24 ;  /* 0x0000000117187824 */ /* 0x000fe200078e0a18 */
[----:B------:R1:W-:Y:S01]  /*05e0*/  STS.128 [R21+0x10], R8 ;  /* 0x0000100815007388 */ /* 0x0003e20000000c00 */
[----:B0-----:R-:W-:-:S03]  /*05f0*/  LEA R22, R22, R27, 0x18 ;  /* 0x0000001b16167211 */ /* 0x001fc600078ec0ff */
[----:B------:R-:W-:Y:S01]  /*0600*/  SEL R25, R24, RZ, P0 ;  /* 0x000000ff18197207 */ /* 0x000fe20000000000 */
[----:B------:R1:W-:Y:S01]  /*0610*/  STS.128 [R21+0x20], R16 ;  /* 0x0000201015007388 */ /* 0x0003e20000000c00 */
[----:B------:R-:W-:Y:S01]  /*0620*/  VIADDMNMX R24, R12, -R14, R23, PT ;  /* 0x8000000e0c187246 */ /* 0x000fe20003800117 */
[----:B------:R-:W-:Y:S03]  /*0630*/  BAR.SYNC.DEFER_BLOCKING 0x0 ;  /* 0x0000000000007b1d */ /* 0x000fe60000010000 */
[----:B------:R-:W-:-:S13]  /*0640*/  ISETP.GE.AND P0, PT, R25, R24, PT ;  /* 0x000000181900720c */ /* 0x000fda0003f06270 */
[----:B-1----:R-:W-:Y:S05]  /*0650*/  @P0 BRA `(.L_x_29) ;  /* 0x00000000004c0947 */ /* 0x002fea0003800000 */
[----:B------:R-:W0:Y:S01]  /*0660*/  S2R R5, SR_CgaCtaId ;  /* 0x0000000000057919 */ /* 0x000e220000008800 */
[----:B------:R-:W-:Y:S01]  /*0670*/  MOV R4, 0x400 ;  /* 0x0000040000047802 */ /* 0x000fe20000000f00 */
[----:B------:R-:W-:-:S03]  /*0680*/  IMAD.IADD R9, R23, 0x1, R12 ;  /* 0x0000000117097824 */ /* 0x000fc600078e020c */
[----:B0-----:R-:W-:-:S07]  /*0690*/  LEA R11, R5, R4, 0x18 ;  /* 0x00000004050b7211 */ /* 0x001fce00078ec0ff */
.L_x_30:
[----:B------:R-:W-:-:S05]  /*06a0*/  IMAD.IADD R4, R24, 0x1, -R25 ;  /* 0x0000000118047824 */ /* 0x000fca00078e0a19 */
[----:B------:R-:W-:-:S04]  /*06b0*/  LEA.HI R4, R4, R4, RZ, 0x1 ;  /* 0x0000000404047211 */ /* 0x000fc800078f08ff */
[----:B------:R-:W-:-:S04]  /*06c0*/  LEA.HI.SX32 R5, R4, R25, 0x1f ;  /* 0x0000001904057211 */ /* 0x000fc800078ffaff */
[----:B------:R-:W-:Y:S01]  /*06d0*/  LOP3.LUT R6, RZ, R5, RZ, 0x33, !PT ;  /* 0x00000005ff067212 */ /* 0x000fe200078e33ff */
[----:B------:R-:W-:-:S03]  /*06e0*/  IMAD.IADD R4, R14, 0x1, R5 ;  /* 0x000000010e047824 */ /* 0x000fc600078e0205 */
[----:B------:R-:W-:Y:S01]  /*06f0*/  IADD3 R6, PT, PT, R9, R6, RZ ;  /* 0x0000000609067210 */ /* 0x000fe20007ffe0ff */
[----:B------:R-:W-:-:S04]  /*0700*/  IMAD R4, R4, 0x18, R11 ;  /* 0x0000001804047824 */ /* 0x000fc800078e020b */
[----:B------:R-:W-:Y:S02]  /*0710*/  IMAD R6, R6, 0x18, R11 ;  /* 0x0000001806067824 */ /* 0x000fe400078e020b */
[----:B------:R-:W-:Y:S04]  /*0720*/  LDS R4, [R4] ;  /* 0x0000000004047984 */ /* 0x000fe80000000800 */
[----:B------:R-:W0:Y:S02]  /*0730*/  LDS R7, [R6] ;  /* 0x0000000006077984 */ /* 0x000e240000000800 */
[----:B0-----:R-:W-:-:S04]  /*0740*/  FSETP.GEU.AND P0, PT, R7, R4, PT ;  /* 0x000000040700720b */ /* 0x001fc80003f0e000 */
[----:B------:R-:W-:-:S09]  /*0750*/  SEL R24, R24, R5, P0 ;  /* 0x0000000518187207 */ /* 0x000fd20000000000 */
[----:B------:R-:W-:-:S05]  /*0760*/  @P0 VIADD R25, R5, 0x1 ;  /* 0x0000000105190836 */ /* 0x000fca0000000000 */
[----:B------:R-:W-:-:S13]  /*0770*/  ISETP.GE.AND P0, PT, R25, R24, PT ;  /* 0x000000181900720c */ /* 0x000fda0003f06270 */
[----:B------:R-:W-:Y:S05]  /*0780*/  @!P0 BRA `(.L_x_30) ;  /* 0xfffffffc00c48947 */ /* 0x000fea000383ffff */
.L_x_29:
[----:B------:R-:W-:Y:S05]  /*0790*/  BSYNC.RECONVERGENT B0 ;  /* 0x0000000000007941 */ /* 0x000fea0003800200 */
.L_x_28:
[----:B------:R-:W-:Y:S01]  /*07a0*/  IADD3 R8, PT, PT, -R25, R12, R23 ;  /* 0x0000000c19087210 */ /* 0x000fe20007ffe117 */
[----:B------:R-:W-:Y:S01]  /*07b0*/  IMAD.IADD R7, R14, 0x1, R25 ;  /* 0x000000010e077824 */ /* 0x000fe200078e0219 */
[----:B------:R-:W-:Y:S02]  /*07c0*/  PLOP3.LUT P0, PT, PT, PT, PT, 0x8, 0x80 ;  /* 0x000000000080781c */ /* 0x000fe40003f0e170 */
[----:B------:R-:W-:Y:S01]  /*07d0*/  ISETP.GE.AND P1, PT, R8, R15, PT ;  /* 0x0000000f0800720c */ /* 0x000fe20003f26270 */
[--C-:B------:R-:W-:Y:S01]  /*07e0*/  IMAD R26, R7, 0x18, R22.reuse ;  /* 0x00000018071a7824 */ /* 0x100fe200078e0216 */
[----:B------:R-:W-:Y:S01]  /*07f0*/  VIADDMNMX R9, R12, R13, 0x200, PT ;  /* 0x000002000c097446 */ /* 0x000fe2000380010d */
[C---:B------:R-:W-:Y:S02]  /*0800*/  IMAD R27, R8.reuse, 0x18, R22 ;  /* 0x00000018081b7824 */ /* 0x040fe400078e0216 */
[----:B------:R-:W-:Y:S01]  /*0810*/  VIADD R6, R8, 0x1 ;  /* 0x0000000108067836 */ /* 0x000fe20000000000 */
[----:B------:R-:W-:Y:S04]  /*0820*/  LDS.64 R10, [R26] ;  /* 0x000000001a0a7984 */ /* 0x000fe80000000a00 */
[----:B------:R-:W0:Y:S04]  /*0830*/  LDS.64 R24, [R27] ;  /* 0x000000001b187984 */ /* 0x000e280000000a00 */
[----:B------:R-:W-:Y:S04]  /*0840*/  LDS.64 R16, [R26+0x8] ;  /* 0x000008001a107984 */ /* 0x000fe80000000a00 */
[----:B------:R-:W-:Y:S04]  /*0850*/  LDS.64 R22, [R27+0x8] ;  /* 0x000008001b167984 */ /* 0x000fe80000000a00 */
[----:B------:R-:W-:Y:S04]  /*0860*/  LDS.64 R18, [R26+0x10] ;  /* 0x000010001a127984 */ /* 0x000fe80000000a00 */
[----:B------:R-:W1:Y:S01]  /*0870*/  LDS.64 R14, [R27+0x10] ;  /* 0x000010001b0e7984 */ /* 0x000e620000000a00 */
[----:B0-----:R-:W-:-:S04]  /*0880*/  @!P1 FSETP.GEU.AND P2, PT, R24, R10, PT ;  /* 0x0000000a1800920b */ /* 0x001fc80003f4e000 */
[----:B------:R-:W-:Y:S02]  /*0890*/  @!P1 ISETP.GE.OR P0, PT, R7, R12, !P2 ;  /* 0x0000000c0700920c */ /* 0x000fe40005706670 */
[----:B------:R-:W-:Y:S02]  /*08a0*/  PLOP3.LUT P1, PT, PT, PT, PT, 0x8, 0x80 ;  /* 0x000000000080781c */ /* 0x000fe40003f2e170 */
[----:B------:R-:W-:Y:S02]  /*08b0*/  FSEL R4, R24, R10, P0 ;  /* 0x0000000a18047208 */ /* 0x000fe40000000000 */
[----:B------:R-:W-:-:S07]  /*08c0*/  FSEL R5, R25, R11, P0 ;  /* 0x0000000b19057208 */ /* 0x000fce0000000000 */
[----:B------:R-:W-:Y:S01]  /*08d0*/  @P0 LDS.64 R24, [R27+0x18] ;  /* 0x000018001b180984 */ /* 0x000fe20000000a00 */
[----:B------:R-:W-:Y:S01]  /*08e0*/  @!P0 IMAD.MOV R6, RZ, RZ, R8 ;  /* 0x000000ffff068224 */ /* 0x000fe200078e0208 */
[----:B-1----:R-:W-:Y:S02]  /*08f0*/  FSEL R8, R14, R18, P0 ;  /* 0x000000120e087208 */ /* 0x002fe40000000000 */
[----:B------:R-:W0:Y:S02]  /*0900*/  @!P0 LDS.64 R10, [R26+0x18] ;  /* 0x000018001a0a8984 */ /* 0x000e240000000a00 */
[----:B------:R-:W-:Y:S01]  /*0910*/  ISETP.GE.AND P2, PT, R6, R9, PT ;  /* 0x000000090600720c */ /* 0x000fe20003f46270 */
[----:B------:R-:W-:Y:S01]  /*0920*/  VIADD R9, R7, 0x1 ;  /* 0x0000000107097836 */ /* 0x000fe20000000000 */
[----:B------:R-:W-:Y:S01]  /*0930*/  FSEL R6, R22, R16, P0 ;  /* 0x0000001016067208 */ /* 0x000fe20000000000 */
[----:B------:R-:W-:Y:S01]  /*0940*/  @P0 IMAD.MOV R9, RZ, RZ, R7 ;  /* 0x000000ffff090224 */ /* 0x000fe200078e0207 */
[----:B------:R-:W-:-:S02]  /*0950*/  FSEL R7, R23, R17, P0 ;  /* 0x0000001117077208 */ /* 0x000fc40000000000 */
[----:B------:R-:W-:Y:S04]  /*0960*/  @P0 LDS.64 R22, [R27+0x20] ;  /* 0x000020001b160984 */ /* 0x000fe80000000a00 */
[----:B------:R-:W1:Y:S03]  /*0970*/  @!P0 LDS.64 R16, [R26+0x20] ;  /* 0x000020001a108984 */ /* 0x000e660000000a00 */
[----:B0-----:R-:W-:-:S04]  /*0980*/  @!P2 FSETP.GEU.AND P3, PT, R24, R10, PT ;  /* 0x0000000a1800a20b */ /* 0x001fc80003f6e000 */
[----:B------:R-:W-:Y:S02]  /*0990*/  @!P2 ISETP.GE.OR P1, PT, R9, R12, !P3 ;  /* 0x0000000c0900a20c */ /* 0x000fe40005f26670 */
[----:B------:R-:W-:Y:S02]  /*09a0*/  FSEL R9, R15, R19, P0 ;  /* 0x000000130f097208 */ /* 0x000fe40000000000 */
[----:B------:R-:W-:Y:S01]  /*09b0*/  @P0 LDS.64 R14, [R27+0x28] ;  /* 0x000028001b0e0984 */ /* 0x000fe20000000a00 */
[----:B------:R-:W-:Y:S02]  /*09c0*/  FSEL R11, R25, R11, P1 ;  /* 0x0000000b190b7208 */ /* 0x000fe40000800000 */
[----:B------:R-:W-:Y:S01]  /*09d0*/  FSEL R10, R24, R10, P1 ;  /* 0x0000000a180a7208 */ /* 0x000fe20000800000 */
[----:B------:R-:W0:Y:S01]  /*09e0*/  @!P0 LDS.64 R18, [R26+0x28] ;  /* 0x000028001a128984 */ /* 0x000e220000000a00 */
[----:B------:R-:W-:Y:S02]  /*09f0*/  ISETP.GE.U32.AND P0, PT, R13, 0x81, PT ;  /* 0x000000810d00780c */ /* 0x000fe40003f06070 */
[----:B-1----:R-:W-:-:S02]  /*0a00*/  FSEL R17, R23, R17, P1 ;  /* 0x0000001117117208 */ /* 0x002fc40000800000 */
[----:B------:R-:W-:Y:S02]  /*0a10*/  SHF.L.U32 R13, R13, 0x1, RZ ;  /* 0x000000010d0d7819 */ /* 0x000fe400000006ff */
[----:B------:R-:W-:Y:S02]  /*0a20*/  FSEL R16, R22, R16, P1 ;  /* 0x0000001016107208 */ /* 0x000fe40000800000 */
[----:B0-----:R-:W-:Y:S02]  /*0a30*/  FSEL R19, R15, R19, P1 ;  /* 0x000000130f137208 */ /* 0x001fe40000800000 */
[----:B------:R-:W-:-:S03]  /*0a40*/  FSEL R18, R14, R18, P1 ;  /* 0x000000120e127208 */ /* 0x000fc60000800000 */
[----:B------:R-:W-:Y:S05]  /*0a50*/  @!P0 BRA `(.L_x_31) ;  /* 0xfffffff800988947 */ /* 0x000fea000383ffff */
[----:B------:R-:W0:Y:S01]  /*0a60*/  LDCU.U8 UR4, c[0x0][0x380] ;  /* 0x00007000ff0477ac */ /* 0x000e220008000000 */
[----:B------:R-:W1:Y:S01]  /*0a70*/  S2R R13, SR_LANEID ;  /* 0x00000000000d7919 */ /* 0x000e620000000000 */
[----:B0-----:R-:W-:-:S04]  /*0a80*/  UPRMT UR4, UR4, 0x8880, URZ ;  /* 0x0000888004047896 */ /* 0x001fc800080000ff */
[----:B------:R-:W-:Y:S01]  /*0a90*/  UISETP.NE.AND UP0, UPT, UR4, URZ, UPT ;  /* 0x000000ff0400728c */ /* 0x000fe2000bf05270 */
[----:B-1----:R-:W-:Y:S01]  /*0aa0*/  IMAD R0, R13, 0x18, R20 ;  /* 0x000000180d007824 */ /* 0x002fe200078e0214 */
[----:B------:R-:W-:Y:S07]  /*0ab0*/  BAR.SYNC.DEFER_BLOCKING 0x0 ;  /* 0x0000000000007b1d */ /* 0x000fee0000010000 */
[----:B------:R-:W-:Y:S05]  /*0ac0*/  BRA.U !UP0, `(.L_x_32) ;  /* 0x0000000108707547 */ /* 0x000fea000b800000 */
[----:B------:R-:W-:Y:S01]  /*0ad0*/  STS.128 [R0+0x20], R16 ;  /* 0x0000201000007388 */ /* 0x000fe20000000c00 */
[----:B------:R-:W0:Y:S01]  /*0ae0*/  LDC.64 R12, c[0x0][0x398] ;  /* 0x0000e600ff0c7b82 */ /* 0x000e220000000a00 */
[----:B------:R-:W-:Y:S02]  /*0af0*/  IMAD R3, R3, 0x18, RZ ;  /* 0x0000001803037824 */ /* 0x000fe400078e02ff */
[----:B------:R-:W-:Y:S04]  /*0b00*/  STS.128 [R0], R4 ;  /* 0x0000000400007388 */ /* 0x000fe80000000c00 */
[----:B------:R-:W-:Y:S01]  /*0b10*/  STS.128 [R0+0x10], R8 ;  /* 0x0000100800007388 */ /* 0x000fe20000000c00 */
[----:B------:R-:W-:-:S03]  /*0b20*/  NOP ;  /* 0x0000000000007918 */ /* 0x000fc60000000000 */
[----:B------:R-:W1:Y:S04]  /*0b30*/  LDS.64 R14, [R20] ;  /* 0x00000000140e7984 */ /* 0x000e680000000a00 */
[----:B------:R-:W2:Y:S04]  /*0b40*/  LDS.64 R22, [R20+0x8] ;  /* 0x0000080014167984 */ /* 0x000ea80000000a00 */
[----:B------:R-:W3:Y:S01]  /*0b50*/  LDS.64 R24, [R20+0x10] ;  /* 0x0000100014187984 */ /* 0x000ee20000000a00 */
[----:B0-----:R-:W-:-:S03]  /*0b60*/  IMAD.WIDE.U32 R12, R2, 0x18, R12 ;  /* 0x00000018020c7825 */ /* 0x001fc600078e000c */
[----:B------:R-:W0:Y:S01]  /*0b70*/  LDS.64 R26, [R20+0x300] ;  /* 0x00030000141a7984 */ /* 0x000e220000000a00 */
[----:B------:R-:W-:-:S03]  /*0b80*/  IMAD.IADD R3, R3, 0x1, R13 ;  /* 0x0000000103037824 */ /* 0x000fc600078e020d */
[----:B------:R-:W4:Y:S01]  /*0b90*/  LDS.64 R28, [R20+0x308] ;  /* 0x00030800141c7984 */ /* 0x000f220000000a00 */
[----:B------:R-:W-:-:S03]  /*0ba0*/  IMAD.MOV.U32 R2, RZ, RZ, R12 ;  /* 0x000000ffff027224 */ /* 0x000fc600078e000c */
[----:B------:R-:W5:Y:S04]  /*0bb0*/  LDS.64 R4, [R20+0x310] ;  /* 0x0003100014047984 */ /* 0x000f680000000a00 */
[----:B-1----:R-:W-:Y:S04]  /*0bc0*/  STG.E desc[UR8][R2.64], R14 ;  /* 0x0000000e02007986 */ /* 0x002fe8000c101908 */
[----:B------:R-:W-:Y:S04]  /*0bd0*/  STG.E desc[UR8][R2.64+0x4], R15 ;  /* 0x0000040f02007986 */ /* 0x000fe8000c101908 */
[----:B--2---:R-:W-:Y:S04]  /*0be0*/  STG.E desc[UR8][R2.64+0x8], R22 ;  /* 0x0000081602007986 */ /* 0x004fe8000c101908 */
[----:B------:R-:W-:Y:S04]  /*0bf0*/  STG.E desc[UR8][R2.64+0xc], R23 ;  /* 0x00000c1702007986 */ /* 0x000fe8000c101908 */
[----:B---3--:R-:W-:Y:S04]  /*0c00*/  STG.E desc[UR8][R2.64+0x10], R24 ;  /* 0x0000101802007986 */ /* 0x008fe8000c101908 */
[----:B------:R-:W-:Y:S04]  /*0c10*/  STG.E desc[UR8][R2.64+0x14], R25 ;  /* 0x0000141902007986 */ /* 0x000fe8000c101908 */
[----:B0-----:R-:W-:Y:S04]  /*0c20*/  STG.E desc[UR8][R2.64+0x300], R26 ;  /* 0x0003001a02007986 */ /* 0x001fe8000c101908 */
[----:B------:R-:W-:Y:S04]  /*0c30*/  STG.E desc[UR8][R2.64+0x304], R27 ;  /* 0x0003041b02007986 */ /* 0x000fe8000c101908 */
[----:B----4-:R-:W-:Y:S04]  /*0c40*/  STG.E desc[UR8][R2.64+0x308], R28 ;  /* 0x0003081c02007986 */ /* 0x010fe8000c101908 */
[----:B------:R-:W-:Y:S04]  /*0c50*/  STG.E desc[UR8][R2.64+0x30c], R29 ;  /* 0x00030c1d02007986 */ /* 0x000fe8000c101908 */
[----:B-----5:R-:W-:Y:S04]  /*0c60*/  STG.E desc[UR8][R2.64+0x310], R4 ;  /* 0x0003100402007986 */ /* 0x020fe8000c101908 */
[----:B------:R-:W-:Y:S01]  /*0c70*/  STG.E desc[UR8][R2.64+0x314], R5 ;  /* 0x0003140502007986 */ /* 0x000fe2000c101908 */
[----:B------:R-:W-:Y:S05]  /*0c80*/  EXIT ;  /* 0x000000000000794d */ /* 0x000fea0003800000 */
.L_x_32:
        /* <DEDUP_REMOVED lines=28> */
.L_x_27:
[----:B------:R-:W0:Y:S01]  /*0e50*/  LDC.64 R8, c[0x0][0x388] ;  /* 0x0000e200ff087b82 */ /* 0x000e220000000a00 */
[----:B------:R-:W-:Y:S01]  /*0e60*/  IMAD R3, R3, 0x18, RZ ;  /* 0x0000001803037824 */ /* 0x000fe200078e02ff */
[----:B------:R-:W-:-:S06]  /*0e70*/  ACQBULK ;  /* 0x000000000000782e */ /* 0x000fcc0000000000 */
[----:B------:R-:W1:Y:S01]  /*0e80*/  LDC R11, c[0x0][0x3a8] ;  /* 0x0000ea00ff0b7b82 */ /* 0x000e620000000800 */
[----:B0-----:R-:W-:-:S04]  /*0e90*/  IMAD.WIDE.U32 R8, R2, 0x18, R8 ;  /* 0x0000001802087825 */ /* 0x001fc800078e0008 */
[----:B------:R-:W-:-:S05]  /*0ea0*/  IMAD.IADD R9, R9, 0x1, R3 ;  /* 0x0000000109097824 */ /* 0x000fca00078e0203 */
[----:B------:R-:W2:Y:S04]  /*0eb0*/  LDG.E R7, desc[UR8][R8.64+0x14] ;  /* 0x0000140808077981 */ /* 0x000ea8000c1e1900 */
[----:B------:R-:W3:Y:S04]  /*0ec0*/  LDG.E R6, desc[UR8][R8.64+0x10] ;  /* 0x0000100808067981 */ /* 0x000ee8000c1e1900 */
[----:B------:R-:W4:Y:S04]  /*0ed0*/  LDG.E R15, desc[UR8][R8.64+0xc] ;  /* 0x00000c08080f7981 */ /* 0x000f28000c1e1900 */
[----:B------:R-:W5:Y:S04]  /*0ee0*/  LDG.E R14, desc[UR8][R8.64+0x8] ;  /* 0x00000808080e7981 */ /* 0x000f68000c1e1900 */
[----:B------:R-:W5:Y:S04]  /*0ef0*/  LDG.E R13, desc[UR8][R8.64+0x4] ;  /* 0x00000408080d7981 */ /* 0x000f68000c1e1900 */
[----:B------:R0:W5:Y:S01]  /*0f00*/  LDG.E R12, desc[UR8][R8.64] ;  /* 0x00000008080c7981 */ /* 0x000162000c1e1900 */
[----:B------:R-:W-:Y:S01]  /*0f10*/  IADD3 R24, PT, PT, -R2, RZ, RZ ;  /* 0x000000ff02187210 */ /* 0x000fe20007ffe1ff */
[----:B------:R-:W0:Y:S03]  /*0f20*/  S2R R3, SR_TID.X ;  /* 0x0000000000037919 */ /* 0x000e260000002100 */
[----:B-1----:R-:W-:Y:S01]  /*0f30*/  VIADDMNMX R24, R24, R11, 0x200, PT ;  /* 0x0000020018187446 */ /* 0x002fe2000380010b */
[----:B0-----:R-:W-:-:S05]  /*0f40*/  IMAD.SHL.U32 R5, R3, 0x2, RZ ;  /* 0x0000000203057824 */ /* 0x001fca00078e00ff */
[----:B------:R-:W-:-:S04]  /*0f50*/  LOP3.LUT R4, R5, 0x7c0, RZ, 0xc0, !PT ;  /* 0x000007c005047812 */ /* 0x000fc800078ec0ff */
[----:B------:R-:W-:-:S04]  /*0f60*/  LOP3.LUT R17, R4, 0x1f, R3, 0xf8, !PT ;  /* 0x0000001f04117812 */ /* 0x000fc800078ef803 */
[C---:B------:R-:W-:Y:S01]  /*0f70*/  ISETP.GE.AND P0, PT, R17.reuse, R24, PT ;  /* 0x000000181100720c */ /* 0x040fe20003f06270 */
[C---:B------:R-:W-:Y:S02]  /*0f80*/  VIADD R11, R17.reuse, 0x20 ;  /* 0x00000020110b7836 */ /* 0x040fe40000000000 */
[----:B------:R-:W-:-:S03]  /*0f90*/  IMAD R19, R17, 0x18, RZ ;  /* 0x0000001811137824 */ /* 0x000fc600078e02ff */
[----:B------:R-:W-:Y:S02]  /*0fa0*/  ISETP.GE.AND P1, PT, R11, R24, PT ;  /* 0x000000180b00720c */ /* 0x000fe40003f26270 */
[----:B------:R-:W-:-:S05]  /*0fb0*/  IADD3 R10, P2, PT, R19, R8, RZ ;  /* 0x00000008130a7210 */ /* 0x000fca0007f5e0ff */
[----:B------:R-:W-:Y:S02]  /*0fc0*/  IMAD.X R11, RZ, RZ, R9, P2 ;  /* 0x000000ffff0b7224 */ /* 0x000fe400010e0609 */
[----:B--2---:R-:W-:-:S03]  /*0fd0*/  IMAD.MOV.U32 R27, RZ, RZ, R7 ;  /* 0x000000ffff1b7224 */ /* 0x004fc600078e0007 */
[----:B------:R-:W2:Y:S01]  /*0fe0*/  @!P0 LDG.E R7, desc[UR8][R10.64+0x14] ;  /* 0x000014080a078981 */ /* 0x000ea2000c1e1900 */
[----:B---3--:R-:W-:-:S03]  /*0ff0*/  IMAD.MOV.U32 R26, RZ, RZ, R6 ;  /* 0x000000ffff1a7224 */ /* 0x008fc600078e0006 */
[----:B------:R-:W3:Y:S01]  /*1000*/  @!P1 LDG.E R27, desc[UR8][R10.64+0x314] ;  /* 0x000314080a1b9981 */ /* 0x000ee2000c1e1900 */
[----:B----4-:R-:W-:-:S03]  /*1010*/  IMAD.MOV.U32 R29, RZ, RZ, R15 ;  /* 0x000000ffff1d7224 */ /* 0x010fc600078e000f */
[----:B------:R-:W4:Y:S01]  /*1020*/  @!P0 LDG.E R15, desc[UR8][R10.64+0xc] ;  /* 0x00000c080a0f8981 */ /* 0x000f22000c1e1900 */
[----:B-----5:R-:W-:-:S03]  /*1030*/  IMAD.MOV.U32 R28, RZ, RZ, R14 ;  /* 0x000000ffff1c7224 */ /* 0x020fc600078e000e */
[----:B------:R-:W5:Y:S01]  /*1040*/  @!P1 LDG.E R29, desc[UR8][R10.64+0x30c] ;  /* 0x00030c080a1d9981 */ /* 0x000f62000c1e1900 */
[----:B------:R-:W-:-:S03]  /*1050*/  MOV R9, R13 ;  /* 0x0000000d00097202 */ /* 0x000fc60000000f00 */
[----:B------:R-:W2:Y:S01]  /*1060*/  @!P0 LDG.E R13, desc[UR8][R10.64+0x4] ;  /* 0x000004080a0d8981 */ /* 0x000ea2000c1e1900 */
[----:B------:R-:W-:-:S03]  /*1070*/  IMAD.MOV.U32 R8, RZ, RZ, R12 ;  /* 0x000000ffff087224 */ /* 0x000fc600078e000c */
[----:B------:R-:W3:Y:S04]  /*1080*/  @!P1 LDG.E R9, desc[UR8][R10.64+0x304] ;  /* 0x000304080a099981 */ /* 0x000ee8000c1e1900 */
[----:B------:R-:W2:Y:S04]  /*1090*/  @!P0 LDG.E R12, desc[UR8][R10.64] ;  /* 0x000000080a0c8981 */ /* 0x000ea8000c1e1900 */
[----:B------:R-:W3:Y:S04]  /*10a0*/  @!P1 LDG.E R8, desc[UR8][R10.64+0x300] ;  /* 0x000300080a089981 */ /* 0x000ee8000c1e1900 */
[----:B------:R-:W4:Y:S04]  /*10b0*/  @!P0 LDG.E R14, desc[UR8][R10.64+0x8] ;  /* 0x000008080a0e8981 */ /* 0x000f28000c1e1900 */
[----:B------:R-:W5:Y:S04]  /*10c0*/  @!P1 LDG.E R28, desc[UR8][R10.64+0x308] ;  /* 0x000308080a1c9981 */ /* 0x000f68000c1e1900 */
[----:B------:R-:W5:Y:S04]  /*10d0*/  @!P0 LDG.E R6, desc[UR8][R10.64+0x10] ;  /* 0x000010080a068981 */ /* 0x000f68000c1e1900 */
[----:B------:R-:W5:Y:S01]  /*10e0*/  @!P1 LDG.E R26, desc[UR8][R10.64+0x310] ;  /* 0x000310080a1a9981 */ /* 0x000f62000c1e1900 */
[----:B------:R-:W0:Y:S01]  /*10f0*/  S2R R17, SR_CgaCtaId ;  /* 0x0000000000117919 */ /* 0x000e220000008800 */
[----:B------:R-:W1:Y:S01]  /*1100*/  S2R R2, SR_LANEID ;  /* 0x0000000000027919 */ /* 0x000e620000000000 */
[----:B------:R-:W-:-:S04]  /*1110*/  MOV R0, 0x400 ;  /* 0x0000040000007802 */ /* 0x000fc80000000f00 */
[----:B0-----:R-:W-:Y:S01]  /*1120*/  LEA R0, R17, R0, 0x18 ;  /* 0x0000000011007211 */ /* 0x001fe200078ec0ff */
[----:B-1----:R-:W-:-:S04]  /*1130*/  IMAD.IADD R25, R4, 0x1, R2 ;  /* 0x0000000104197824 */ /* 0x002fc800078e0202 */
[----:B------:R-:W-:-:S04]  /*1140*/  IMAD R25, R25, 0x18, R0 ;  /* 0x0000001819197824 */ /* 0x000fc800078e0200 */
[----:B------:R-:W-:Y:S01]  /*1150*/  IMAD R2, R2, 0x18, R25 ;  /* 0x0000001802027824 */ /* 0x000fe200078e0219 */
[----:B--2---:R-:W-:Y:S04]  /*1160*/  STS.64 [R25], R12 ;  /* 0x0000000c19007388 */ /* 0x004fe80000000a00 */
[----:B---3--:R-:W-:Y:S04]  /*1170*/  STS.64 [R25+0x300], R8 ;  /* 0x0003000819007388 */ /* 0x008fe80000000a00 */
[----:B----4-:R-:W-:Y:S04]  /*1180*/  STS.64 [R25+0x8], R14 ;  /* 0x0000080e19007388 */ /* 0x010fe80000000a00 */
[----:B-----5:R-:W-:Y:S04]  /*1190*/  STS.64 [R25+0x308], R28 ;  /* 0x0003081c19007388 */ /* 0x020fe80000000a00 */
[----:B------:R-:W-:Y:S04]  /*11a0*/  STS.64 [R25+0x10], R6 ;  /* 0x0000100619007388 */ /* 0x000fe80000000a00 */
[----:B------:R-:W-:Y:S01]  /*11b0*/  STS.64 [R25+0x310], R26 ;  /* 0x0003101a19007388 */ /* 0x000fe20000000a00 */
[----:B------:R-:W-:-:S03]  /*11c0*/  NOP ;  /* 0x0000000000007918 */ /* 0x000fc60000000000 */
[----:B------:R-:W0:Y:S04]  /*11d0*/  LDS.128 R20, [R2+0x10] ;  /* 0x0000100002147984 */ /* 0x000e280000000c00 */
[----:B------:R-:W1:Y:S04]  /*11e0*/  LDS.128 R8, [R2] ;  /* 0x0000000002087984 */ /* 0x000e680000000c00 */
[----:B------:R-:W2:Y:S01]  /*11f0*/  LDS.128 R16, [R2+0x20] ;  /* 0x0000200002107984 */ /* 0x000ea20000000c00 */
[----:B0-----:R-:W-:Y:S02]  /*1200*/  IMAD.MOV.U32 R13, RZ, RZ, R21 ;  /* 0x000000ffff0d7224 */ /* 0x001fe400078e0015 */
[----:B------:R-:W-:Y:S01]  /*1210*/  IMAD.MOV.U32 R12, RZ, RZ, R20 ;  /* 0x000000ffff0c7224 */ /* 0x000fe200078e0014 */
[----:B------:R-:W-:Y:S01]  /*1220*/  BAR.SYNC.DEFER_BLOCKING 0x0 ;  /* 0x0000000000007b1d */ /* 0x000fe20000010000 */
[----:B------:R-:W-:-:S07]  /*1230*/  VIADD R7, R5, 0x1 ;  /* 0x0000000105077836 */ /* 0x000fce0000000000 */
[----:B------:R-:W-:Y:S01]  /*1240*/  PREEXIT ;  /* 0x000000000000782d */ /* 0x000fe20000000000 */
[----:B------:R-:W-:Y:S01]  /*1250*/  IMAD R0, R3, 0x30, R0 ;  /* 0x0000003003007824 */ /* 0x000fe200078e0200 */
[----:B------:R-:W-:Y:S01]  /*1260*/  UMOV UR4, 0x2 ;  /* 0x0000000200047882 */ /* 0x000fe20000000000 */
[----:B------:R-:W-:-:S13]  /*1270*/  ISETP.GE.U32.AND P1, PT, R7, R24, PT ;  /* 0x000000180700720c */ /* 0x000fda0003f26070 */
[----:B-1----:R-:W-:Y:S01]  /*1280*/  @P1 IMAD.MOV.U32 R22, RZ, RZ, R8 ;  /* 0x000000ffff161224 */ /* 0x002fe200078e0008 */
[----:B--2---:R-:W-:Y:S01]  /*1290*/  @P1 MOV R19, R13 ;  /* 0x0000000d00131202 */ /* 0x004fe20000000f00 */
[----:B------:R-:W-:Y:S01]  /*12a0*/  @P1 IMAD.MOV.U32 R18, RZ, RZ, R12 ;  /* 0x000000ffff121224 */ /* 0x000fe200078e000c */
[----:B------:R-:W-:Y:S01]  /*12b0*/  @P1 MOV R16, R10 ;  /* 0x0000000a00101202 */ /* 0x000fe20000000f00 */
[----:B------:R-:W-:Y:S01]  /*12c0*/  @P1 IMAD.MOV.U32 R17, RZ, RZ, R11 ;  /* 0x000000ffff111224 */ /* 0x000fe200078e000b */
[----:B------:R-:W-:Y:S01]  /*12d0*/  FSETP.GEU.AND P0, PT, R22, R8, PT ;  /* 0x000000081600720b */ /* 0x000fe20003f0e000 */
[----:B------:R-:W-:Y:S02]  /*12e0*/  @P1 IMAD.MOV.U32 R23, RZ, RZ, R9 ;  /* 0x000000ffff171224 */ /* 0x000fe400078e0009 */
[----:B------:R-:W-:Y:S01]  /*12f0*/  IMAD.MOV.U32 R7, RZ, RZ, R19 ;  /* 0x000000ffff077224 */ /* 0x000fe200078e0013 */
[----:B------:R-:W-:Y:S01]  /*1300*/  ISETP.GE.U32.OR P0, PT, R5, R24, P0 ;  /* 0x000000180500720c */ /* 0x000fe20000706470 */
[----:B------:R-:W-:-:S02]  /*1310*/  IMAD.MOV.U32 R6, RZ, RZ, R18 ;  /* 0x000000ffff067224 */ /* 0x000fc400078e0012 */
[----:B------:R-:W-:Y:S02]  /*1320*/  IMAD.MOV.U32 R5, RZ, RZ, R17 ;  /* 0x000000ffff057224 */ /* 0x000fe400078e0011 */
[----:B------:R-:W-:Y:S02]  /*1330*/  IMAD.MOV.U32 R4, RZ, RZ, R16 ;  /* 0x000000ffff047224 */ /* 0x000fe400078e0010 */
[----:B------:R-:W-:Y:S02]  /*1340*/  IMAD.MOV.U32 R15, RZ, RZ, R23 ;  /* 0x000000ffff0f7224 */ /* 0x000fe400078e0017 */
[----:B------:R-:W-:-:S04]  /*1350*/  IMAD.MOV.U32 R14, RZ, RZ, R22 ;  /* 0x000000ffff0e7224 */ /* 0x000fc800078e0016 */
[----:B------:R-:W-:Y:S02]  /*1360*/  @!P0 IMAD.MOV.U32 R7, RZ, RZ, R13 ;  /* 0x000000ffff078224 */ /* 0x000fe400078e000d */
[----:B------:R-:W-:Y:S02]  /*1370*/  @!P0 IMAD.MOV.U32 R6, RZ, RZ, R12 ;  /* 0x000000ffff068224 */ /* 0x000fe400078e000c */
[----:B------:R-:W-:Y:S01]  /*1380*/  @!P0 IMAD.MOV.U32 R5, RZ, RZ, R11 ;  /* 0x000000ffff058224 */ /* 0x000fe200078e000b */
[----:B------:R-:W-:Y:S01]  /*1390*/  @!P0 MOV R11, R17 ;  /* 0x00000011000b8202 */ /* 0x000fe20000000f00 */
[----:B------:R-:W-:Y:S02]  /*13a0*/  @!P0 IMAD.MOV.U32 R4, RZ, RZ, R10 ;  /* 0x000000ffff048224 */ /* 0x000fe400078e000a */
[----:B------:R-:W-:Y:S01]  /*13b0*/  @!P0 IMAD.MOV.U32 R15, RZ, RZ, R9 ;  /* 0x000000ffff0f8224 */ /* 0x000fe200078e0009 */
[----:B------:R-:W-:Y:S01]  /*13c0*/  @!P0 MOV R9, R23 ;  /* 0x0000001700098202 */ /* 0x000fe20000000f00 */
[----:B------:R-:W-:-:S02]  /*13d0*/  @!P0 IMAD.MOV.U32 R14, RZ, RZ, R8 ;  /* 0x000000ffff0e8224 */ /* 0x000fc400078e0008 */
[----:B------:R-:W-:Y:S02]  /*13e0*/  @!P0 IMAD.MOV.U32 R13, RZ, RZ, R19 ;  /* 0x000000ffff0d8224 */ /* 0x000fe400078e0013 */
[----:B------:R-:W-:Y:S02]  /*13f0*/  @!P0 IMAD.MOV.U32 R12, RZ, RZ, R18 ;  /* 0x000000ffff0c8224 */ /* 0x000fe400078e0012 */
[----:B------:R-:W-:Y:S02]  /*1400*/  @!P0 IMAD.MOV.U32 R10, RZ, RZ, R16 ;  /* 0x000000ffff0a8224 */ /* 0x000fe400078e0010 */
[----:B------:R-:W-:-:S07]  /*1410*/  @!P0 IMAD.MOV.U32 R8, RZ, RZ, R22 ;  /* 0x000000ffff088224 */ /* 0x000fce00078e0016 */
.L_x_36:
[----:B------:R-:W-:Y:S01]  /*1420*/  UIADD3 UR5, UPT, UPT, -UR4, URZ, URZ ;  /* 0x000000ff04057290 */ /* 0x000fe2000fffe1ff */
[----:B------:R-:W0:Y:S01]  /*1430*/  S2R R22, SR_CgaCtaId ;  /* 0x0000000000167919 */ /* 0x000e220000008800 */
[----:B------:R-:W-:Y:S01]  /*1440*/  MOV R19, 0x400 ;  /* 0x0000040000137802 */ /* 0x000fe20000000f00 */
[----:B------:R-:W-:Y:S01]  /*1450*/  BSSY.RECONVERGENT B0, `(.L_x_33) ;  /* 0x000002a000007945 */ /* 0x000fe20003800200 */
[----:B------:R-:W-:Y:S02]  /*1460*/  BAR.SYNC.DEFER_BLOCKING 0x0 ;  /* 0x0000000000007b1d */ /* 0x000fe40000010000 */
[----:B------:R-:W-:Y:S01]  /*1470*/  LOP3.LUT R2, R3, UR5, RZ, 0xc0, !PT ;  /* 0x0000000503027c12 */ /* 0x000fe2000f8ec0ff */
[----:B------:R-:W-:-:S04]  /*1480*/  UIADD3 UR5, UPT, UPT, UR4, -0x1, URZ ;  /* 0xffffffff04057890 */ /* 0x000fc8000fffe0ff */
[----:B------:R-:W-:Y:S02]  /*1490*/  IMAD.SHL.U32 R17, R2, 0x2, RZ ;  /* 0x0000000202117824 */ /* 0x000fe400078e00ff */
[----:B------:R-:W-:-:S03]  /*14a0*/  LOP3.LUT R2, R3, UR5, RZ, 0xc0, !PT ;  /* 0x0000000503027c12 */ /* 0x000fc6000f8ec0ff */
[----:B------:R-:W-:Y:S02]  /*14b0*/  VIMNMX R16, PT, PT, R24, R17, PT ;  /* 0x0000001118107248 */ /* 0x000fe40003fe0100 */
[----:B------:R-:W-:Y:S02]  /*14c0*/  IMAD.SHL.U32 R17, R2, 0x2, RZ ;  /* 0x0000000202117824 */ /* 0x000fe400078e00ff */
[----:B------:R-:W-:-:S03]  /*14d0*/  VIADDMNMX R23, R16, UR4, R24, PT ;  /* 0x0000000410177c46 */ /* 0x000fc6000b800118 */
[----:B------:R-:W-:Y:S02]  /*14e0*/  VIMNMX R18, PT, PT, R24, R17, PT ;  /* 0x0000001118127248 */ /* 0x000fe40003fe0100 */
[C---:B------:R-:W-:Y:S02]  /*14f0*/  VIADDMNMX R2, R23.reuse, UR4, R24, PT ;  /* 0x0000000417027c46 */ /* 0x040fe4000b800118 */
[----:B------:R-:W-:Y:S01]  /*1500*/  VIADDMNMX R20, R23, -R16, R18, PT ;  /* 0x8000001017147246 */ /* 0x000fe20003800112 */
[----:B------:R1:W-:Y:S02]  /*1510*/  STS.128 [R0], R8 ;  /* 0x0000000800007388 */ /* 0x0003e40000000c00 */
[----:B------:R-:W-:Y:S02]  /*1520*/  IMAD.IADD R17, R2, 0x1, -R23 ;  /* 0x0000000102117824 */ /* 0x000fe400078e0a17 */
[----:B------:R1:W-:Y:S01]  /*1530*/  STS.128 [R0+0x10], R12 ;  /* 0x0000100c00007388 */ /* 0x0003e20000000c00 */
[----:B0-----:R-:W-:-:S02]  /*1540*/  LEA R19, R22, R19, 0x18 ;  /* 0x0000001316137211 */ /* 0x001fc400078ec0ff */
[CC--:B------:R-:W-:Y:S01]  /*1550*/  ISETP.GE.AND P0, PT, R18.reuse, R17.reuse, PT ;  /* 0x000000111200720c */ /* 0x0c0fe20003f06270 */
[----:B------:R1:W-:Y:S01]  /*1560*/  STS.128 [R0+0x20], R4 ;  /* 0x0000200400007388 */ /* 0x0003e20000000c00 */
[----:B------:R-:W-:-:S04]  /*1570*/  IADD3 R17, PT, PT, R18, -R17, RZ ;  /* 0x8000001112117210 */ /* 0x000fc80007ffe0ff */
[----:B------:R-:W-:Y:S01]  /*1580*/  SEL R17, R17, RZ, P0 ;  /* 0x000000ff11117207 */ /* 0x000fe20000000000 */
[----:B------:R-:W-:Y:S03]  /*1590*/  BAR.SYNC.DEFER_BLOCKING 0x0 ;  /* 0x0000000000007b1d */ /* 0x000fe60000010000 */
[----:B------:R-:W-:-:S13]  /*15a0*/  ISETP.GE.AND P0, PT, R17, R20, PT ;  /* 0x000000141100720c */ /* 0x000fda0003f06270 */
[----:B-1----:R-:W-:Y:S05]  /*15b0*/  @P0 BRA `(.L_x_34) ;  /* 0x00000000004c0947 */ /* 0x002fea0003800000 */
[----:B------:R-:W0:Y:S01]  /*15c0*/  S2R R5, SR_CgaCtaId ;  /* 0x0000000000057919 */ /* 0x000e220000008800 */
[----:B------:R-:W-:Y:S01]  /*15d0*/  MOV R4, 0x400 ;  /* 0x0000040000047802 */ /* 0x000fe20000000f00 */
[----:B------:R-:W-:-:S03]  /*15e0*/  IMAD.IADD R9, R18, 0x1, R23 ;  /* 0x0000000112097824 */ /* 0x000fc600078e0217 */
[----:B0-----:R-:W-:-:S07]  /*15f0*/  LEA R11, R5, R4, 0x18 ;  /* 0x00000004050b7211 */ /* 0x001fce00078ec0ff */
.L_x_35:
[----:B------:R-:W-:-:S05]  /*1600*/  IMAD.IADD R4, R20, 0x1, -R17 ;  /* 0x0000000114047824 */ /* 0x000fca00078e0a11 */
[----:B------:R-:W-:-:S04]  /*1610*/  LEA.HI R4, R4, R4, RZ, 0x1 ;  /* 0x0000000404047211 */ /* 0x000fc800078f08ff */
[----:B------:R-:W-:-:S04]  /*1620*/  LEA.HI.SX32 R5, R4, R17, 0x1f ;  /* 0x0000001104057211 */ /* 0x000fc800078ffaff */
[----:B------:R-:W-:Y:S01]  /*1630*/  LOP3.LUT R6, RZ, R5, RZ, 0x33, !PT ;  /* 0x00000005ff067212 */ /* 0x000fe200078e33ff */
[----:B------:R-:W-:-:S04]  /*1640*/  IMAD.IADD R4, R16, 0x1, R5 ;  /* 0x0000000110047824 */ /* 0x000fc800078e0205 */
[----:B------:R-:W-:Y:S02]  /*1650*/  IMAD.IADD R6, R9, 0x1, R6 ;  /* 0x0000000109067824 */ /* 0x000fe400078e0206 */
[--C-:B------:R-:W-:Y:S02]  /*1660*/  IMAD R4, R4, 0x18, R11.reuse ;  /* 0x0000001804047824 */ /* 0x100fe400078e020b */
[----:B------:R-:W-:-:S04]  /*1670*/  IMAD R6, R6, 0x18, R11 ;  /* 0x0000001806067824 */ /* 0x000fc800078e020b */
[----:B------:R-:W-:Y:S04]  /*1680*/  LDS R4, [R4] ;  /* 0x0000000004047984 */ /* 0x000fe80000000800 */
[----:B------:R-:W0:Y:S02]  /*1690*/  LDS R7, [R6] ;  /* 0x0000000006077984 */ /* 0x000e240000000800 */
[----:B0-----:R-:W-:-:S04]  /*16a0*/  FSETP.GEU.AND P0, PT, R7, R4, PT ;  /* 0x000000040700720b */ /* 0x001fc80003f0e000 */
[----:B------:R-:W-:-:S09]  /*16b0*/  SEL R20, R20, R5, P0 ;  /* 0x0000000514147207 */ /* 0x000fd20000000000 */
[----:B------:R-:W-:-:S05]  /*16c0*/  @P0 VIADD R17, R5, 0x1 ;  /* 0x0000000105110836 */ /* 0x000fca0000000000 */
[----:B------:R-:W-:-:S13]  /*16d0*/  ISETP.GE.AND P0, PT, R17, R20, PT ;  /* 0x000000141100720c */ /* 0x000fda0003f06270 */
[----:B------:R-:W-:Y:S05]  /*16e0*/  @!P0 BRA `(.L_x_35) ;  /* 0xfffffffc00c48947 */ /* 0x000fea000383ffff */
.L_x_34:
[----:B------:R-:W-:Y:S05]  /*16f0*/  BSYNC.RECONVERGENT B0 ;  /* 0x0000000000007941 */ /* 0x000fea0003800200 */
.L_x_33:
[----:B------:R-:W-:Y:S01]  /*1700*/  IADD3 R10, PT, PT, R16, R17, RZ ;  /* 0x00000011100a7210 */ /* 0x000fe20007ffe0ff */
[----:B------:R-:W-:Y:S01]  /*1710*/  UISETP.GE.U32.AND UP0, UPT, UR4, 0x81, UPT ;  /* 0x000000810400788c */ /* 0x000fe2000bf06070 */
[----:B------:R-:W-:Y:S01]  /*1720*/  IADD3 R9, PT, PT, -R17, R23, R18 ;  /* 0x0000001711097210 */ /* 0x000fe20007ffe112 */
[----:B------:R-:W-:Y:S01]  /*1730*/  USHF.L.U32 UR5, UR4, 0x1, URZ ;  /* 0x0000000104057899 */ /* 0x000fe200080006ff */
[----:B------:R-:W-:Y:S01]  /*1740*/  PLOP3.LUT P0, PT, PT, PT, PT, 0x8, 0x80 ;  /* 0x000000000080781c */ /* 0x000fe20003f0e170 */
[C-C-:B------:R-:W-:Y:S01]  /*1750*/  IMAD R22, R10.reuse, 0x18, R19.reuse ;  /* 0x000000180a167824 */ /* 0x140fe200078e0213 */
[C---:B------:R-:W-:Y:S01]  /*1760*/  ISETP.GE.AND P1, PT, R9.reuse, R2, PT ;  /* 0x000000020900720c */ /* 0x040fe20003f26270 */
[C---:B------:R-:W-:Y:S02]  /*1770*/  IMAD R26, R9.reuse, 0x18, R19 ;  /* 0x00000018091a7824 */ /* 0x040fe400078e0213 */
[----:B------:R-:W-:Y:S01]  /*1780*/  VIADD R11, R9, 0x1 ;  /* 0x00000001090b7836 */ /* 0x000fe20000000000 */
[----:B------:R-:W-:Y:S01]  /*1790*/  LDS.64 R4, [R22] ;  /* 0x0000000016047984 */ /* 0x000fe20000000a00 */
[----:B------:R-:W-:Y:S01]  /*17a0*/  VIADD R28, R10, 0x1 ;  /* 0x000000010a1c7836 */ /* 0x000fe20000000000 */
[----:B------:R-:W-:-:S02]  /*17b0*/  UMOV UR4, UR5 ;  /* 0x0000000500047c82 */ /* 0x000fc40008000000 */
[----:B------:R-:W0:Y:S04]  /*17c0*/  LDS.64 R14, [R26] ;  /* 0x000000001a0e7984 */ /* 0x000e280000000a00 */
[----:B------:R-:W-:Y:S04]  /*17d0*/  LDS.64 R18, [R22+0x8] ;  /* 0x0000080016127984 */ /* 0x000fe80000000a00 */
[----:B------:R-:W-:Y:S04]  /*17e0*/  LDS.64 R20, [R26+0x8] ;  /* 0x000008001a147984 */ /* 0x000fe80000000a00 */
[----:B------:R-:W-:Y:S04]  /*17f0*/  LDS.64 R6, [R22+0x10] ;  /* 0x0000100016067984 */ /* 0x000fe80000000a00 */
[----:B------:R-:W1:Y:S01]  /*1800*/  LDS.64 R16, [R26+0x10] ;  /* 0x000010001a107984 */ /* 0x000e620000000a00 */
[----:B0-----:R-:W-:-:S04]  /*1810*/  @!P1 FSETP.GEU.AND P2, PT, R14, R4, PT ;  /* 0x000000040e00920b */ /* 0x001fc80003f4e000 */
[----:B------:R-:W-:-:S04]  /*1820*/  @!P1 ISETP.GE.OR P0, PT, R10, R23, !P2 ;  /* 0x000000170a00920c */ /* 0x000fc80005706670 */
[----:B------:R-:W-:Y:S02]  /*1830*/  FSEL R8, R14, R4, P0 ;  /* 0x000000040e087208 */ /* 0x000fe40000000000 */
[----:B-1----:R-:W-:-:S07]  /*1840*/  FSEL R13, R17, R7, P0 ;  /* 0x00000007110d7208 */ /* 0x002fce0000000000 */
[----:B------:R-:W-:Y:S01]  /*1850*/  @!P0 IMAD.MOV R11, RZ, RZ, R9 ;  /* 0x000000ffff0b8224 */ /* 0x000fe200078e0209 */
[----:B------:R-:W-:Y:S01]  /*1860*/  FSEL R9, R15, R5, P0 ;  /* 0x000000050f097208 */ /* 0x000fe20000000000 */
[----:B------:R-:W-:Y:S01]  /*1870*/  @P0 IMAD.MOV R28, RZ, RZ, R10 ;  /* 0x000000ffff1c0224 */ /* 0x000fe200078e020a */
[----:B------:R-:W-:Y:S01]  /*1880*/  @P0 LDS.64 R14, [R26+0x18] ;  /* 0x000018001a0e0984 */ /* 0x000fe20000000a00 */
[----:B------:R-:W-:Y:S02]  /*1890*/  FSEL R10, R20, R18, P0 ;  /* 0x00000012140a7208 */ /* 0x000fe40000000000 */
[----:B------:R-:W-:Y:S01]  /*18a0*/  ISETP.GE.AND P1, PT, R11, R2, PT ;  /* 0x000000020b00720c */ /* 0x000fe20003f26270 */
[----:B------:R-:W0:Y:S01]  /*18b0*/  @!P0 LDS.64 R4, [R22+0x18] ;  /* 0x0000180016048984 */ /* 0x000e220000000a00 */
[----:B------:R-:W-:Y:S02]  /*18c0*/  FSEL R11, R21, R19, P0 ;  /* 0x00000013150b7208 */ /* 0x000fe40000000000 */
[----:B------:R-:W-:Y:S01]  /*18d0*/  FSEL R12, R16, R6, P0 ;  /* 0x00000006100c7208 */ /* 0x000fe20000000000 */
[----:B------:R-:W-:Y:S04]  /*18e0*/  @P0 LDS.64 R20, [R26+0x20] ;  /* 0x000020001a140984 */ /* 0x000fe80000000a00 */
[----:B------:R-:W-:Y:S04]  /*18f0*/  @P0 LDS.64 R16, [R26+0x28] ;  /* 0x000028001a100984 */ /* 0x000fe80000000a00 */
[----:B------:R-:W1:Y:S04]  /*1900*/  @!P0 LDS.64 R18, [R22+0x20] ;  /* 0x0000200016128984 */ /* 0x000e680000000a00 */
[----:B------:R-:W2:Y:S01]  /*1910*/  @!P0 LDS.64 R6, [R22+0x28] ;  /* 0x0000280016068984 */ /* 0x000ea20000000a00 */
[----:B------:R-:W-:-:S02]  /*1920*/  PLOP3.LUT P0, PT, PT, PT, PT, 0x8, 0x80 ;  /* 0x000000000080781c */ /* 0x000fc40003f0e170 */
[----:B0-----:R-:W-:-:S04]  /*1930*/  @!P1 FSETP.GEU.AND P2, PT, R14, R4, PT ;  /* 0x000000040e00920b */ /* 0x001fc80003f4e000 */
[----:B------:R-:W-:-:S04]  /*1940*/  @!P1 ISETP.GE.OR P0, PT, R28, R23, !P2 ;  /* 0x000000171c00920c */ /* 0x000fc80005706670 */
[----:B------:R-:W-:Y:S02]  /*1950*/  FSEL R15, R15, R5, P0 ;  /* 0x000000050f0f7208 */ /* 0x000fe40000000000 */
[----:B------:R-:W-:Y:S02]  /*1960*/  FSEL R14, R14, R4, P0 ;  /* 0x000000040e0e7208 */ /* 0x000fe40000000000 */
[----:B-1----:R-:W-:Y:S02]  /*1970*/  FSEL R5, R21, R19, P0 ;  /* 0x0000001315057208 */ /* 0x002fe40000000000 */
[----:B------:R-:W-:Y:S02]  /*1980*/  FSEL R4, R20, R18, P0 ;  /* 0x0000001214047208 */ /* 0x000fe40000000000 */
[----:B--2---:R-:W-:Y:S02]  /*1990*/  FSEL R7, R17, R7, P0 ;  /* 0x0000000711077208 */ /* 0x004fe40000000000 */
[----:B------:R-:W-:Y:S01]  /*19a0*/  FSEL R6, R16, R6, P0 ;  /* 0x0000000610067208 */ /* 0x000fe20000000000 */
[----:B------:R-:W-:Y:S06]  /*19b0*/  BRA.U !UP0, `(.L_x_36) ;  /* 0xfffffff908987547 */ /* 0x000fec000b83ffff */
[----:B------:R-:W0:Y:S01]  /*19c0*/  S2R R2, SR_TID.X ;  /* 0x0000000000027919 */ /* 0x000e220000002100 */
[----:B------:R-:W1:Y:S01]  /*19d0*/  LDCU.U8 UR4, c[0x0][0x380] ;  /* 0x00007000ff0477ac */ /* 0x000e620008000000 */
[----:B------:R-:W2:Y:S01]  /*19e0*/  S2UR UR6, SR_CgaCtaId ;  /* 0x00000000000679c3 */ /* 0x000ea20000008800 */
[----:B------:R-:W3:Y:S01]  /*19f0*/  S2R R16, SR_LANEID ;  /* 0x0000000000107919 */ /* 0x000ee20000000000 */
[----:B------:R-:W-:Y:S01]  /*1a00*/  UMOV UR5, 0x400 ;  /* 0x0000040000057882 */ /* 0x000fe20000000000 */
[----:B-1----:R-:W-:-:S04]  /*1a10*/  UPRMT UR4, UR4, 0x8880, URZ ;  /* 0x0000888004047896 */ /* 0x002fc800080000ff */
[----:B------:R-:W-:Y:S02]  /*1a20*/  UISETP.NE.AND UP0, UPT, UR4, URZ, UPT ;  /* 0x000000ff0400728c */ /* 0x000fe4000bf05270 */
[----:B--2---:R-:W-:Y:S01]  /*1a30*/  ULEA UR5, UR6, UR5, 0x18 ;  /* 0x0000000506057291 */ /* 0x004fe2000f8ec0ff */
[----:B0-----:R-:W-:Y:S02]  /*1a40*/  IMAD.SHL.U32 R0, R2, 0x2, RZ ;  /* 0x0000000202007824 */ /* 0x001fe400078e00ff */
[----:B---3--:R-:W-:-:S03]  /*1a50*/  IMAD R16, R16, 0x18, R25 ;  /* 0x0000001810107824 */ /* 0x008fc600078e0219 */
[----:B------:R-:W-:-:S04]  /*1a60*/  LOP3.LUT R17, R0, 0x7c0, RZ, 0xc0, !PT ;  /* 0x000007c000117812 */ /* 0x000fc800078ec0ff */
[----:B------:R-:W-:Y:S02]  /*1a70*/  LOP3.LUT R2, R17, 0x1f, R2, 0xf8, !PT ;  /* 0x0000001f11027812 */ /* 0x000fe400078ef802 */
[----:B------:R-:W0:Y:S02]  /*1a80*/  S2R R17, SR_CTAID.X ;  /* 0x0000000000117919 */ /* 0x000e240000002500 */
[----:B------:R-:W-:Y:S01]  /*1a90*/  IADD3 R0, PT, PT, R2, 0x20, RZ ;  /* 0x0000002002007810 */ /* 0x000fe20007ffe0ff */
[----:B------:R-:W-:Y:S06]  /*1aa0*/  BAR.SYNC.DEFER_BLOCKING 0x0 ;  /* 0x0000000000007b1d */ /* 0x000fec0000010000 */
[----:B------:R-:W-:Y:S05]  /*1ab0*/  BRA.U !UP0, `(.L_x_37) ;  /* 0x0000000108907547 */ /* 0x000fea000b800000 */
[----:B------:R-:W-:Y:S01]  /*1ac0*/  ISETP.NE.AND P0, PT, R3, RZ, PT ;  /* 0x000000ff0300720c */ /* 0x000fe20003f05270 */
[----:B------:R1:W-:Y:S01]  /*1ad0*/  STS.128 [R16], R8 ;  /* 0x0000000810007388 */ /* 0x0003e20000000c00 */
[----:B------:R-:W-:-:S03]  /*1ae0*/  IMAD.MOV.U32 R3, RZ, RZ, RZ ;  /* 0x000000ffff037224 */ /* 0x000fc600078e00ff */
[----:B------:R-:W-:Y:S04]  /*1af0*/  STS.128 [R16+0x10], R12 ;  /* 0x0000100c10007388 */ /* 0x000fe80000000c00 */
[----:B------:R0:W-:Y:S01]  /*1b00*/  STS.128 [R16+0x20], R4 ;  /* 0x0000200410007388 */ /* 0x0001e20000000c00 */
[----:B------:R-:W-:-:S03]  /*1b10*/  NOP ;  /* 0x0000000000007918 */ /* 0x000fc60000000000 */
[----:B------:R-:W-:Y:S01]  /*1b20*/  LDS.64 R28, [R25] ;  /* 0x00000000191c7984 */ /* 0x000fe20000000a00 */
[----:B-1----:R-:W1:Y:S03]  /*1b30*/  LDC.64 R8, c[0x0][0x398] ;  /* 0x0000e600ff087b82 */ /* 0x002e660000000a00 */
[----:B------:R-:W-:Y:S04]  /*1b40*/  LDS.64 R26, [R25+0x8] ;  /* 0x00000800191a7984 */ /* 0x000fe80000000a00 */
[----:B------:R-:W-:Y:S01]  /*1b50*/  LDS.64 R22, [R25+0x10] ;  /* 0x0000100019167984 */ /* 0x000fe20000000a00 */
[----:B0-----:R-:W-:-:S03]  /*1b60*/  IMAD.WIDE.U32 R6, R17, 0x200, R2 ;  /* 0x0000020011067825 */ /* 0x001fc600078e0002 */
[----:B------:R-:W-:Y:S01]  /*1b70*/  LDS.64 R18, [R25+0x300] ;  /* 0x0003000019127984 */ /* 0x000fe20000000a00 */
[----:B------:R-:W-:-:S03]  /*1b80*/  IMAD R7, R7, 0x18, RZ ;  /* 0x0000001807077824 */ /* 0x000fc600078e02ff */
[----:B------:R-:W-:Y:S04]  /*1b90*/  LDS.64 R20, [R25+0x308] ;  /* 0x0003080019147984 */ /* 0x000fe80000000a00 */
[----:B------:R-:W-:Y:S04]  /*1ba0*/  LDS.64 R4, [R25+0x310] ;  /* 0x0003100019047984 */ /* 0x000fe80000000a00 */
[----:B------:R-:W-:Y:S01]  /*1bb0*/  @!P0 STS [UR5+0x3000], R24 ;  /* 0x00300018ff008988 */ /* 0x000fe20008000805 */
[----:B------:R-:W-:Y:S06]  /*1bc0*/  BAR.SYNC.DEFER_BLOCKING 0x0 ;  /* 0x0000000000007b1d */ /* 0x000fec0000010000 */
[----:B------:R-:W0:Y:S02]  /*1bd0*/  LDS R11, [UR5+0x3000] ;  /* 0x00300005ff0b7984 */ /* 0x000e240008000800 */
[----:B0-----:R-:W-:Y:S01]  /*1be0*/  ISETP.GE.AND P0, PT, R2, R11, PT ;  /* 0x0000000b0200720c */ /* 0x001fe20003f06270 */
[----:B-1----:R-:W-:-:S04]  /*1bf0*/  IMAD.WIDE.U32 R2, R6, 0x18, R8 ;  /* 0x0000001806027825 */ /* 0x002fc800078e0008 */
[----:B------:R-:W-:-:S08]  /*1c00*/  IMAD.IADD R3, R3, 0x1, R7 ;  /* 0x0000000103037824 */ /* 0x000fd000078e0207 */
        /* <DEDUP_REMOVED lines=15> */
.L_x_37:
        /* <DEDUP_REMOVED lines=18> */
[-C--:B0-----:R-:W-:Y:S01]  /*1e20*/  ISETP.GE.AND P0, PT, R2, R11.reuse, PT ;  /* 0x0000000b0200720c */ /* 0x081fe20003f06270 */
[----:B-1----:R-:W-:Y:S01]  /*1e30*/  IMAD.WIDE.U32 R2, R6, 0x18, R8 ;  /* 0x0000001806027825 */ /* 0x002fe200078e0008 */
[----:B------:R-:W-:-:S03]  /*1e40*/  ISETP.GE.AND P1, PT, R0, R11, PT ;  /* 0x0000000b0000720c */ /* 0x000fc60003f26270 */
[----:B------:R-:W-:-:S08]  /*1e50*/  IMAD.IADD R3, R7, 0x1, R3 ;  /* 0x0000000107037824 */ /* 0x000fd000078e0203 */
        /* <DEDUP_REMOVED lines=14> */
.L_x_38:
        /* <DEDUP_REMOVED lines=12> */
.L_x_114:


//--------------------- .text._ZN3cub18CUB_300001_SM_10006detail10merge_sort26DeviceMergeSortMergeKernelINS2_10policy_hubIP8ParticleE9Policy600ES6_PNS0_8NullTypeES6_SA_j3CmpS5_S9_EEvbT2_T3_T4_PT6_PT7_T5_PSE_SE_NS1_7vsmem_tE --------------------------
	.section	.text._ZN3cub18CUB_300001_SM_10006detail10merge_sort26DeviceMergeSortMergeKernelINS2_10policy_hubIP8ParticleE9Policy600ES6_PNS0_8NullTypeES6_SA_j3CmpS5_S9_EEvbT2_T3_T4_PT6_PT7_T5_PSE_SE_NS1_7vsmem_tE,"ax",@progbits
	.align	128
        .global         _ZN3cub18CUB_300001_SM_10006detail10merge_sort26DeviceMergeSortMergeKernelINS2_10policy_hubIP8ParticleE9Policy600ES6_PNS0_8NullTypeES6_SA_j3CmpS5_S9_EEvbT2_T3_T4_PT6_PT7_T5_PSE_SE_NS1_7vsmem_tE
        .type           _ZN3cub18CUB_300001_SM_10006detail10merge_sort26DeviceMergeSortMergeKernelINS2_10policy_hubIP8ParticleE9Policy600ES6_PNS0_8NullTypeES6_SA_j3CmpS5_S9_EEvbT2_T3_T4_PT6_PT7_T5_PSE_SE_NS1_7vsmem_tE,@function
        .size           _ZN3cub18CUB_300001_SM_10006detail10merge_sort26DeviceMergeSortMergeKernelINS2_10policy_hubIP8ParticleE9Policy600ES6_PNS0_8NullTypeES6_SA_j3CmpS5_S9_EEvbT2_T3_T4_PT6_PT7_T5_PSE_SE_NS1_7vsmem_tE,(.L_x_115 - _ZN3cub18CUB_300001_SM_10006detail10merge_sort26DeviceMergeSortMergeKernelINS2_10policy_hubIP8ParticleE9Policy600ES6_PNS0_8NullTypeES6_SA_j3CmpS5_S9_EEvbT2_T3_T4_PT6_PT7_T5_PSE_SE_NS1_7vsmem_tE)
        .other          _ZN3cub18CUB_300001_SM_10006detail10merge_sort26DeviceMergeSortMergeKernelINS2_10policy_hubIP8ParticleE9Policy600ES6_PNS0_8NullTypeES6_SA_j3CmpS5_S9_EEvbT2_T3_T4_PT6_PT7_T5_PSE_SE_NS1_7vsmem_tE,@"STO_CUDA_ENTRY STV_DEFAULT"
_ZN3cub18CUB_300001_SM_10006detail10merge_sort26DeviceMergeSortMergeKernelINS2_10policy_hubIP8ParticleE9Policy600ES6_PNS0_8NullTypeES6_SA_j3CmpS5_S9_EEvbT2_T3_T4_PT6_PT7_T5_PSE_SE_NS1_7vsmem_tE:
.text._ZN3cub18CUB_300001_SM_10006detail10merge_sort26DeviceMergeSortMergeKernelINS2_10policy_hubIP8ParticleE9Policy600ES6_PNS0_8NullTypeES6_SA_j3CmpS5_S9_EEvbT2_T3_T4_PT6_PT7_T5_PSE_SE_NS1_7vsmem_tE:
[----:B------:R-:W-:Y:S01]  /*0000*/  LDC R1, c[0x0][0x37c] ;  /* 0x0000df00ff017b82 */ /* 0x000fe20000000800 */
[----:B------:R-:W0:Y:S01]  /*0010*/  S2R R11, SR_CTAID.X ;  /* 0x00000000000b7919 */ /* 0x000e220000002500 */
[----:B------:R-:W1:Y:S06]  /*0020*/  LDCU UR4, c[0x0][0x370] ;  /* 0x00006e00ff0477ac */ /* 0x000e6c0008000800 */
[----:B------:R-:W2:Y:S01]  /*0030*/  LDC R9, c[0x0][0x3c0] ;  /* 0x0000f000ff097b82 */ /* 0x000ea20000000800 */
[----:B------:R-:W3:Y:S01]  /*0040*/  S2R R0, SR_TID.X ;  /* 0x0000000000007919 */ /* 0x000ee20000002100 */
[----:B------:R-:W4:Y:S01]  /*0050*/  LDCU.64 UR6, c[0x0][0x358] ;  /* 0x00006b00ff0677ac */ /* 0x000f220008000a00 */
[----:B-1----:R-:W-:Y:S01]  /*0060*/  UIADD3 UR4, UPT, UPT, UR4, -0x1, URZ ;  /* 0xffffffff04047890 */ /* 0x002fe2000fffe0ff */
[----:B--2---:R-:W-:-:S05]  /*0070*/  IMAD.SHL.U32 R3, R9, 0x100, RZ ;  /* 0x0000010009037824 */ /* 0x004fca00078e00ff */
[C---:B0-----:R-:W-:Y:S01]  /*0080*/  ISETP.GE.U32.AND P0, PT, R11.reuse, UR4, PT ;  /* 0x000000040b007c0c */ /* 0x041fe2000bf06070 */
[----:B------:R-:W-:-:S12]  /*0090*/  IMAD.SHL.U32 R2, R11, 0x200, RZ ;  /* 0x000002000b027824 */ /* 0x000fd800078e00ff */
[----:B---34-:R-:W-:Y:S05]  /*00a0*/  @P0 BRA `(.L_x_39) ;  /* 0x0000001000440947 */ /* 0x018fea0003800000 */
[----:B------:R-:W0:Y:S01]  /*00b0*/  LDC.64 R4, c[0x0][0x3b8] ;  /* 0x0000ee00ff047b82 */ /* 0x000e220000000a00 */
[----:B------:R-:W-:Y:S01]  /*00c0*/  IMAD.MOV R12, RZ, RZ, -R9 ;  /* 0x000000ffff0c7224 */ /* 0x000fe200078e0a09 */
[----:B------:R-:W1:Y:S06]  /*00d0*/  LDCU.U8 UR4, c[0x0][0x380] ;  /* 0x00007000ff0477ac */ /* 0x000e6c0008000000 */
[----:B------:R-:W2:Y:S01]  /*00e0*/  LDC R14, c[0x0][0x398] ;  /* 0x0000e600ff0e7b82 */ /* 0x000ea20000000800 */
[----:B0-----:R-:W-:-:S05]  /*00f0*/  IMAD.WIDE.U32 R4, R11, 0x4, R4 ;  /* 0x000000040b047825 */ /* 0x001fca00078e0004 */
[----:B------:R-:W3:Y:S04]  /*0100*/  LDG.E R7, desc[UR6][R4.64+0x4] ;  /* 0x0000040604077981 */ /* 0x000ee8000c1e1900 */
[----:B------:R0:W4:Y:S01]  /*0110*/  LDG.E R6, desc[UR6][R4.64] ;  /* 0x0000000604067981 */ /* 0x000122000c1e1900 */
[----:B------:R-:W-:Y:S01]  /*0120*/  LOP3.LUT R8, R11, R12, RZ, 0xc0, !PT ;  /* 0x0000000c0b087212 */ /* 0x000fe200078ec0ff */
[----:B-1----:R-:W-:Y:S01]  /*0130*/  UPRMT UR4, UR4, 0x8880, URZ ;  /* 0x0000888004047896 */ /* 0x002fe200080000ff */
[----:B------:R-:W-:-:S03]  /*0140*/  ACQBULK ;  /* 0x000000000000782e */ /* 0x000fc60000000000 */
[----:B------:R-:W-:Y:S01]  /*0150*/  IMAD.IADD R9, R11, 0x1, -R8 ;  /* 0x000000010b097824 */ /* 0x000fe200078e0a08 */
[----:B------:R-:W-:-:S03]  /*0160*/  UISETP.NE.AND UP0, UPT, UR4, URZ, UPT ;  /* 0x000000ff0400728c */ /* 0x000fc6000bf05270 */
[----:B------:R-:W-:Y:S01]  /*0170*/  IMAD.SHL.U32 R10, R9, 0x200, RZ ;  /* 0x00000200090a7824 */ /* 0x000fe200078e00ff */
[----:B------:R-:W-:-:S03]  /*0180*/  LOP3.LUT R9, R11, R12, RZ, 0xfc, !PT ;  /* 0x0000000c0b097212 */ /* 0x000fc600078efcff */
[C---:B------:R-:W-:Y:S01]  /*0190*/  VIADD R11, R10.reuse, 0x1ff ;  /* 0x000001ff0a0b7836 */ /* 0x040fe20000000000 */
[----:B------:R-:W-:Y:S02]  /*01a0*/  ISETP.NE.AND P0, PT, R10, -0x200, PT ;  /* 0xfffffe000a00780c */ /* 0x000fe40003f05270 */
[----:B------:R-:W-:Y:S01]  /*01b0*/  ISETP.NE.AND P1, PT, R9, -0x1, PT ;  /* 0xffffffff0900780c */ /* 0x000fe20003f25270 */
[----:B------:R-:W-:Y:S01]  /*01c0*/  IMAD.SHL.U32 R9, R8, 0x200, RZ ;  /* 0x0000020008097824 */ /* 0x000fe200078e00ff */
[----:B------:R-:W-:-:S03]  /*01d0*/  LOP3.LUT R8, R3, 0xfffffe00, RZ, 0xc0, !PT ;  /* 0xfffffe0003087812 */ /* 0x000fc600078ec0ff */
[----:B--2---:R-:W-:-:S05]  /*01e0*/  IMAD.IADD R3, R14, 0x1, -R9 ;  /* 0x000000010e037824 */ /* 0x004fca00078e0a09 */
[----:B0-----:R-:W-:Y:S01]  /*01f0*/  VIMNMX.U32 R5, PT, PT, R8, R3, !PT ;  /* 0x0000000308057248 */ /* 0x001fe20007fe0000 */
[----:B------:R-:W-:-:S04]  /*0200*/  @P0 VIADD R11, R10, 0x200 ;  /* 0x000002000a0b0836 */ /* 0x000fc80000000000 */
[----:B------:R-:W-:Y:S02]  /*0210*/  IMAD.IADD R5, R5, 0x1, -R8 ;  /* 0x0000000105057824 */ /* 0x000fe400078e0a08 */
[----:B---3--:R-:W-:-:S04]  /*0220*/  IMAD.IADD R12, R7, 0x1, -R9 ;  /* 0x00000001070c7824 */ /* 0x008fc800078e0a09 */
[----:B------:R-:W-:Y:S01]  /*0230*/  IMAD.IADD R7, R11, 0x1, -R12 ;  /* 0x000000010b077824 */ /* 0x000fe200078e0a0c */
[----:B------:R-:W-:Y:S01]  /*0240*/  @!P1 VIMNMX.U32 R12, PT, PT, R8, R3, PT ;  /* 0x00000003080c9248 */ /* 0x000fe20003fe0000 */
[----:B----4-:R-:W-:-:S03]  /*0250*/  IMAD.IADD R11, R6, 0x1, -R9 ;  /* 0x00000001060b7824 */ /* 0x010fc600078e0a09 */
[----:B------:R-:W-:Y:S01]  /*0260*/  SEL R6, R8, R7, !P1 ;  /* 0x0000000708067207 */ /* 0x000fe20004800000 */
[----:B------:R-:W-:Y:S01]  /*0270*/  IMAD.IADD R3, R12, 0x1, -R11 ;  /* 0x000000010c037824 */ /* 0x000fe200078e0a0b */
[----:B------:R-:W-:Y:S02]  /*0280*/  VIADDMNMX.U32 R4, R10, -R11, R5, PT ;  /* 0x8000000b0a047246 */ /* 0x000fe40003800005 */
[----:B------:R-:W-:Y:S01]  /*0290*/  VIMNMX.U32 R5, PT, PT, R5, R6, PT ;  /* 0x0000000605057248 */ /* 0x000fe20003fe0000 */
[----:B------:R-:W-:Y:S06]  /*02a0*/  BRA.U !UP0, `(.L_x_40) ;  /* 0x0000000108ac7547 */ /* 0x000fec000b800000 */
[----:B------:R-:W0:Y:S01]  /*02b0*/  LDC.64 R6, c[0x0][0x388] ;  /* 0x0000e200ff067b82 */ /* 0x000e220000000a00 */
[----:B------:R-:W-:Y:S01]  /*02c0*/  IMAD.IADD R10, R0, 0x1, -R3 ;  /* 0x00000001000a7824 */ /* 0x000fe200078e0a03 */
[----:B------:R-:W-:Y:S02]  /*02d0*/  IADD3 R21, P0, P1, R4, R9, R8 ;  /* 0x0000000904157210 */ /* 0x000fe4000791e008 */
[----:B------:R-:W-:Y:S02]  /*02e0*/  IADD3 R9, P2, P3, R0, R11, R9 ;  /* 0x0000000b00097210 */ /* 0x000fe40007b5e009 */
[----:B------:R-:W-:Y:S02]  /*02f0*/  IADD3 R21, P4, PT, R10, R21, RZ ;  /* 0x000000150a157210 */ /* 0x000fe40007f9e0ff */
[----:B------:R-:W-:Y:S02]  /*0300*/  IADD3.X R13, PT, PT, RZ, RZ, RZ, P0, P1 ;  /* 0x000000ffff0d7210 */ /* 0x000fe400007e24ff */
[----:B------:R-:W-:-:S02]  /*0310*/  IADD3.X R11, PT, PT, RZ, RZ, RZ, P2, P3 ;  /* 0x000000ffff0b7210 */ /* 0x000fc400017e64ff */
[----:B------:R-:W-:Y:S02]  /*0320*/  LEA.HI.X.SX32 R10, R10, R13, 0x1, P4 ;  /* 0x0000000d0a0a7211 */ /* 0x000fe400020f0eff */
[----:B------:R-:W-:Y:S01]  /*0330*/  ISETP.GE.AND P0, PT, R0, R3, PT ;  /* 0x000000030000720c */ /* 0x000fe20003f06270 */
[----:B------:R-:W-:Y:S02]  /*0340*/  IMAD R11, R11, 0x18, RZ ;  /* 0x000000180b0b7824 */ /* 0x000fe400078e02ff */
        /* <DEDUP_REMOVED lines=33> */
.L_x_40:
        /* <DEDUP_REMOVED lines=42> */
.L_x_41:
[----:B01----:R-:W0:Y:S01]  /*0800*/  S2R R18, SR_CgaCtaId ;  /* 0x0000000000127919 */ /* 0x003e220000008800 */
[----:B------:R-:W-:Y:S01]  /*0810*/  MOV R19, 0x400 ;  /* 0x0000040000137802 */ /* 0x000fe20000000f00 */
[----:B------:R-:W-:-:S03]  /*0820*/  IMAD.IADD R4, R5, 0x1, -R4 ;  /* 0x0000000105047824 */ /* 0x000fc600078e0a04 */
[----:B0-----:R-:W-:-:S05]  /*0830*/  LEA R19, R18, R19, 0x18 ;  /* 0x0000001312137211 */ /* 0x001fca00078ec0ff */
[----:B------:R-:W-:-:S05]  /*0840*/  IMAD R18, R0, 0x18, R19 ;  /* 0x0000001800127824 */ /* 0x000fca00078e0213 */
[----:B-----5:R0:W-:Y:S04]  /*0850*/  STS.64 [R18], R8 ;  /* 0x0000000812007388 */ /* 0x0201e80000000a00 */
        /* <DEDUP_REMOVED lines=8> */
[----:B------:R-:W-:Y:S01]  /*08e0*/  IMAD.SHL.U32 R5, R0, 0x2, RZ ;  /* 0x0000000200057824 */ /* 0x000fe200078e00ff */
[----:B------:R-:W-:Y:S04]  /*08f0*/  BSSY.RECONVERGENT B0, `(.L_x_42) ;  /* 0x0000017000007945 */ /* 0x000fe80003800200 */
[----:B0-----:R-:W-:-:S04]  /*0900*/  VIMNMX R9, PT, PT, R22, R5, PT ;  /* 0x0000000516097248 */ /* 0x001fc80003fe0100 */
[C---:B------:R-:W-:Y:S01]  /*0910*/  ISETP.GE.AND P0, PT, R9.reuse, R4, PT ;  /* 0x000000040900720c */ /* 0x040fe20003f06270 */
[----:B------:R-:W-:Y:S01]  /*0920*/  IMAD.IADD R24, R9, 0x1, -R4 ;  /* 0x0000000109187824 */ /* 0x000fe200078e0a04 */
[----:B------:R-:W-:-:S04]  /*0930*/  VIMNMX R5, PT, PT, R3, R9, PT ;  /* 0x0000000903057248 */ /* 0x000fc80003fe0100 */
[----:B------:R-:W-:-:S04]  /*0940*/  SEL R24, R24, RZ, P0 ;  /* 0x000000ff18187207 */ /* 0x000fc80000000000 */
[----:B------:R-:W-:-:S13]  /*0950*/  ISETP.GE.AND P0, PT, R24, R5, PT ;  /* 0x000000051800720c */ /* 0x000fda0003f06270 */
[----:B-1----:R-:W-:Y:S05]  /*0960*/  @P0 BRA `(.L_x_43) ;  /* 0x00000000003c0947 */ /* 0x002fea0003800000 */
[----:B------:R-:W-:-:S07]  /*0970*/  IMAD.IADD R11, R3, 0x1, R9 ;  /* 0x00000001030b7824 */ /* 0x000fce00078e0209 */
.L_x_44:
        /* <DEDUP_REMOVED lines=14> */
.L_x_43:
[----:B------:R-:W-:Y:S05]  /*0a60*/  BSYNC.RECONVERGENT B0 ;  /* 0x0000000000007941 */ /* 0x000fea0003800200 */
.L_x_42:
        /* <DEDUP_REMOVED lines=18> */
[----:B------:R-:W-:Y:S02]  /*0b90*/  FSEL R6, R18, R12, P0 ;  /* 0x0000000c12067208 */ /* 0x000fe40000000000 */
[----:B---3--:R-:W-:Y:S01]  /*0ba0*/  FSEL R8, R16, R14, P0 ;  /* 0x0000000e10087208 */ /* 0x008fe20000000000 */
[----:B------:R-:W-:Y:S01]  /*0bb0*/  @P0 LDS.64 R20, [R25+0x18] ;  /* 0x0000180019140984 */ /* 0x000fe20000000a00 */
[----:B------:R-:W-:Y:S01]  /*0bc0*/  @!P0 IMAD.MOV R23, RZ, RZ, R9 ;  /* 0x000000ffff178224 */ /* 0x000fe200078e0209 */
[----:B------:R-:W-:-:S02]  /*0bd0*/  FSEL R9, R17, R15, P0 ;  /* 0x0000000f11097208 */ /* 0x000fc40000000000 */
[----:B------:R-:W1:Y:S02]  /*0be0*/  @!P0 LDS.64 R10, [R26+0x18] ;  /* 0x000018001a0a8984 */ /* 0x000e640000000a00 */
[----:B------:R-:W-:Y:S01]  /*0bf0*/  ISETP.GE.AND P1, PT, R23, R22, PT ;  /* 0x000000161700720c */ /* 0x000fe20003f26270 */
[----:B------:R-:W-:Y:S01]  /*0c00*/  VIADD R22, R24, 0x1 ;  /* 0x0000000118167836 */ /* 0x000fe20000000000 */
[----:B------:R-:W-:Y:S01]  /*0c10*/  @P0 LDS.64 R18, [R25+0x20] ;  /* 0x0000200019120984 */ /* 0x000fe20000000a00 */
[----:B------:R-:W-:Y:S01]  /*0c20*/  @P0 IMAD.MOV R22, RZ, RZ, R24 ;  /* 0x000000ffff160224 */ /* 0x000fe200078e0218 */
[----:B------:R-:W-:Y:S02]  /*0c30*/  MOV R23, 0x400 ;  /* 0x0000040000177802 */ /* 0x000fe40000000f00 */
        /* <DEDUP_REMOVED lines=18> */
[----:B------:R-:W1:Y:S04]  /*0d60*/  LDC.64 R26, c[0x0][0x3a0] ;  /* 0x0000e800ff1a7b82 */ /* 0x000e680000000a00 */
[----:B0-----:R-:W-:Y:S01]  /*0d70*/  IMAD R17, R16, 0x2, R3 ;  /* 0x0000000210117824 */ /* 0x001fe200078e0203 */
[----:B------:R-:W-:-:S03]  /*0d80*/  LOP3.LUT R3, R3, 0x1f, R0, 0xf8, !PT ;  /* 0x0000001f03037812 */ /* 0x000fc600078ef800 */
[C---:B------:R-:W-:Y:S01]  /*0d90*/  IMAD R28, R17.reuse, 0x18, R22 ;  /* 0x00000018111c7824 */ /* 0x040fe200078e0216 */
[----:B------:R-:W-:Y:S01]  /*0da0*/  IADD3 R3, P0, PT, R2, R3, RZ ;  /* 0x0000000302037210 */ /* 0x000fe20007f1e0ff */
[----:B------:R-:W-:-:S03]  /*0db0*/  IMAD.IADD R17, R17, 0x1, -R16 ;  /* 0x0000000111117824 */ /* 0x000fc600078e0a10 */
[----:B------:R0:W-:Y:S01]  /*0dc0*/  STS.128 [R28], R4 ;  /* 0x000000041c007388 */ /* 0x0001e20000000c00 */
[----:B------:R-:W-:Y:S02]  /*0dd0*/  IMAD R29, R17, 0x18, R22 ;  /* 0x00000018111d7824 */ /* 0x000fe400078e0216 */
[----:B------:R-:W-:Y:S01]  /*0de0*/  IMAD.X R0, RZ, RZ, RZ, P0 ;  /* 0x000000ffff007224 */ /* 0x000fe200000e06ff */
[----:B------:R-:W-:Y:S01]  /*0df0*/  STS.128 [R28+0x10], R8 ;  /* 0x000010081c007388 */ /* 0x000fe20000000c00 */
[----:B-1----:R-:W-:-:S03]  /*0e00*/  IMAD.WIDE.U32 R2, R3, 0x18, R26 ;  /* 0x0000001803027825 */ /* 0x002fc600078e001a */
[----:B------:R-:W-:Y:S01]  /*0e10*/  STS.128 [R28+0x20], R12 ;  /* 0x0000200c1c007388 */ /* 0x000fe20000000c00 */
[----:B------:R-:W-:-:S03]  /*0e20*/  NOP ;  /* 0x0000000000007918 */ /* 0x000fc60000000000 */
[----:B------:R-:W1:Y:S01]  /*0e30*/  LDS.64 R24, [R29] ;  /* 0x000000001d187984 */ /* 0x000e620000000a00 */
[----:B0-----:R-:W-:-:S03]  /*0e40*/  IMAD R7, R0, 0x18, RZ ;  /* 0x0000001800077824 */ /* 0x001fc600078e02ff */
[----:B------:R-:W0:Y:S01]  /*0e50*/  LDS.64 R22, [R29+0x8] ;  /* 0x000008001d167984 */ /* 0x000e220000000a00 */
[----:B------:R-:W-:-:S03]  /*0e60*/  IMAD.IADD R3, R3, 0x1, R7 ;  /* 0x0000000103037824 */ /* 0x000fc600078e0207 */
[----:B------:R-:W2:Y:S04]  /*0e70*/  LDS.64 R20, [R29+0x10] ;  /* 0x000010001d147984 */ /* 0x000ea80000000a00 */
[----:B------:R-:W3:Y:S04]  /*0e80*/  LDS.64 R18, [R29+0x300] ;  /* 0x000300001d127984 */ /* 0x000ee80000000a00 */
[----:B------:R-:W4:Y:S04]  /*0e90*/  LDS.64 R16, [R29+0x308] ;  /* 0x000308001d107984 */ /* 0x000f280000000a00 */
[----:B------:R-:W5:Y:S04]  /*0ea0*/  LDS.64 R4, [R29+0x310] ;  /* 0x000310001d047984 */ /* 0x000f680000000a00 */
[----:B-1----:R-:W-:Y:S04]  /*0eb0*/  STG.E desc[UR6][R2.64], R24 ;  /* 0x0000001802007986 */ /* 0x002fe8000c101906 */
[----:B------:R-:W-:Y:S04]  /*0ec0*/  STG.E desc[UR6][R2.64+0x4], R25 ;  /* 0x0000041902007986 */ /* 0x000fe8000c101906 */
[----:B0-----:R-:W-:Y:S04]  /*0ed0*/  STG.E desc[UR6][R2.64+0x8], R22 ;  /* 0x0000081602007986 */ /* 0x001fe8000c101906 */
[----:B------:R-:W-:Y:S04]  /*0ee0*/  STG.E desc[UR6][R2.64+0xc], R23 ;  /* 0x00000c1702007986 */ /* 0x000fe8000c101906 */
[----:B--2---:R-:W-:Y:S04]  /*0ef0*/  STG.E desc[UR6][R2.64+0x10], R20 ;  /* 0x0000101402007986 */ /* 0x004fe8000c101906 */
        /* <DEDUP_REMOVED lines=8> */
.L_x_45:
        /* <DEDUP_REMOVED lines=36> */
.L_x_39:
[----:B------:R-:W0:Y:S01]  /*11c0*/  LDC.64 R4, c[0x0][0x3b8] ;  /* 0x0000ee00ff047b82 */ /* 0x000e220000000a00 */
[----:B------:R-:W-:Y:S01]  /*11d0*/  IMAD.MOV R10, RZ, RZ, -R9 ;  /* 0x000000ffff0a7224 */ /* 0x000fe200078e0a09 */
[----:B------:R-:W1:Y:S06]  /*11e0*/  LDCU.U8 UR4, c[0x0][0x380] ;  /* 0x00007000ff0477ac */ /* 0x000e6c0008000000 */
[----:B------:R-:W2:Y:S01]  /*11f0*/  LDC R16, c[0x0][0x398] ;  /* 0x0000e600ff107b82 */ /* 0x000ea20000000800 */
[----:B0-----:R-:W-:-:S05]  /*1200*/  IMAD.WIDE.U32 R6, R11, 0x4, R4 ;  /* 0x000000040b067825 */ /* 0x001fca00078e0004 */
[----:B------:R-:W3:Y:S04]  /*1210*/  LDG.E R8, desc[UR6][R6.64+0x4] ;  /* 0x0000040606087981 */ /* 0x000ee8000c1e1900 */
[----:B------:R0:W4:Y:S01]  /*1220*/  LDG.E R4, desc[UR6][R6.64] ;  /* 0x0000000606047981 */ /* 0x000122000c1e1900 */
[CC--:B------:R-:W-:Y:S01]  /*1230*/  LOP3.LUT R12, R11.reuse, R10.reuse, RZ, 0xc0, !PT ;  /* 0x0000000a0b0c7212 */ /* 0x0c0fe200078ec0ff */
[----:B-1----:R-:W-:Y:S01]  /*1240*/  UPRMT UR4, UR4, 0x8880, URZ ;  /* 0x0000888004047896 */ /* 0x002fe200080000ff */
[C---:B------:R-:W-:Y:S01]  /*1250*/  LOP3.LUT R10, R11.reuse, R10, RZ, 0xfc, !PT ;  /* 0x0000000a0b0a7212 */ /* 0x040fe200078efcff */
[----:B------:R-:W-:Y:S01]  /*1260*/  BSSY.RECONVERGENT B0, `(.L_x_46) ;  /* 0x0000079000007945 */ /* 0x000fe20003800200 */
[----:B------:R-:W-:Y:S01]  /*1270*/  ACQBULK ;  /* 0x000000000000782e */ /* 0x000fe20000000000 */
[----:B------:R-:W-:Y:S01]  /*1280*/  IMAD.IADD R5, R11, 0x1, -R12 ;  /* 0x000000010b057824 */ /* 0x000fe200078e0a0c */
[----:B------:R-:W-:Y:S01]  /*1290*/  ISETP.NE.AND P1, PT, R10, -0x1, PT ;  /* 0xffffffff0a00780c */ /* 0x000fe20003f25270 */
[----:B------:R-:W-:-:S02]  /*12a0*/  UISETP.NE.AND UP0, UPT, UR4, URZ, UPT ;  /* 0x000000ff0400728c */ /* 0x000fc4000bf05270 */
[----:B------:R-:W-:Y:S02]  /*12b0*/  IMAD.SHL.U32 R14, R5, 0x200, RZ ;  /* 0x00000200050e7824 */ /* 0x000fe400078e00ff */
[----:B------:R-:W-:Y:S01]  /*12c0*/  IMAD.SHL.U32 R5, R12, 0x200, RZ ;  /* 0x000002000c057824 */ /* 0x000fe200078e00ff */
[----:B------:R-:W-:Y:S01]  /*12d0*/  LOP3.LUT R12, R3, 0xfffffe00, RZ, 0xc0, !PT ;  /* 0xfffffe00030c7812 */ /* 0x000fe200078ec0ff */
[C---:B0-----:R-:W-:Y:S01]  /*12e0*/  VIADD R7, R14.reuse, 0x1ff ;  /* 0x000001ff0e077836 */ /* 0x041fe20000000000 */
[----:B------:R-:W-:Y:S01]  /*12f0*/  ISETP.NE.AND P0, PT, R14, -0x200, PT ;  /* 0xfffffe000e00780c */ /* 0x000fe20003f05270 */
[----:B--2---:R-:W-:-:S05]  /*1300*/  IMAD.IADD R9, R16, 0x1, -R5 ;  /* 0x0000000110097824 */ /* 0x004fca00078e0a05 */
[----:B------:R-:W-:-:S07]  /*1310*/  VIMNMX.U32 R11, PT, PT, R12, R9, !PT ;  /* 0x000000090c0b7248 */ /* 0x000fce0007fe0000 */
[----:B------:R-:W-:Y:S02]  /*1320*/  @P0 VIADD R7, R14, 0x200 ;  /* 0x000002000e070836 */ /* 0x000fe40000000000 */
[----:B---3--:R-:W-:-:S04]  /*1330*/  IMAD.IADD R8, R8, 0x1, -R5 ;  /* 0x0000000108087824 */ /* 0x008fc800078e0a05 */
[----:B------:R-:W-:Y:S01]  /*1340*/  IMAD.IADD R7, R7, 0x1, -R8 ;  /* 0x0000000107077824 */ /* 0x000fe200078e0a08 */
[----:B------:R-:W-:Y:S01]  /*1350*/  @!P1 VIMNMX.U32 R8, PT, PT, R12, R9, PT ;  /* 0x000000090c089248 */ /* 0x000fe20003fe0000 */
[----:B----4-:R-:W-:Y:S02]  /*1360*/  IMAD.IADD R3, R4, 0x1, -R5 ;  /* 0x0000000104037824 */ /* 0x010fe400078e0a05 */
[----:B------:R-:W-:Y:S01]  /*1370*/  IMAD.IADD R4, R11, 0x1, -R12 ;  /* 0x000000010b047824 */ /* 0x000fe200078e0a0c */
[----:B------:R-:W-:Y:S01]  /*1380*/  SEL R7, R12, R7, !P1 ;  /* 0x000000070c077207 */ /* 0x000fe20004800000 */
[----:B------:R-:W-:-:S03]  /*1390*/  IMAD.IADD R15, R8, 0x1, -R3 ;  /* 0x00000001080f7824 */ /* 0x000fc600078e0a03 */
[----:B------:R-:W-:Y:S02]  /*13a0*/  VIADDMNMX.U32 R10, R14, -R3, R4, PT ;  /* 0x800000030e0a7246 */ /* 0x000fe40003800004 */
[----:B------:R-:W-:-:S05]  /*13b0*/  VIMNMX.U32 R7, PT, PT, R4, R7, PT ;  /* 0x0000000704077248 */ /* 0x000fca0003fe0000 */
[----:B------:R-:W-:Y:S01]  /*13c0*/  IMAD.IADD R4, R7, 0x1, -R10 ;  /* 0x0000000107047824 */ /* 0x000fe200078e0a0a */
[----:B------:R-:W-:Y:S06]  /*13d0*/  BRA.U !UP0, `(.L_x_47) ;  /* 0x0000000108c47547 */ /* 0x000fec000b800000 */
[----:B------:R-:W-:Y:S01]  /*13e0*/  IMAD.IADD R8, R0, 0x1, -R15 ;  /* 0x0000000100087824 */ /* 0x000fe200078e0a0f */
[----:B------:R-:W0:Y:S01]  /*13f0*/  LDC.64 R6, c[0x0][0x388] ;  /* 0x0000e200ff067b82 */ /* 0x000e220000000a00 */
[----:B------:R-:W-:Y:S01]  /*1400*/  IADD3 R23, P0, P1, R10, R5, R12 ;  /* 0x000000050a177210 */ /* 0x000fe2000791e00c */
[C---:B------:R-:W-:Y:S01]  /*1410*/  VIADD R12, R0.reuse, 0x100 ;  /* 0x00000100000c7836 */ /* 0x040fe20000000000 */
[----:B------:R-:W-:Y:S01]  /*1420*/  IADD3 R21, P2, P3, R0, R3, R5 ;  /* 0x0000000300157210 */ /* 0x000fe20007b5e005 */
[----:B------:R-:W-:Y:S01]  /*1430*/  BSSY.RECONVERGENT B1, `(.L_x_48) ;  /* 0x000001c000017945 */ /* 0x000fe20003800200 */
[----:B------:R-:W-:Y:S02]  /*1440*/  IADD3 R23, P4, PT, R8, R23, RZ ;  /* 0x0000001708177210 */ /* 0x000fe40007f9e0ff */
[----:B------:R-:W-:Y:S02]  /*1450*/  IADD3.X R3, PT, PT, RZ, RZ, RZ, P0, P1 ;  /* 0x000000ffff037210 */ /* 0x000fe400007e24ff */
[----:B------:R-:W-:-:S02]  /*1460*/  IADD3.X R5, PT, PT, RZ, RZ, RZ, P2, P3 ;  /* 0x000000ffff057210 */ /* 0x000fc400017e64ff */
[----:B------:R-:W-:Y:S01]  /*1470*/  LEA.HI.X.SX32 R8, R8, R3, 0x1, P4 ;  /* 0x0000000308087211 */ /* 0x000fe200020f0eff */
[----:B------:R-:W-:Y:S02]  /*1480*/  IMAD.IADD R3, R15, 0x1, R4 ;  /* 0x000000010f037824 */ /* 0x000fe400078e0204 */
[----:B------:R-:W-:-:S03]  /*1490*/  IMAD R5, R5, 0x18, RZ ;  /* 0x0000001805057824 */ /* 0x000fc600078e02ff */
[-C--:B------:R-:W-:Y:S02]  /*14a0*/  ISETP.GE.AND P0, PT, R0, R3.reuse, PT ;  /* 0x000000030000720c */ /* 0x080fe40003f06270 */
[----:B------:R-:W-:Y:S01]  /*14b0*/  ISETP.GE.AND P1, PT, R12, R3, PT ;  /* 0x000000030c00720c */ /* 0x000fe20003f26270 */
[----:B0-----:R-:W-:-:S04]  /*14c0*/  IMAD.WIDE.U32 R20, R21, 0x18, R6 ;  /* 0x0000001815147825 */ /* 0x001fc800078e0006 */
[----:B------:R-:W-:-:S04]  /*14d0*/  IMAD.WIDE.U32 R22, R23, 0x18, R6 ;  /* 0x0000001817167825 */ /* 0x000fc800078e0006 */
[----:B------:R-:W-:Y:S02]  /*14e0*/  IMAD R7, R8, 0x18, RZ ;  /* 0x0000001808077824 */ /* 0x000fe400078e02ff */
        /* <DEDUP_REMOVED lines=16> */
.L_x_49:
[----:B------:R-:W-:Y:S05]  /*15f0*/  BSYNC.RECONVERGENT B1 ;  /* 0x0000000000017941 */ /* 0x000fea0003800200 */
.L_x_48:
        /* <DEDUP_REMOVED lines=15> */
.L_x_47:
        /* <DEDUP_REMOVED lines=33> */
.L_x_52:
[----:B------:R-:W-:Y:S05]  /*1900*/  BSYNC.RECONVERGENT B1 ;  /* 0x0000000000017941 */ /* 0x000fea0003800200 */
.L_x_51:
        /* <DEDUP_REMOVED lines=14> */
.L_x_50:
[----:B------:R-:W-:Y:S05]  /*19f0*/  BSYNC.RECONVERGENT B0 ;  /* 0x0000000000007941 */ /* 0x000fea0003800200 */
.L_x_46:
[----:B------:R-:W3:Y:S01]  /*1a00*/  S2R R14, SR_CgaCtaId ;  /* 0x00000000000e7919 */ /* 0x000ee20000008800 */
[----:B------:R-:W-:-:S04]  /*1a10*/  MOV R5, 0x400 ;  /* 0x0000040000057802 */ /* 0x000fc80000000f00 */
[----:B---3--:R-:W-:-:S05]  /*1a20*/  LEA R5, R14, R5, 0x18 ;  /* 0x000000050e057211 */ /* 0x008fca00078ec0ff */
[----:B------:R-:W-:-:S05]  /*1a30*/  IMAD R14, R0, 0x18, R5 ;  /* 0x00000018000e7824 */ /* 0x000fca00078e0205 */
[----:B-----5:R-:W-:Y:S04]  /*1a40*/  STS.64 [R14], R6 ;  /* 0x000000060e007388 */ /* 0x020fe80000000a00 */
[----:B------:R-:W-:Y:S04]  /*1a50*/  STS.64 [R14+0x8], R8 ;  /* 0x000008080e007388 */ /* 0x000fe80000000a00 */
[----:B------:R3:W-:Y:S04]  /*1a60*/  STS.64 [R14+0x10], R10 ;  /* 0x0000100a0e007388 */ /* 0x0007e80000000a00 */
        /* <DEDUP_REMOVED lines=15> */
.L_x_55:
        /* <DEDUP_REMOVED lines=14> */
.L_x_54:
[----:B------:R-:W-:Y:S05]  /*1c40*/  BSYNC.RECONVERGENT B0 ;  /* 0x0000000000007941 */ /* 0x000fea0003800200 */
.L_x_53:
        /* <DEDUP_REMOVED lines=49> */
[C---:B------:R-:W-:Y:S02]  /*1f60*/  IMAD.IADD R17, R18.reuse, 0x1, -R17 ;  /* 0x0000000112117824 */ /* 0x040fe400078e0a11 */
[--C-:B------:R-:W-:Y:S02]  /*1f70*/  IMAD R21, R18, 0x18, R20.reuse ;  /* 0x0000001812157824 */ /* 0x100fe400078e0214 */
[----:B------:R-:W-:-:S03]  /*1f80*/  IMAD R17, R17, 0x18, R20 ;  /* 0x0000001811117824 */ /* 0x000fc600078e0214 */
[----:B------:R-:W-:Y:S04]  /*1f90*/  STS.128 [R21], R8 ;  /* 0x0000000815007388 */ /* 0x000fe80000000c00 */
[----:B------:R-:W-:Y:S04]  /*1fa0*/  STS.128 [R21+0x10], R12 ;  /* 0x0000100c15007388 */ /* 0x000fe80000000c00 */
[----:B------:R0:W-:Y:S01]  /*1fb0*/  STS.128 [R21+0x20], R4 ;  /* 0x0000200415007388 */ /* 0x0001e20000000c00 */
[----:B------:R-:W-:-:S03]  /*1fc0*/  NOP ;  /* 0x0000000000007918 */ /* 0x000fc60000000000 */
[----:B------:R-:W-:Y:S04]  /*1fd0*/  LDS.64 R28, [R17] ;  /* 0x00000000111c7984 */ /* 0x000fe80000000a00 */
[----:B------:R-:W-:Y:S04]  /*1fe0*/  LDS.64 R26, [R17+0x8] ;  /* 0x00000800111a7984 */ /* 0x000fe80000000a00 */
[----:B------:R-:W-:Y:S01]  /*1ff0*/  LDS.64 R24, [R17+0x10] ;  /* 0x0000100011187984 */ /* 0x000fe20000000a00 */
[----:B0-----:R-:W0:Y:S01]  /*2000*/  LDC.64 R4, c[0x0][0x3a0] ;  /* 0x0000e800ff047b82 */ /* 0x001e220000000a00 */
[----:B------:R-:W-:-:S02]  /*2010*/  LOP3.LUT R7, R0, 0x1f, RZ, 0xc0, !PT ;  /* 0x0000001f00077812 */ /* 0x000fc400078ec0ff */
[----:B------:R-:W-:Y:S03]  /*2020*/  LDS.64 R18, [R17+0x300] ;  /* 0x0003000011127984 */ /* 0x000fe60000000a00 */
[----:B------:R-:W-:Y:S01]  /*2030*/  IMAD.IADD R7, R16, 0x1, R7 ;  /* 0x0000000110077824 */ /* 0x000fe200078e0207 */
[----:B------:R-:W-:Y:S04]  /*2040*/  LDS.64 R22, [R17+0x308] ;  /* 0x0003080011167984 */ /* 0x000fe80000000a00 */
[----:B------:R-:W-:Y:S04]  /*2050*/  LDS.64 R8, [R17+0x310] ;  /* 0x0003100011087984 */ /* 0x000fe80000000a00 */
[----:B------:R1:W-:Y:S01]  /*2060*/  @!P0 STS [R20+0x3000], R3 ;  /* 0x0030000314008388 */ /* 0x0003e20000000800 */
[----:B------:R-:W-:Y:S01]  /*2070*/  BAR.SYNC.DEFER_BLOCKING 0x0 ;  /* 0x0000000000007b1d */ /* 0x000fe20000010000 */
[----:B------:R-:W-:-:S05]  /*2080*/  IADD3 R11, P0, PT, R2, R7, RZ ;  /* 0x00000007020b7210 */ /* 0x000fca0007f1e0ff */
[----:B------:R-:W-:Y:S02]  /*2090*/  IMAD.X R0, RZ, RZ, RZ, P0 ;  /* 0x000000ffff007224 */ /* 0x000fe400000e06ff */
[----:B0-----:R-:W-:-:S04]  /*20a0*/  IMAD.WIDE.U32 R4, R11, 0x18, R4 ;  /* 0x000000180b047825 */ /* 0x001fc800078e0004 */
[----:B------:R-:W-:Y:S02]  /*20b0*/  IMAD R11, R0, 0x18, RZ ;  /* 0x00000018000b7824 */ /* 0x000fe400078e02ff */
        /* <DEDUP_REMOVED lines=20> */
.L_x_56:
        /* <DEDUP_REMOVED lines=46> */
.L_x_57:
        /* <DEDUP_REMOVED lines=10> */
.L_x_115:


//--------------------- .text._ZN3cub18CUB_300001_SM_10006detail10merge_sort30DeviceMergeSortPartitionKernelIP8Particlej3CmpS4_EEvbT_PT2_T0_SA_PSA_T1_SA_i --------------------------
	.section	.text._ZN3cub18CUB_300001_SM_10006detail10merge_sort30DeviceMergeSortPartitionKernelIP8Particlej3CmpS4_EEvbT_PT2_T0_SA_PSA_T1_SA_i,"ax",@progbits
	.align	128
        .global         _ZN3cub18CUB_300001_SM_10006detail10merge_sort30DeviceMergeSortPartitionKernelIP8Particlej3CmpS4_EEvbT_PT2_T0_SA_PSA_T1_SA_i
        .type           _ZN3cub18CUB_300001_SM_10006detail10merge_sort30DeviceMergeSortPartitionKernelIP8Particlej3CmpS4_EEvbT_PT2_T0_SA_PSA_T1_SA_i,@function
        .size           _ZN3cub18CUB_300001_SM_10006detail10merge_sort30DeviceMergeSortPartitionKernelIP8Particlej3CmpS4_EEvbT_PT2_T0_SA_PSA_T1_SA_i,(.L_x_116 - _ZN3cub18CUB_300001_SM_10006detail10merge_sort30DeviceMergeSortPartitionKernelIP8Particlej3CmpS4_EEvbT_PT2_T0_SA_PSA_T1_SA_i)
        .other          _ZN3cub18CUB_300001_SM_10006detail10merge_sort30DeviceMergeSortPartitionKernelIP8Particlej3CmpS4_EEvbT_PT2_T0_SA_PSA_T1_SA_i,@"STO_CUDA_ENTRY STV_DEFAULT"
_ZN3cub18CUB_300001_SM_10006detail10merge_sort30DeviceMergeSortPartitionKernelIP8Particlej3CmpS4_EEvbT_PT2_T0_SA_PSA_T1_SA_i:
.text._ZN3cub18CUB_300001_SM_10006detail10merge_sort30DeviceMergeSortPartitionKernelIP8Particlej3CmpS4_EEvbT_PT2_T0_SA_PSA_T1_SA_i:
[----:B------:R-:W-:Y:S01]  /*0000*/  LDC R1, c[0x0][0x37c] ;  /* 0x0000df00ff017b82 */ /* 0x000fe20000000800 */
[----:B------:R-:W0:Y:S01]  /*0010*/  S2R R0, SR_CTAID.X ;  /* 0x0000000000007919 */ /* 0x000e220000002500 */
[----:B------:R-:W0:Y:S01]  /*0020*/  LDCU UR4, c[0x0][0x360] ;  /* 0x00006c00ff0477ac */ /* 0x000e220008000800 */
[----:B------:R-:W0:Y:S01]  /*0030*/  S2R R3, SR_TID.X ;  /* 0x0000000000037919 */ /* 0x000e220000002100 */
[----:B------:R-:W1:Y:S01]  /*0040*/  LDCU UR6, c[0x0][0x39c] ;  /* 0x00007380ff0677ac */ /* 0x000e620008000800 */
[----:B0-----:R-:W-:-:S05]  /*0050*/  IMAD R0, R0, UR4, R3 ;  /* 0x0000000400007c24 */ /* 0x001fca000f8e0203 */
[----:B-1----:R-:W-:-:S13]  /*0060*/  ISETP.GE.U32.AND P0, PT, R0, UR6, PT ;  /* 0x0000000600007c0c */ /* 0x002fda000bf06070 */
[----:B------:R-:W-:Y:S05]  /*0070*/  @P0 EXIT ;  /* 0x000000000000094d */ /* 0x000fea0003800000 */
[----:B------:R-:W0:Y:S01]  /*0080*/  LDCU UR5, c[0x0][0x3ac] ;  /* 0x00007580ff0577ac */ /* 0x000e220008000800 */
[----:B------:R-:W-:Y:S01]  /*0090*/  VIADD R2, R0, 0x1 ;  /* 0x0000000100027836 */ /* 0x000fe20000000000 */
[----:B------:R-:W-:Y:S01]  /*00a0*/  ACQBULK ;  /* 0x000000000000782e */ /* 0x000fe20000000000 */
[----:B------:R-:W1:Y:S03]  /*00b0*/  LDCU UR7, c[0x0][0x3b0] ;  /* 0x00007600ff0777ac */ /* 0x000e660008000800 */
[----:B------:R-:W-:Y:S01]  /*00c0*/  ISETP.NE.AND P0, PT, R2, UR6, PT ;  /* 0x0000000602007c0c */ /* 0x000fe2000bf05270 */
[----:B------:R-:W2:Y:S01]  /*00d0*/  LDCU UR10, c[0x0][0x398] ;  /* 0x00007300ff0a77ac */ /* 0x000ea20008000800 */
[----:B------:R-:W3:Y:S01]  /*00e0*/  LDCU.64 UR8, c[0x0][0x358] ;  /* 0x00006b00ff0877ac */ /* 0x000ee20008000a00 */
[----:B0-----:R-:W-:-:S10]  /*00f0*/  UIADD3 UR4, UPT, UPT, -UR5, URZ, URZ ;  /* 0x000000ff05047290 */ /* 0x001fd4000fffe1ff */
[----:B------:R-:W0:Y:S01]  /*0100*/  @!P0 LDC.64 R4, c[0x0][0x3a0] ;  /* 0x0000e800ff048b82 */ /* 0x000e220000000a00 */
[----:B------:R-:W-:Y:S01]  /*0110*/  LOP3.LUT R2, R0, UR4, RZ, 0xc0, !PT ;  /* 0x0000000400027c12 */ /* 0x000fe2000f8ec0ff */
[----:B------:R-:W-:-:S04]  /*0120*/  USHF.R.U32.HI UR4, URZ, 0x1, UR5 ;  /* 0x00000001ff047899 */ /* 0x000fc80008011605 */
[----:B-1----:R-:W-:Y:S01]  /*0130*/  IMAD R3, R2, UR7, RZ ;  /* 0x0000000702037c24 */ /* 0x002fe2000f8e02ff */
[----:B------:R-:W-:-:S04]  /*0140*/  UIMAD UR4, UR4, UR7, URZ ;  /* 0x00000007040472a4 */ /* 0x000fc8000f8e02ff */
[----:B------:R-:W-:-:S04]  /*0150*/  LOP3.LUT R2, RZ, R3, RZ, 0x33, !PT ;  /* 0x00000003ff027212 */ /* 0x000fc800078e33ff */
[----:B------:R-:W-:-:S04]  /*0160*/  VIMNMX.U32 R2, PT, PT, R2, UR4, PT ;  /* 0x0000000402027c48 */ /* 0x000fc8000bfe0000 */
[----:B--2---:R-:W-:Y:S01]  /*0170*/  VIADDMNMX.U32 R2, R2, R3, UR10, PT ;  /* 0x0000000a02027e46 */ /* 0x004fe2000b800003 */
[----:B0-----:R-:W-:Y:S01]  /*0180*/  @!P0 IMAD.WIDE.U32 R4, R0, 0x4, R4 ;  /* 0x0000000400048825 */ /* 0x001fe200078e0004 */
[----:B------:R-:W-:Y:S02]  /*0190*/  VIMNMX.U32 R3, PT, PT, R3, UR10, PT ;  /* 0x0000000a03037c48 */ /* 0x000fe4000bfe0000 */
[----:B------:R-:W-:Y:S02]  /*01a0*/  LOP3.LUT R6, RZ, R2, RZ, 0x33, !PT ;  /* 0x00000002ff067212 */ /* 0x000fe400078e33ff */
[----:B---3--:R0:W-:Y:S02]  /*01b0*/  @!P0 STG.E desc[UR8][R4.64], R2 ;  /* 0x0000000204008986 */ /* 0x0081e4000c101908 */
[----:B------:R-:W-:-:S04]  /*01c0*/  VIMNMX.U32 R7, PT, PT, R6, UR4, PT ;  /* 0x0000000406077c48 */ /* 0x000fc8000bfe0000 */
[----:B------:R-:W-:Y:S01]  /*01d0*/  VIADDMNMX.U32 R7, R7, R2, UR10, PT ;  /* 0x0000000a07077e46 */ /* 0x000fe2000b800002 */
[----:B------:R-:W-:Y:S06]  /*01e0*/  @!P0 EXIT ;  /* 0x000000000000894d */ /* 0x000fec0003800000 */
[----:B------:R-:W1:Y:S01]  /*01f0*/  LDCU.U8 UR6, c[0x0][0x380] ;  /* 0x00007000ff0677ac */ /* 0x000e620008000000 */
[----:B------:R-:W-:Y:S01]  /*0200*/  BSSY.RECONVERGENT B0, `(.L_x_58) ;  /* 0x0000044000007945 */ /* 0x000fe20003800200 */
[----:B------:R-:W-:-:S06]  /*0210*/  UIADD3 UR4, UPT, UPT, UR5, -0x1, URZ ;  /* 0xffffffff05047890 */ /* 0x000fcc000fffe0ff */
[----:B0-----:R-:W-:-:S05]  /*0220*/  LOP3.LUT R4, R0, UR4, RZ, 0xc0, !PT ;  /* 0x0000000400047c12 */ /* 0x001fca000f8ec0ff */
[----:B------:R-:W-:Y:S01]  /*0230*/  IMAD R4, R4, UR7, RZ ;  /* 0x0000000704047c24 */ /* 0x000fe2000f8e02ff */
[----:B-1----:R-:W-:-:S04]  /*0240*/  UPRMT UR6, UR6, 0x8880, URZ ;  /* 0x0000888006067896 */ /* 0x002fc800080000ff */
[----:B------:R-:W-:-:S03]  /*0250*/  VIADDMNMX.U32 R4, R7, -R3, R4, PT ;  /* 0x8000000307047246 */ /* 0x000fc60003800004 */
[----:B------:R-:W-:Y:S02]  /*0260*/  UMOV UR4, UR6 ;  /* 0x0000000600047c82 */ /* 0x000fe40008000000 */
[----:B------:R-:W-:-:S09]  /*0270*/  UISETP.NE.AND UP0, UPT, UR4, URZ, UPT ;  /* 0x000000ff0400728c */ /* 0x000fd2000bf05270 */
[----:B------:R-:W-:Y:S05]  /*0280*/  BRA.U !UP0, `(.L_x_59) ;  /* 0x00000001087c7547 */ /* 0x000fea000b800000 */
[----:B------:R-:W-:Y:S01]  /*0290*/  IMAD.IADD R7, R7, 0x1, -R2 ;  /* 0x0000000107077824 */ /* 0x000fe200078e0a02 */
[----:B------:R-:W-:Y:S01]  /*02a0*/  VIADDMNMX.U32 R5, R2, -R3, R4, PT ;  /* 0x8000000302057246 */ /* 0x000fe20003800004 */
[----:B------:R-:W-:Y:S03]  /*02b0*/  BSSY.RECONVERGENT B1, `(.L_x_60) ;  /* 0x000001b000017945 */ /* 0x000fe60003800200 */
[----:B------:R-:W-:-:S05]  /*02c0*/  VIMNMX.U32 R6, PT, PT, R4, R7, !PT ;  /* 0x0000000704067248 */ /* 0x000fca0007fe0000 */
[----:B------:R-:W-:-:S05]  /*02d0*/  IMAD.IADD R6, R6, 0x1, -R7 ;  /* 0x0000000106067824 */ /* 0x000fca00078e0a07 */
[----:B------:R-:W-:-:S13]  /*02e0*/  ISETP.GE.U32.AND P0, PT, R6, R5, PT ;  /* 0x000000050600720c */ /* 0x000fda0003f06070 */
[----:B------:R-:W-:Y:S05]  /*02f0*/  @P0 BRA `(.L_x_61) ;  /* 0x0000000000580947 */ /* 0x000fea0003800000 */
[----:B------:R-:W0:Y:S02]  /*0300*/  LDC.64 R8, c[0x0][0x388] ;  /* 0x0000e200ff087b82 */ /* 0x000e240000000a00 */
.L_x_62:
[----:B------:R-:W-:-:S05]  /*0310*/  IMAD.IADD R7, R5, 0x1, -R6 ;  /* 0x0000000105077824 */ /* 0x000fca00078e0a06 */
[----:B------:R-:W-:-:S04]  /*0320*/  LEA.HI R14, R7, R6, RZ, 0x1f ;  /* 0x00000006070e7211 */ /* 0x000fc800078ff8ff */
[-C--:B------:R-:W-:Y:S02]  /*0330*/  LOP3.LUT R7, RZ, R14.reuse, RZ, 0x33, !PT ;  /* 0x0000000eff077212 */ /* 0x080fe400078e33ff */
[----:B------:R-:W-:-:S03]  /*0340*/  IADD3 R13, P0, PT, R3, R14, RZ ;  /* 0x0000000e030d7210 */ /* 0x000fc60007f1e0ff */
[----:B------:R-:W-:Y:S02]  /*0350*/  IMAD.IADD R7, R4, 0x1, R7 ;  /* 0x0000000104077824 */ /* 0x000fe400078e0207 */
[----:B------:R-:W-:Y:S02]  /*0360*/  IMAD.X R10, RZ, RZ, RZ, P0 ;  /* 0x000000ffff0a7224 */ /* 0x000fe400000e06ff */
[----:B0-----:R-:W-:Y:S01]  /*0370*/  IMAD.WIDE.U32 R12, R13, 0x18, R8 ;  /* 0x000000180d0c7825 */ /* 0x001fe200078e0008 */
[----:B------:R-:W-:-:S03]  /*0380*/  IADD3 R7, P1, PT, R2, R7, RZ ;  /* 0x0000000702077210 */ /* 0x000fc60007f3e0ff */
[----:B------:R-:W-:Y:S02]  /*0390*/  IMAD R17, R10, 0x18, RZ ;  /* 0x000000180a117824 */ /* 0x000fe400078e02ff */
[----:B------:R-:W-:Y:S02]  /*03a0*/  IMAD.X R15, RZ, RZ, RZ, P1 ;  /* 0x000000ffff0f7224 */ /* 0x000fe400008e06ff */
[----:B------:R-:W-:-:S04]  /*03b0*/  IMAD.WIDE.U32 R10, R7, 0x18, R8 ;  /* 0x00000018070a7825 */ /* 0x000fc800078e0008 */
[----:B------:R-:W-:Y:S02]  /*03c0*/  IMAD R15, R15, 0x18, RZ ;  /* 0x000000180f0f7824 */ /* 0x000fe400078e02ff */
[----:B------:R-:W-:Y:S02]  /*03d0*/  IMAD.IADD R13, R13, 0x1, R17 ;  /* 0x000000010d0d7824 */ /* 0x000fe400078e0211 */
[----:B------:R-:W-:-:S03]  /*03e0*/  IMAD.IADD R11, R11, 0x1, R15 ;  /* 0x000000010b0b7824 */ /* 0x000fc600078e020f */
[----:B------:R-:W2:Y:S04]  /*03f0*/  LDG.E R12, desc[UR8][R12.64] ;  /* 0x000000080c0c7981 */ /* 0x000ea8000c1e1900 */
[----:B------:R-:W2:Y:S02]  /*0400*/  LDG.E R11, desc[UR8][R10.64] ;  /* 0x000000080a0b7981 */ /* 0x000ea4000c1e1900 */
[----:B--2---:R-:W-:-:S04]  /*0410*/  FSETP.GEU.AND P0, PT, R11, R12, PT ;  /* 0x0000000c0b00720b */ /* 0x004fc80003f0e000 */
[----:B------:R-:W-:-:S09]  /*0420*/  SEL R5, R5, R14, P0 ;  /* 0x0000000e05057207 */ /* 0x000fd20000000000 */
[----:B------:R-:W-:-:S05]  /*0430*/  @P0 VIADD R6, R14, 0x1 ;  /* 0x000000010e060836 */ /* 0x000fca0000000000 */
[----:B------:R-:W-:-:S13]  /*0440*/  ISETP.GE.U32.AND P0, PT, R6, R5, PT ;  /* 0x000000050600720c */ /* 0x000fda0003f06070 */
[----:B------:R-:W-:Y:S05]  /*0450*/  @!P0 BRA `(.L_x_62) ;  /* 0xfffffffc00ac8947 */ /* 0x000fea000383ffff */
.L_x_61:
[----:B------:R-:W-:Y:S05]  /*0460*/  BSYNC.RECONVERGENT B1 ;  /* 0x0000000000017941 */ /* 0x000fea0003800200 */
.L_x_60:
[----:B------:R-:W-:Y:S05]  /*0470*/  BRA `(.L_x_63) ;  /* 0x0000000000707947 */ /* 0x000fea0003800000 */
.L_x_59:
[C---:B------:R-:W-:Y:S02]  /*0480*/  IADD3 R7, PT, PT, -R2.reuse, R7, RZ ;  /* 0x0000000702077210 */ /* 0x040fe40007ffe1ff */
[----:B------:R-:W-:Y:S02]  /*0490*/  VIADDMNMX.U32 R5, R2, -R3, R4, PT ;  /* 0x8000000302057246 */ /* 0x000fe40003800004 */
[----:B------:R-:W-:-:S05]  /*04a0*/  VIMNMX.U32 R6, PT, PT, R4, R7, !PT ;  /* 0x0000000704067248 */ /* 0x000fca0007fe0000 */
[----:B------:R-:W-:-:S05]  /*04b0*/  IMAD.IADD R6, R6, 0x1, -R7 ;  /* 0x0000000106067824 */ /* 0x000fca00078e0a07 */
[----:B------:R-:W-:-:S13]  /*04c0*/  ISETP.GE.U32.AND P0, PT, R6, R5, PT ;  /* 0x000000050600720c */ /* 0x000fda0003f06070 */
[----:B------:R-:W-:Y:S05]  /*04d0*/  @P0 BRA `(.L_x_63) ;  /* 0x0000000000580947 */ /* 0x000fea0003800000 */
[----:B------:R-:W0:Y:S02]  /*04e0*/  LDC.64 R8, c[0x0][0x390] ;  /* 0x0000e400ff087b82 */ /* 0x000e240000000a00 */
.L_x_64:
        /* <DEDUP_REMOVED lines=10> */
[----:B------:R-:W-:Y:S01]  /*0590*/  IMAD.WIDE.U32 R10, R7, 0x18, R8 ;  /* 0x00000018070a7825 */ /* 0x000fe200078e0008 */
[----:B------:R-:W-:-:S03]  /*05a0*/  IADD3 R13, PT, PT, R13, R17, RZ ;  /* 0x000000110d0d7210 */ /* 0x000fc60007ffe0ff */
[----:B------:R-:W-:Y:S02]  /*05b0*/  IMAD R15, R15, 0x18, RZ ;  /* 0x000000180f0f7824 */ /* 0x000fe400078e02ff */
[----:B------:R-:W2:Y:S02]  /*05c0*/  LDG.E R12, desc[UR8][R12.64] ;  /* 0x000000080c0c7981 */ /* 0x000ea4000c1e1900 */
[----:B------:R-:W-:-:S06]  /*05d0*/  IMAD.IADD R11, R11, 0x1, R15 ;  /* 0x000000010b0b7824 */ /* 0x000fcc00078e020f */
[----:B------:R-:W2:Y:S02]  /*05e0*/  LDG.E R11, desc[UR8][R10.64] ;  /* 0x000000080a0b7981 */ /* 0x000ea4000c1e1900 */
[----:B--2---:R-:W-:-:S04]  /*05f0*/  FSETP.GEU.AND P0, PT, R11, R12, PT ;  /* 0x0000000c0b00720b */ /* 0x004fc80003f0e000 */
[----:B------:R-:W-:-:S09]  /*0600*/  SEL R5, R5, R14, P0 ;  /* 0x0000000e05057207 */ /* 0x000fd20000000000 */
[----:B------:R-:W-:-:S05]  /*0610*/  @P0 VIADD R6, R14, 0x1 ;  /* 0x000000010e060836 */ /* 0x000fca0000000000 */
[----:B------:R-:W-:-:S13]  /*0620*/  ISETP.GE.U32.AND P0, PT, R6, R5, PT ;  /* 0x000000050600720c */ /* 0x000fda0003f06070 */
[----:B------:R-:W-:Y:S05]  /*0630*/  @!P0 BRA `(.L_x_64) ;  /* 0xfffffffc00ac8947 */ /* 0x000fea000383ffff */
.L_x_63:
[----:B------:R-:W-:Y:S05]  /*0640*/  BSYNC.RECONVERGENT B0 ;  /* 0x0000000000007941 */ /* 0x000fea0003800200 */
.L_x_58:
[----:B------:R-:W0:Y:S01]  /*0650*/  LDC.64 R4, c[0x0][0x3a0] ;  /* 0x0000e800ff047b82 */ /* 0x000e220000000a00 */
[----:B------:R-:W-:Y:S02]  /*0660*/  IMAD.IADD R3, R3, 0x1, R6 ;  /* 0x0000000103037824 */ /* 0x000fe400078e0206 */
[----:B0-----:R-:W-:-:S05]  /*0670*/  IMAD.WIDE.U32 R4, R0, 0x4, R4 ;  /* 0x0000000400047825 */ /* 0x001fca00078e0004 */
[----:B------:R-:W-:Y:S01]  /*0680*/  STG.E desc[UR8][R4.64], R3 ;  /* 0x0000000304007986 */ /* 0x000fe2000c101908 */
[----:B------:R-:W-:Y:S05]  /*0690*/  EXIT ;  /* 0x000000000000794d */ /* 0x000fea0003800000 */
.L_x_65:
        /* <DEDUP_REMOVED lines=14> */
.L_x_116:


//--------------------- .text._ZN3cub18CUB_300001_SM_10006detail10merge_sort30DeviceMergeSortBlockSortKernelINS2_10policy_hubIP8ParticleE9Policy600ES6_PNS0_8NullTypeES6_SA_j3CmpS5_S9_EEvbT0_T1_T2_T3_T4_PT6_PT7_T5_NS1_7vsmem_tE --------------------------
	.section	.text._ZN3cub18CUB_300001_SM_10006detail10merge_sort30DeviceMergeSortBlockSortKernelINS2_10policy_hubIP8ParticleE9Policy600ES6_PNS0_8NullTypeES6_SA_j3CmpS5_S9_EEvbT0_T1_T2_T3_T4_PT6_PT7_T5_NS1_7vsmem_tE,"ax",@progbits
	.align	128
        .global         _ZN3cub18CUB_300001_SM_10006detail10merge_sort30DeviceMergeSortBlockSortKernelINS2_10policy_hubIP8ParticleE9Policy600ES6_PNS0_8NullTypeES6_SA_j3CmpS5_S9_EEvbT0_T1_T2_T3_T4_PT6_PT7_T5_NS1_7vsmem_tE
        .type           _ZN3cub18CUB_300001_SM_10006detail10merge_sort30DeviceMergeSortBlockSortKernelINS2_10policy_hubIP8ParticleE9Policy600ES6_PNS0_8NullTypeES6_SA_j3CmpS5_S9_EEvbT0_T1_T2_T3_T4_PT6_PT7_T5_NS1_7vsmem_tE,@function
        .size           _ZN3cub18CUB_300001_SM_10006detail10merge_sort30DeviceMergeSortBlockSortKernelINS2_10policy_hubIP8ParticleE9Policy600ES6_PNS0_8NullTypeES6_SA_j3CmpS5_S9_EEvbT0_T1_T2_T3_T4_PT6_PT7_T5_NS1_7vsmem_tE,(.L_x_117 - _ZN3cub18CUB_300001_SM_10006detail10merge_sort30DeviceMergeSortBlockSortKernelINS2_10policy_hubIP8ParticleE9Policy600ES6_PNS0_8NullTypeES6_SA_j3CmpS5_S9_EEvbT0_T1_T2_T3_T4_PT6_PT7_T5_NS1_7vsmem_tE)
        .other          _ZN3cub18CUB_300001_SM_10006detail10merge_sort30DeviceMergeSortBlockSortKernelINS2_10policy_hubIP8ParticleE9Policy600ES6_PNS0_8NullTypeES6_SA_j3CmpS5_S9_EEvbT0_T1_T2_T3_T4_PT6_PT7_T5_NS1_7vsmem_tE,@"STO_CUDA_ENTRY STV_DEFAULT"
_ZN3cub18CUB_300001_SM_10006detail10merge_sort30DeviceMergeSortBlockSortKernelINS2_10policy_hubIP8ParticleE9Policy600ES6_PNS0_8NullTypeES6_SA_j3CmpS5_S9_EEvbT0_T1_T2_T3_T4_PT6_PT7_T5_NS1_7vsmem_tE:
.text._ZN3cub18CUB_300001_SM_10006detail10merge_sort30DeviceMergeSortBlockSortKernelINS2_10policy_hubIP8ParticleE9Policy600ES6_PNS0_8NullTypeES6_SA_j3CmpS5_S9_EEvbT0_T1_T2_T3_T4_PT6_PT7_T5_NS1_7vsmem_tE:
[----:B------:R-:W-:Y:S01]  /*0000*/  LDC R1, c[0x0][0x37c] ;  /* 0x0000df00ff017b82 */ /* 0x000fe20000000800 */
[----:B------:R-:W0:Y:S01]  /*0010*/  S2R R11, SR_CTAID.X ;  /* 0x00000000000b7919 */ /* 0x000e220000002500 */
[----:B------:R-:W1:Y:S01]  /*0020*/  LDCU UR4, c[0x0][0x370] ;  /* 0x00006e00ff0477ac */ /* 0x000e620008000800 */
[----:B------:R-:W2:Y:S01]  /*0030*/  LDCU.64 UR8, c[0x0][0x358] ;  /* 0x00006b00ff0877ac */ /* 0x000ea20008000a00 */
[----:B-1----:R-:W-:-:S06]  /*0040*/  UIADD3 UR4, UPT, UPT, UR4, -0x1, URZ ;  /* 0xffffffff04047890 */ /* 0x002fcc000fffe0ff */
[C---:B0-----:R-:W-:Y:S01]  /*0050*/  ISETP.GE.U32.AND P0, PT, R11.reuse, UR4, PT ;  /* 0x000000040b007c0c */ /* 0x041fe2000bf06070 */
[----:B------:R-:W-:-:S12]  /*0060*/  IMAD.SHL.U32 R11, R11, 0x200, RZ ;  /* 0x000002000b0b7824 */ /* 0x000fd800078e00ff */
[----:B--2---:R-:W-:Y:S05]  /*0070*/  @P0 BRA `(.L_x_66) ;  /* 0x0000000c00680947 */ /* 0x004fea0003800000 */
[----:B------:R-:W0:Y:S01]  /*0080*/  S2R R0, SR_TID.X ;  /* 0x0000000000007919 */ /* 0x000e220000002100 */
[----:B------:R-:W1:Y:S01]  /*0090*/  LDC.64 R4, c[0x0][0x388] ;  /* 0x0000e200ff047b82 */ /* 0x000e620000000a00 */
[----:B------:R-:W-:Y:S01]  /*00a0*/  ACQBULK ;  /* 0x000000000000782e */ /* 0x000fe20000000000 */
[----:B0-----:R-:W-:-:S05]  /*00b0*/  IMAD.SHL.U32 R2, R0, 0x2, RZ ;  /* 0x0000000200027824 */ /* 0x001fca00078e00ff */
[----:B------:R-:W-:-:S04]  /*00c0*/  LOP3.LUT R7, R2, 0x7c0, RZ, 0xc0, !PT ;  /* 0x000007c002077812 */ /* 0x000fc800078ec0ff */
[----:B------:R-:W-:-:S04]  /*00d0*/  LOP3.LUT R2, R7, 0x1f, R0, 0xf8, !PT ;  /* 0x0000001f07027812 */ /* 0x000fc800078ef800 */
[----:B------:R-:W-:-:S05]  /*00e0*/  IADD3 R2, P0, PT, R11, R2, RZ ;  /* 0x000000020b027210 */ /* 0x000fca0007f1e0ff */
[----:B------:R-:W-:Y:S02]  /*00f0*/  IMAD.X R3, RZ, RZ, RZ, P0 ;  /* 0x000000ffff037224 */ /* 0x000fe400000e06ff */
        /* <DEDUP_REMOVED lines=44> */
[----:B------:R-:W-:Y:S02]  /*03c0*/  @!P0 IMAD.MOV.U32 R17, RZ, RZ, R7 ;  /* 0x000000ffff118224 */ /* 0x000fe400078e0007 */
        /* <DEDUP_REMOVED lines=10> */
[----:B------:R-:W-:-:S02]  /*0470*/  @!P0 IMAD.MOV.U32 R10, RZ, RZ, R27 ;  /* 0x000000ffff0a8224 */ /* 0x000fc400078e001b */
[----:B------:R-:W-:-:S07]  /*0480*/  IMAD.MOV.U32 R13, RZ, RZ, 0x2 ;  /* 0x00000002ff0d7424 */ /* 0x000fce00078e00ff */
.L_x_70:
[C---:B------:R-:W-:Y:S01]  /*0490*/  IADD3 R15, PT, PT, -R13.reuse, RZ, RZ ;  /* 0x000000ff0d0f7210 */ /* 0x040fe20007ffe1ff */
[----:B------:R-:W0:Y:S01]  /*04a0*/  S2R R22, SR_CgaCtaId ;  /* 0x0000000000167919 */ /* 0x000e220000008800 */
[----:B------:R-:W-:Y:S01]  /*04b0*/  MOV R27, 0x400 ;  /* 0x00000400001b7802 */ /* 0x000fe20000000f00 */
[----:B------:R-:W-:Y:S01]  /*04c0*/  BSSY.RECONVERGENT B0, `(.L_x_67) ;  /* 0x000002a000007945 */ /* 0x000fe20003800200 */
[----:B------:R-:W-:Y:S01]  /*04d0*/  LOP3.LUT R12, R0, R15, RZ, 0xc0, !PT ;  /* 0x0000000f000c7212 */ /* 0x000fe200078ec0ff */
[----:B------:R-:W-:Y:S01]  /*04e0*/  VIADD R15, R13, 0xffffffff ;  /* 0xffffffff0d0f7836 */ /* 0x000fe20000000000 */
[----:B------:R-:W-:Y:S03]  /*04f0*/  BAR.SYNC.DEFER_BLOCKING 0x0 ;  /* 0x0000000000007b1d */ /* 0x000fe60000010000 */
        /* <DEDUP_REMOVED lines=23> */
.L_x_69:
[----:B------:R-:W-:-:S05]  /*0670*/  IMAD.IADD R4, R24, 0x1, -R25 ;  /* 0x0000000118047824 */ /* 0x000fca00078e0a19 */
[----:B------:R-:W-:-:S04]  /*0680*/  LEA.HI R4, R4, R4, RZ, 0x1 ;  /* 0x0000000404047211 */ /* 0x000fc800078f08ff */
[----:B------:R-:W-:-:S04]  /*0690*/  LEA.HI.SX32 R5, R4, R25, 0x1f ;  /* 0x0000001904057211 */ /* 0x000fc800078ffaff */
[-C--:B------:R-:W-:Y:S02]  /*06a0*/  LOP3.LUT R6, RZ, R5.reuse, RZ, 0x33, !PT ;  /* 0x00000005ff067212 */ /* 0x080fe400078e33ff */
[----:B------:R-:W-:-:S03]  /*06b0*/  IADD3 R4, PT, PT, R14, R5, RZ ;  /* 0x000000050e047210 */ /* 0x000fc60007ffe0ff */
        /* <DEDUP_REMOVED lines=10> */
.L_x_68:
[----:B------:R-:W-:Y:S05]  /*0760*/  BSYNC.RECONVERGENT B0 ;  /* 0x0000000000007941 */ /* 0x000fea0003800200 */
.L_x_67:
        /* <DEDUP_REMOVED lines=79> */
.L_x_71:
        /* <DEDUP_REMOVED lines=28> */
.L_x_66:
[----:B------:R-:W0:Y:S01]  /*0e20*/  LDC.64 R8, c[0x0][0x388] ;  /* 0x0000e200ff087b82 */ /* 0x000e220000000a00 */
[----:B------:R-:W-:Y:S01]  /*0e30*/  ACQBULK ;  /* 0x000000000000782e */ /* 0x000fe20000000000 */
[----:B------:R-:W1:Y:S06]  /*0e40*/  S2R R3, SR_TID.X ;  /* 0x0000000000037919 */ /* 0x000e6c0000002100 */
[----:B------:R-:W2:Y:S01]  /*0e50*/  LDC R17, c[0x0][0x3a8] ;  /* 0x0000ea00ff117b82 */ /* 0x000ea20000000800 */
[----:B0-----:R-:W-:-:S05]  /*0e60*/  IMAD.WIDE.U32 R8, R11, 0x18, R8 ;  /* 0x000000180b087825 */ /* 0x001fca00078e0008 */
[----:B------:R-:W3:Y:S04]  /*0e70*/  LDG.E R7, desc[UR8][R8.64+0x14] ;  /* 0x0000140808077981 */ /* 0x000ee8000c1e1900 */
[----:B------:R-:W4:Y:S04]  /*0e80*/  LDG.E R6, desc[UR8][R8.64+0x10] ;  /* 0x0000100808067981 */ /* 0x000f28000c1e1900 */
[----:B------:R-:W5:Y:S04]  /*0e90*/  LDG.E R15, desc[UR8][R8.64+0xc] ;  /* 0x00000c08080f7981 */ /* 0x000f68000c1e1900 */
[----:B------:R-:W5:Y:S04]  /*0ea0*/  LDG.E R14, desc[UR8][R8.64+0x8] ;  /* 0x00000808080e7981 */ /* 0x000f68000c1e1900 */
[----:B------:R-:W5:Y:S04]  /*0eb0*/  LDG.E R13, desc[UR8][R8.64+0x4] ;  /* 0x00000408080d7981 */ /* 0x000f68000c1e1900 */
[----:B------:R0:W5:Y:S01]  /*0ec0*/  LDG.E R12, desc[UR8][R8.64] ;  /* 0x00000008080c7981 */ /* 0x000162000c1e1900 */
[----:B-1----:R-:W-:-:S02]  /*0ed0*/  IMAD.SHL.U32 R5, R3, 0x2, RZ ;  /* 0x0000000203057824 */ /* 0x002fc400078e00ff */
[----:B------:R-:W-:-:S03]  /*0ee0*/  IMAD.MOV R24, RZ, RZ, -R11 ;  /* 0x000000ffff187224 */ /* 0x000fc600078e0a0b */
[----:B------:R-:W-:Y:S02]  /*0ef0*/  LOP3.LUT R2, R5, 0x7c0, RZ, 0xc0, !PT ;  /* 0x000007c005027812 */ /* 0x000fe400078ec0ff */
[----:B--2---:R-:W-:Y:S02]  /*0f00*/  VIADDMNMX R24, R24, R17, 0x200, PT ;  /* 0x0000020018187446 */ /* 0x004fe40003800111 */
[----:B------:R-:W-:-:S04]  /*0f10*/  LOP3.LUT R19, R2, 0x1f, R3, 0xf8, !PT ;  /* 0x0000001f02137812 */ /* 0x000fc800078ef803 */
[C---:B------:R-:W-:Y:S01]  /*0f20*/  ISETP.GE.AND P0, PT, R19.reuse, R24, PT ;  /* 0x000000181300720c */ /* 0x040fe20003f06270 */
[C---:B------:R-:W-:Y:S02]  /*0f30*/  VIADD R11, R19.reuse, 0x20 ;  /* 0x00000020130b7836 */ /* 0x040fe40000000000 */
[----:B------:R-:W-:-:S03]  /*0f40*/  IMAD R17, R19, 0x18, RZ ;  /* 0x0000001813117824 */ /* 0x000fc600078e02ff */
[----:B------:R-:W-:Y:S02]  /*0f50*/  ISETP.GE.AND P1, PT, R11, R24, PT ;  /* 0x000000180b00720c */ /* 0x000fe40003f26270 */
[----:B------:R-:W-:-:S04]  /*0f60*/  IADD3 R10, P2, PT, R17, R8, RZ ;  /* 0x00000008110a7210 */ /* 0x000fc80007f5e0ff */
[----:B------:R-:W-:Y:S01]  /*0f70*/  IADD3.X R11, PT, PT, RZ, R9, RZ, P2, !PT ;  /* 0x00000009ff0b7210 */ /* 0x000fe200017fe4ff */
[----:B---3--:R-:W-:-:S04]  /*0f80*/  IMAD.MOV.U32 R27, RZ, RZ, R7 ;  /* 0x000000ffff1b7224 */ /* 0x008fc800078e0007 */
[----:B------:R-:W2:Y:S01]  /*0f90*/  @!P0 LDG.E R7, desc[UR8][R10.64+0x14] ;  /* 0x000014080a078981 */ /* 0x000ea2000c1e1900 */
[----:B----4-:R-:W-:-:S03]  /*0fa0*/  IMAD.MOV.U32 R26, RZ, RZ, R6 ;  /* 0x000000ffff1a7224 */ /* 0x010fc600078e0006 */
[----:B------:R-:W3:Y:S01]  /*0fb0*/  @!P1 LDG.E R27, desc[UR8][R10.64+0x314] ;  /* 0x000314080a1b9981 */ /* 0x000ee2000c1e1900 */
[----:B-----5:R-:W-:-:S03]  /*0fc0*/  IMAD.MOV.U32 R29, RZ, RZ, R15 ;  /* 0x000000ffff1d7224 */ /* 0x020fc600078e000f */
[----:B------:R-:W4:Y:S01]  /*0fd0*/  @!P0 LDG.E R15, desc[UR8][R10.64+0xc] ;  /* 0x00000c080a0f8981 */ /* 0x000f22000c1e1900 */
[----:B------:R-:W-:-:S03]  /*0fe0*/  IMAD.MOV.U32 R28, RZ, RZ, R14 ;  /* 0x000000ffff1c7224 */ /* 0x000fc600078e000e */
[----:B------:R-:W5:Y:S01]  /*0ff0*/  @!P1 LDG.E R29, desc[UR8][R10.64+0x30c] ;  /* 0x00030c080a1d9981 */ /* 0x000f62000c1e1900 */
[----:B0-----:R-:W-:-:S03]  /*1000*/  IMAD.MOV.U32 R9, RZ, RZ, R13 ;  /* 0x000000ffff097224 */ /* 0x001fc600078e000d */
        /* <DEDUP_REMOVED lines=26> */
[----:B0-----:R-:W-:Y:S01]  /*11b0*/  MOV R13, R21 ;  /* 0x00000015000d7202 */ /* 0x001fe20000000f00 */
[----:B------:R-:W-:Y:S01]  /*11c0*/  IMAD.MOV.U32 R12, RZ, RZ, R20 ;  /* 0x000000ffff0c7224 */ /* 0x000fe200078e0014 */
[----:B------:R-:W-:Y:S01]  /*11d0*/  BAR.SYNC.DEFER_BLOCKING 0x0 ;  /* 0x0000000000007b1d */ /* 0x000fe20000010000 */
[----:B------:R-:W-:-:S07]  /*11e0*/  VIADD R7, R5, 0x1 ;  /* 0x0000000105077836 */ /* 0x000fce0000000000 */
[----:B------:R-:W-:Y:S01]  /*11f0*/  PREEXIT ;  /* 0x000000000000782d */ /* 0x000fe20000000000 */
[----:B------:R-:W-:Y:S01]  /*1200*/  IMAD R0, R3, 0x30, R0 ;  /* 0x0000003003007824 */ /* 0x000fe200078e0200 */
[----:B------:R-:W-:Y:S01]  /*1210*/  UMOV UR4, 0x2 ;  /* 0x0000000200047882 */ /* 0x000fe20000000000 */
[----:B------:R-:W-:-:S13]  /*1220*/  ISETP.GE.U32.AND P1, PT, R7, R24, PT ;  /* 0x000000180700720c */ /* 0x000fda0003f26070 */
[----:B-1----:R-:W-:Y:S02]  /*1230*/  @P1 IMAD.MOV.U32 R22, RZ, RZ, R8 ;  /* 0x000000ffff161224 */ /* 0x002fe400078e0008 */
[----:B--2---:R-:W-:Y:S02]  /*1240*/  @P1 IMAD.MOV.U32 R18, RZ, RZ, R12 ;  /* 0x000000ffff121224 */ /* 0x004fe400078e000c */
[----:B------:R-:W-:Y:S01]  /*1250*/  @P1 IMAD.MOV.U32 R16, RZ, RZ, R10 ;  /* 0x000000ffff101224 */ /* 0x000fe200078e000a */
[----:B------:R-:W-:Y:S01]  /*1260*/  FSETP.GEU.AND P0, PT, R22, R8, PT ;  /* 0x000000081600720b */ /* 0x000fe20003f0e000 */
[----:B------:R-:W-:Y:S01]  /*1270*/  @P1 IMAD.MOV.U32 R19, RZ, RZ, R13 ;  /* 0x000000ffff131224 */ /* 0x000fe200078e000d */
[----:B------:R-:W-:Y:S01]  /*1280*/  MOV R6, R18 ;  /* 0x0000001200067202 */ /* 0x000fe20000000f00 */
[----:B------:R-:W-:Y:S01]  /*1290*/  @P1 IMAD.MOV.U32 R17, RZ, RZ, R11 ;  /* 0x000000ffff111224 */ /* 0x000fe200078e000b */
[----:B------:R-:W-:Y:S01]  /*12a0*/  ISETP.GE.U32.OR P0, PT, R5, R24, P0 ;  /* 0x000000180500720c */ /* 0x000fe20000706470 */
[----:B------:R-:W-:Y:S01]  /*12b0*/  @P1 IMAD.MOV.U32 R23, RZ, RZ, R9 ;  /* 0x000000ffff171224 */ /* 0x000fe200078e0009 */
[----:B------:R-:W-:Y:S01]  /*12c0*/  MOV R4, R16 ;  /* 0x0000001000047202 */ /* 0x000fe20000000f00 */
[----:B------:R-:W-:-:S02]  /*12d0*/  IMAD.MOV.U32 R7, RZ, RZ, R19 ;  /* 0x000000ffff077224 */ /* 0x000fc400078e0013 */
[----:B------:R-:W-:Y:S02]  /*12e0*/  IMAD.MOV.U32 R5, RZ, RZ, R17 ;  /* 0x000000ffff057224 */ /* 0x000fe400078e0011 */
[----:B------:R-:W-:Y:S02]  /*12f0*/  IMAD.MOV.U32 R15, RZ, RZ, R23 ;  /* 0x000000ffff0f7224 */ /* 0x000fe400078e0017 */
[----:B------:R-:W-:-:S04]  /*1300*/  IMAD.MOV.U32 R14, RZ, RZ, R22 ;  /* 0x000000ffff0e7224 */ /* 0x000fc800078e0016 */
[----:B------:R-:W-:Y:S02]  /*1310*/  @!P0 IMAD.MOV.U32 R7, RZ, RZ, R13 ;  /* 0x000000ffff078224 */ /* 0x000fe400078e000d */
[----:B------:R-:W-:Y:S02]  /*1320*/  @!P0 IMAD.MOV.U32 R6, RZ, RZ, R12 ;  /* 0x000000ffff068224 */ /* 0x000fe400078e000c */
[----:B------:R-:W-:Y:S02]  /*1330*/  @!P0 IMAD.MOV.U32 R5, RZ, RZ, R11 ;  /* 0x000000ffff058224 */ /* 0x000fe400078e000b */
[----:B------:R-:W-:Y:S02]  /*1340*/  @!P0 IMAD.MOV.U32 R4, RZ, RZ, R10 ;  /* 0x000000ffff048224 */ /* 0x000fe400078e000a */
[----:B------:R-:W-:Y:S01]  /*1350*/  @!P0 IMAD.MOV.U32 R15, RZ, RZ, R9 ;  /* 0x000000ffff0f8224 */ /* 0x000fe200078e0009 */
[----:B------:R-:W-:Y:S01]  /*1360*/  @!P0 MOV R9, R23 ;  /* 0x0000001700098202 */ /* 0x000fe20000000f00 */
[----:B------:R-:W-:-:S02]  /*1370*/  @!P0 IMAD.MOV.U32 R14, RZ, RZ, R8 ;  /* 0x000000ffff0e8224 */ /* 0x000fc400078e0008 */
[----:B------:R-:W-:Y:S02]  /*1380*/  @!P0 IMAD.MOV.U32 R13, RZ, RZ, R19 ;  /* 0x000000ffff0d8224 */ /* 0x000fe400078e0013 */
[----:B------:R-:W-:Y:S02]  /*1390*/  @!P0 IMAD.MOV.U32 R12, RZ, RZ, R18 ;  /* 0x000000ffff0c8224 */ /* 0x000fe400078e0012 */
[----:B------:R-:W-:Y:S02]  /*13a0*/  @!P0 IMAD.MOV.U32 R11, RZ, RZ, R17 ;  /* 0x000000ffff0b8224 */ /* 0x000fe400078e0011 */
[----:B------:R-:W-:Y:S02]  /*13b0*/  @!P0 IMAD.MOV.U32 R10, RZ, RZ, R16 ;  /* 0x000000ffff0a8224 */ /* 0x000fe400078e0010 */
[----:B------:R-:W-:-:S07]  /*13c0*/  @!P0 IMAD.MOV.U32 R8, RZ, RZ, R22 ;  /* 0x000000ffff088224 */ /* 0x000fce00078e0016 */
.L_x_75:
        /* <DEDUP_REMOVED lines=19> */
[C---:B------:R-:W-:Y:S01]  /*1500*/  ISETP.GE.AND P0, PT, R18.reuse, R17, PT ;  /* 0x000000111200720c */ /* 0x040fe20003f06270 */
[----:B------:R-:W-:Y:S01]  /*1510*/  IMAD.IADD R17, R18, 0x1, -R17 ;  /* 0x0000000112117824 */ /* 0x000fe200078e0a11 */
[----:B------:R1:W-:Y:S04]  /*1520*/  STS.128 [R0+0x20], R4 ;  /* 0x0000200400007388 */ /* 0x0003e80000000c00 */
        /* <DEDUP_REMOVED lines=8> */
.L_x_74:
[----:B------:R-:W-:-:S04]  /*15b0*/  IADD3 R4, PT, PT, R20, -R17, RZ ;  /* 0x8000001114047210 */ /* 0x000fc80007ffe0ff */
        /* <DEDUP_REMOVED lines=14> */
.L_x_73:
[----:B------:R-:W-:Y:S05]  /*16a0*/  BSYNC.RECONVERGENT B0 ;  /* 0x0000000000007941 */ /* 0x000fea0003800200 */
.L_x_72:
[----:B------:R-:W-:Y:S01]  /*16b0*/  IADD3 R9, PT, PT, -R17, R23, R18 ;  /* 0x0000001711097210 */ /* 0x000fe20007ffe112 */
[----:B------:R-:W-:Y:S01]  /*16c0*/  IMAD.IADD R10, R16, 0x1, R17 ;  /* 0x00000001100a7824 */ /* 0x000fe200078e0211 */
[----:B------:R-:W-:Y:S01]  /*16d0*/  PLOP3.LUT P0, PT, PT, PT, PT, 0x8, 0x80 ;  /* 0x000000000080781c */ /* 0x000fe20003f0e170 */
[----:B------:R-:W-:Y:S01]  /*16e0*/  UISETP.GE.U32.AND UP0, UPT, UR4, 0x81, UPT ;  /* 0x000000810400788c */ /* 0x000fe2000bf06070 */
[C---:B------:R-:W-:Y:S01]  /*16f0*/  ISETP.GE.AND P1, PT, R9.reuse, R2, PT ;  /* 0x000000020900720c */ /* 0x040fe20003f26270 */
[C-C-:B------:R-:W-:Y:S01]  /*1700*/  IMAD R22, R10.reuse, 0x18, R19.reuse ;  /* 0x000000180a167824 */ /* 0x140fe200078e0213 */
[----:B------:R-:W-:Y:S01]  /*1710*/  USHF.L.U32 UR5, UR4, 0x1, URZ ;  /* 0x0000000104057899 */ /* 0x000fe200080006ff */
[C---:B------:R-:W-:Y:S02]  /*1720*/  IMAD R26, R9.reuse, 0x18, R19 ;  /* 0x00000018091a7824 */ /* 0x040fe400078e0213 */
[----:B------:R-:W-:Y:S01]  /*1730*/  VIADD R11, R9, 0x1 ;  /* 0x00000001090b7836 */ /* 0x000fe20000000000 */
[----:B------:R-:W-:Y:S01]  /*1740*/  LDS.64 R4, [R22] ;  /* 0x0000000016047984 */ /* 0x000fe20000000a00 */
[----:B------:R-:W-:-:S02]  /*1750*/  VIADD R28, R10, 0x1 ;  /* 0x000000010a1c7836 */ /* 0x000fc40000000000 */
[----:B------:R-:W-:Y:S01]  /*1760*/  UMOV UR4, UR5 ;  /* 0x0000000500047c82 */ /* 0x000fe20008000000 */
        /* <DEDUP_REMOVED lines=10> */
[----:B------:R-:W-:Y:S02]  /*1810*/  FSEL R9, R15, R5, P0 ;  /* 0x000000050f097208 */ /* 0x000fe40000000000 */
[----:B------:R-:W-:Y:S01]  /*1820*/  @P0 LDS.64 R14, [R26+0x18] ;  /* 0x000018001a0e0984 */ /* 0x000fe20000000a00 */
[----:B------:R-:W-:Y:S02]  /*1830*/  @P0 IADD3 R28, PT, PT, R10, RZ, RZ ;  /* 0x000000ff0a1c0210 */ /* 0x000fe40007ffe0ff */
[----:B------:R-:W-:Y:S01]  /*1840*/  ISETP.GE.AND P1, PT, R11, R2, PT ;  /* 0x000000020b00720c */ /* 0x000fe20003f26270 */
[----:B------:R-:W0:Y:S01]  /*1850*/  @!P0 LDS.64 R4, [R22+0x18] ;  /* 0x0000180016048984 */ /* 0x000e220000000a00 */
[----:B------:R-:W-:Y:S02]  /*1860*/  FSEL R11, R21, R19, P0 ;  /* 0x00000013150b7208 */ /* 0x000fe40000000000 */
[----:B------:R-:W-:-:S02]  /*1870*/  FSEL R10, R20, R18, P0 ;  /* 0x00000012140a7208 */ /* 0x000fc40000000000 */
        /* <DEDUP_REMOVED lines=18> */
[----:B------:R-:W3:Y:S07]  /*19a0*/  S2R R16, SR_LANEID ;  /* 0x0000000000107919 */ /* 0x000eee0000000000 */
[----:B------:R-:W4:Y:S01]  /*19b0*/  S2UR UR4, SR_CTAID.X ;  /* 0x00000000000479c3 */ /* 0x000f220000002500 */
[----:B-1----:R-:W-:-:S03]  /*19c0*/  UPRMT UR7, UR5, 0x8880, URZ ;  /* 0x0000888005077896 */ /* 0x002fc600080000ff */
[----:B------:R-:W-:Y:S02]  /*19d0*/  UMOV UR5, 0x400 ;  /* 0x0000040000057882 */ /* 0x000fe40000000000 */
[----:B--2---:R-:W-:-:S03]  /*19e0*/  ULEA UR6, UR6, UR5, 0x18 ;  /* 0x0000000506067291 */ /* 0x004fc6000f8ec0ff */
[----:B------:R-:W-:Y:S02]  /*19f0*/  UMOV UR5, UR7 ;  /* 0x0000000700057c82 */ /* 0x000fe40008000000 */
[----:B------:R-:W-:Y:S01]  /*1a00*/  UISETP.NE.AND UP0, UPT, UR5, URZ, UPT ;  /* 0x000000ff0500728c */ /* 0x000fe2000bf05270 */
[----:B0-----:R-:W-:Y:S01]  /*1a10*/  IMAD.SHL.U32 R0, R2, 0x2, RZ ;  /* 0x0000000202007824 */ /* 0x001fe200078e00ff */
[----:B----4-:R-:W-:Y:S01]  /*1a20*/  USHF.L.U32 UR4, UR4, 0x9, URZ ;  /* 0x0000000904047899 */ /* 0x010fe200080006ff */
[----:B---3--:R-:W-:-:S03]  /*1a30*/  IMAD R16, R16, 0x18, R25 ;  /* 0x0000001810107824 */ /* 0x008fc600078e0219 */
[----:B------:R-:W-:-:S04]  /*1a40*/  LOP3.LUT R17, R0, 0x7c0, RZ, 0xc0, !PT ;  /* 0x000007c000117812 */ /* 0x000fc800078ec0ff */
[----:B------:R-:W-:-:S05]  /*1a50*/  LOP3.LUT R2, R17, 0x1f, R2, 0xf8, !PT ;  /* 0x0000001f11027812 */ /* 0x000fca00078ef802 */
[----:B------:R-:W-:Y:S01]  /*1a60*/  VIADD R0, R2, 0x20 ;  /* 0x0000002002007836 */ /* 0x000fe20000000000 */
[----:B------:R-:W-:Y:S06]  /*1a70*/  BAR.SYNC.DEFER_BLOCKING 0x0 ;  /* 0x0000000000007b1d */ /* 0x000fec0000010000 */
[----:B------:R-:W-:Y:S05]  /*1a80*/  BRA.U !UP0, `(.L_x_76) ;  /* 0x0000000108907547 */ /* 0x000fea000b800000 */
[----:B------:R-:W-:Y:S01]  /*1a90*/  ISETP.NE.AND P0, PT, R3, RZ, PT ;  /* 0x000000ff0300720c */ /* 0x000fe20003f05270 */
[----:B------:R-:W-:Y:S04]  /*1aa0*/  STS.128 [R16], R8 ;  /* 0x0000000810007388 */ /* 0x000fe80000000c00 */
[----:B------:R-:W-:Y:S04]  /*1ab0*/  STS.128 [R16+0x10], R12 ;  /* 0x0000100c10007388 */ /* 0x000fe80000000c00 */
[----:B------:R0:W-:Y:S01]  /*1ac0*/  STS.128 [R16+0x20], R4 ;  /* 0x0000200410007388 */ /* 0x0001e20000000c00 */
[----:B------:R-:W-:-:S03]  /*1ad0*/  NOP ;  /* 0x0000000000007918 */ /* 0x000fc60000000000 */
[----:B------:R-:W-:Y:S04]  /*1ae0*/  LDS.64 R26, [R25] ;  /* 0x00000000191a7984 */ /* 0x000fe80000000a00 */
[----:B------:R-:W-:Y:S04]  /*1af0*/  LDS.64 R22, [R25+0x8] ;  /* 0x0000080019167984 */ /* 0x000fe80000000a00 */
[----:B------:R-:W-:Y:S01]  /*1b00*/  LDS.64 R20, [R25+0x10] ;  /* 0x0000100019147984 */ /* 0x000fe20000000a00 */
[----:B0-----:R-:W0:Y:S03]  /*1b10*/  LDC.64 R4, c[0x0][0x398] ;  /* 0x0000e600ff047b82 */ /* 0x001e260000000a00 */
[----:B------:R-:W-:Y:S04]  /*1b20*/  LDS.64 R16, [R25+0x300] ;  /* 0x0003000019107984 */ /* 0x000fe80000000a00 */
[----:B------:R-:W-:Y:S04]  /*1b30*/  LDS.64 R18, [R25+0x308] ;  /* 0x0003080019127984 */ /* 0x000fe80000000a00 */
[----:B------:R-:W-:Y:S04]  /*1b40*/  LDS.64 R28, [R25+0x310] ;  /* 0x00031000191c7984 */ /* 0x000fe80000000a00 */
[----:B------:R-:W-:Y:S01]  /*1b50*/  @!P0 STS [UR6+0x3000], R24 ;  /* 0x00300018ff008988 */ /* 0x000fe20008000806 */
[----:B------:R-:W-:Y:S01]  /*1b60*/  BAR.SYNC.DEFER_BLOCKING 0x0 ;  /* 0x0000000000007b1d */ /* 0x000fe20000010000 */
[----:B------:R-:W-:-:S05]  /*1b70*/  IADD3 R7, P0, PT, R2, UR4, RZ ;  /* 0x0000000402077c10 */ /* 0x000fca000ff1e0ff */
[----:B------:R-:W-:Y:S02]  /*1b80*/  IMAD.X R6, RZ, RZ, RZ, P0 ;  /* 0x000000ffff067224 */ /* 0x000fe400000e06ff */
[----:B0-----:R-:W-:-:S04]  /*1b90*/  IMAD.WIDE.U32 R4, R7, 0x18, R4 ;  /* 0x0000001807047825 */ /* 0x001fc800078e0004 */
[----:B------:R-:W-:-:S04]  /*1ba0*/  IMAD R7, R6, 0x18, RZ ;  /* 0x0000001806077824 */ /* 0x000fc800078e02ff */
[----:B------:R-:W-:Y:S01]  /*1bb0*/  IMAD.IADD R5, R7, 0x1, R5 ;  /* 0x0000000107057824 */ /* 0x000fe200078e0205 */
[----:B------:R-:W0:Y:S02]  /*1bc0*/  LDS R3, [UR6+0x3000] ;  /* 0x00300006ff037984 */ /* 0x000e240008000800 */
[----:B0-----:R-:W-:-:S13]  /*1bd0*/  ISETP.GE.AND P0, PT, R2, R3, PT ;  /* 0x000000030200720c */ /* 0x001fda0003f06270 */
        /* <DEDUP_REMOVED lines=15> */
.L_x_76:
        /* <DEDUP_REMOVED lines=20> */
[-C--:B0-----:R-:W-:Y:S02]  /*1e10*/  ISETP.GE.AND P0, PT, R2, R3.reuse, PT ;  /* 0x000000030200720c */ /* 0x081fe40003f06270 */
[----:B------:R-:W-:-:S11]  /*1e20*/  ISETP.GE.AND P1, PT, R0, R3, PT ;  /* 0x000000030000720c */ /* 0x000fd60003f26270 */
        /* <DEDUP_REMOVED lines=14> */
.L_x_77:
        /* <DEDUP_REMOVED lines=15> */
.L_x_117:


//--------------------- .text._ZN3cub18CUB_300001_SM_10006detail11EmptyKernelIvEEvv --------------------------
	.section	.text._ZN3cub18CUB_300001_SM_10006detail11EmptyKernelIvEEvv,"ax",@progbits
	.align	128
        .global         _ZN3cub18CUB_300001_SM_10006detail11EmptyKernelIvEEvv
        .type           _ZN3cub18CUB_300001_SM_10006detail11EmptyKernelIvEEvv,@function
        .size           _ZN3cub18CUB_300001_SM_10006detail11EmptyKernelIvEEvv,(.L_x_118 - _ZN3cub18CUB_300001_SM_10006detail11EmptyKernelIvEEvv)
        .other          _ZN3cub18CUB_300001_SM_10006detail11EmptyKernelIvEEvv,@"STO_CUDA_ENTRY STV_DEFAULT"
_ZN3cub18CUB_300001_SM_10006detail11EmptyKernelIvEEvv:
.text._ZN3cub18CUB_300001_SM_10006detail11EmptyKernelIvEEvv:
[----:B------:R-:W-:Y:S01]  /*0000*/  LDC R1, c[0x0][0x37c] ;  /* 0x0000df00ff017b82 */ /* 0x000fe20000000800 */
[----:B------:R-:W-:Y:S05]  /*0010*/  EXIT ;  /* 0x000000000000794d */ /* 0x000fea0003800000 */
.L_x_78:
        /* <DEDUP_REMOVED lines=14> */
.L_x_118:


//--------------------- .text._Z22calculate_xs_kernel_ogiiiPfS_S_P8ParticleS_Pi --------------------------
	.section	.text._Z22calculate_xs_kernel_ogiiiPfS_S_P8ParticleS_Pi,"ax",@progbits
	.align	128
        .global         _Z22calculate_xs_kernel_ogiiiPfS_S_P8ParticleS_Pi
        .type           _Z22calculate_xs_kernel_ogiiiPfS_S_P8ParticleS_Pi,@function
        .size           _Z22calculate_xs_kernel_ogiiiPfS_S_P8ParticleS_Pi,(.L_x_111 - _Z22calculate_xs_kernel_ogiiiPfS_S_P8ParticleS_Pi)
        .other          _Z22calculate_xs_kernel_ogiiiPfS_S_P8ParticleS_Pi,@"STO_CUDA_ENTRY STV_DEFAULT"
_Z22calculate_xs_kernel_ogiiiPfS_S_P8ParticleS_Pi:
.text._Z22calculate_xs_kernel_ogiiiPfS_S_P8ParticleS_Pi:
[----:B------:R-:W-:Y:S01]  /*0000*/  LDC R1, c[0x0][0x37c] ;  /* 0x0000df00ff017b82 */ /* 0x000fe20000000800 */
[----:B------:R-:W0:Y:S07]  /*0010*/  S2R R0, SR_TID.X ;  /* 0x0000000000007919 */ /* 0x000e2e0000002100 */
[----:B------:R-:W0:Y:S01]  /*0020*/  S2UR UR4, SR_CTAID.X ;  /* 0x00000000000479c3 */ /* 0x000e220000002500 */
[----:B------:R-:W1:Y:S07]  /*0030*/  LDCU UR5, c[0x0][0x380] ;  /* 0x00007000ff0577ac */ /* 0x000e6e0008000800 */
[----:B------:R-:W0:Y:S02]  /*0040*/  LDC R3, c[0x0][0x360] ;  /* 0x0000d800ff037b82 */ /* 0x000e240000000800 */
[----:B0-----:R-:W-:-:S05]  /*0050*/  IMAD R3, R3, UR4, R0 ;  /* 0x0000000403037c24 */ /* 0x001fca000f8e0200 */
[----:B-1----:R-:W-:-:S13]  /*0060*/  ISETP.GE.AND P0, PT, R3, UR5, PT ;  /* 0x0000000503007c0c */ /* 0x002fda000bf06270 */
[----:B------:R-:W-:Y:S05]  /*0070*/  @P0 EXIT ;  /* 0x000000000000094d */ /* 0x000fea0003800000 */
[----:B------:R-:W0:Y:S01]  /*0080*/  LDC.64 R12, c[0x0][0x3a8] ;  /* 0x0000ea00ff0c7b82 */ /* 0x000e220000000a00 */
[----:B------:R-:W1:Y:S01]  /*0090*/  LDCU.64 UR4, c[0x0][0x358] ;  /* 0x00006b00ff0477ac */ /* 0x000e620008000a00 */
[----:B------:R-:W-:-:S06]  /*00a0*/  IMAD.MOV.U32 R8, RZ, RZ, RZ ;  /* 0x000000ffff087224 */ /* 0x000fcc00078e00ff */
[----:B------:R-:W2:Y:S08]  /*00b0*/  LDC R11, c[0x0][0x388] ;  /* 0x0000e200ff0b7b82 */ /* 0x000eb00000000800 */
[----:B------:R-:W2:Y:S01]  /*00c0*/  LDC R10, c[0x0][0x384] ;  /* 0x0000e100ff0a7b82 */ /* 0x000ea20000000800 */
[----:B0-----:R-:W-:-:S05]  /*00d0*/  IMAD.WIDE R12, R3, 0x18, R12 ;  /* 0x00000018030c7825 */ /* 0x001fca00078e020c */
[----:B-1----:R0:W5:Y:S01]  /*00e0*/  LDG.E R0, desc[UR4][R12.64] ;  /* 0x000000040c007981 */ /* 0x002162000c1e1900 */
[----:B--2---:R-:W-:Y:S01]  /*00f0*/  IMAD R2, R11, R10, RZ ;  /* 0x0000000a0b027224 */ /* 0x004fe200078e02ff */
[----:B------:R-:W-:-:S04]  /*0100*/  ISETP.GE.AND P0, PT, R10, 0x1, PT ;  /* 0x000000010a00780c */ /* 0x000fc80003f06270 */
[----:B------:R-:W-:-:S13]  /*0110*/  ISETP.GE.AND P1, PT, R2, 0x3, PT ;  /* 0x000000030200780c */ /* 0x000fda0003f26270 */
[----:B0-----:R-:W-:Y:S05]  /*0120*/  @!P1 BRA `(.L_x_79) ;  /* 0x00000000003c9947 */ /* 0x001fea0003800000 */
[----:B------:R-:W0:Y:S01]  /*0130*/  LDC.64 R4, c[0x0][0x3b0] ;  /* 0x0000ec00ff047b82 */ /* 0x000e220000000a00 */
[----:B------:R-:W-:Y:S02]  /*0140*/  VIADD R7, R2, 0xffffffff ;  /* 0xffffffff02077836 */ /* 0x000fe40000000000 */
[----:B------:R-:W-:Y:S01]  /*0150*/  HFMA2 R8, -RZ, RZ, 0, 0 ;  /* 0x00000000ff087431 */ /* 0x000fe200000001ff */
[----:B------:R-:W-:Y:S01]  /*0160*/  BSSY.RECONVERGENT B0, `(.L_x_79) ;  /* 0x000000b000007945 */ /* 0x000fe20003800200 */
[----:B------:R-:W-:-:S07]  /*0170*/  IMAD.MOV.U32 R9, RZ, RZ, R7 ;  /* 0x000000ffff097224 */ /* 0x000fce00078e0007 */
.L_x_80:
[----:B------:R-:W-:-:S05]  /*0180*/  LEA.HI R7, R7, R8, RZ, 0x1f ;  /* 0x0000000807077211 */ /* 0x000fca00078ff8ff */
[----:B0-----:R-:W-:-:S06]  /*0190*/  IMAD.WIDE.U32 R2, R7, 0x4, R4 ;  /* 0x0000000407027825 */ /* 0x001fcc00078e0004 */
[----:B------:R-:W2:Y:S02]  /*01a0*/  LDG.E R3, desc[UR4][R2.64] ;  /* 0x0000000402037981 */ /* 0x000ea4000c1e1900 */
[----:B--2--5:R-:W-:-:S04]  /*01b0*/  FSETP.GT.AND P1, PT, R3, R0, PT ;  /* 0x000000000300720b */ /* 0x024fc80003f24000 */
[----:B------:R-:W-:Y:S02]  /*01c0*/  SEL R8, R8, R7, P1 ;  /* 0x0000000708087207 */ /* 0x000fe40000800000 */
[----:B------:R-:W-:-:S05]  /*01d0*/  SEL R9, R7, R9, P1 ;  /* 0x0000000907097207 */ /* 0x000fca0000800000 */
[----:B------:R-:W-:-:S05]  /*01e0*/  IMAD.IADD R7, R9, 0x1, -R8 ;  /* 0x0000000109077824 */ /* 0x000fca00078e0a08 */
[----:B------:R-:W-:-:S13]  /*01f0*/  ISETP.GT.AND P1, PT, R7, 0x1, PT ;  /* 0x000000010700780c */ /* 0x000fda0003f24270 */
[----:B------:R-:W-:Y:S05]  /*0200*/  @P1 BRA `(.L_x_80) ;  /* 0xfffffffc00dc1947 */ /* 0x000fea000383ffff */
[----:B------:R-:W-:Y:S05]  /*0210*/  BSYNC.RECONVERGENT B0 ;  /* 0x0000000000007941 */ /* 0x000fea0003800200 */
.L_x_79:
[----:B------:R-:W-:Y:S05]  /*0220*/  @!P0 EXIT ;  /* 0x000000000000894d */ /* 0x000fea0003800000 */
[----:B------:R0:W5:Y:S04]  /*0230*/  LDG.E R2, desc[UR4][R12.64+0x4] ;  /* 0x000004040c027981 */ /* 0x000168000c1e1900 */
[----:B------:R0:W5:Y:S04]  /*0240*/  LDG.E R3, desc[UR4][R12.64+0x8] ;  /* 0x000008040c037981 */ /* 0x000168000c1e1900 */
[----:B------:R0:W5:Y:S04]  /*0250*/  LDG.E R4, desc[UR4][R12.64+0xc] ;  /* 0x00000c040c047981 */ /* 0x000168000c1e1900 */
[----:B------:R0:W5:Y:S04]  /*0260*/  LDG.E R5, desc[UR4][R12.64+0x10] ;  /* 0x000010040c057981 */ /* 0x000168000c1e1900 */
[----:B------:R0:W5:Y:S01]  /*0270*/  LDG.E R6, desc[UR4][R12.64+0x14] ;  /* 0x000014040c067981 */ /* 0x000162000c1e1900 */
[----:B------:R-:W1:Y:S01]  /*0280*/  LDC R22, c[0x0][0x3a4] ;  /* 0x0000e900ff167b82 */ /* 0x000e620000000800 */
[----:B------:R-:W2:Y:S01]  /*0290*/  LDCU UR6, c[0x0][0x3a0] ;  /* 0x00007400ff0677ac */ /* 0x000ea20008000800 */
[----:B------:R-:W-:Y:S01]  /*02a0*/  IMAD R8, R8, R10, RZ ;  /* 0x0000000a08087224 */ /* 0x000fe200078e02ff */
[----:B------:R-:W-:Y:S01]  /*02b0*/  IADD3 R9, PT, PT, -R10, RZ, RZ ;  /* 0x000000ff0a097210 */ /* 0x000fe20007ffe1ff */
[----:B------:R-:W-:-:S02]  /*02c0*/  HFMA2 R18, -RZ, RZ, 0, 0 ;  /* 0x00000000ff127431 */ /* 0x000fc400000001ff */
[C---:B------:R-:W-:Y:S02]  /*02d0*/  VIADD R10, R11.reuse, 0xffffffff ;  /* 0xffffffff0b0a7836 */ /* 0x040fe40000000000 */
[----:B------:R-:W-:Y:S01]  /*02e0*/  VIADD R11, R11, 0xfffffffe ;  /* 0xfffffffe0b0b7836 */ /* 0x000fe20000000000 */
[----:B------:R-:W3:Y:S01]  /*02f0*/  LDC R7, c[0x0][0x388] ;  /* 0x0000e200ff077b82 */ /* 0x000ee20000000800 */
[----:B------:R-:W-:Y:S02]  /*0300*/  IMAD.MOV.U32 R20, RZ, RZ, RZ ;  /* 0x000000ffff147224 */ /* 0x000fe400078e00ff */
[----:B0-2---:R-:W-:-:S07]  /*0310*/  IMAD.U32 R21, RZ, RZ, UR6 ;  /* 0x00000006ff157e24 */ /* 0x005fce000f8e00ff */
.L_x_83:
[----:B0-----:R-:W0:Y:S02]  /*0320*/  LDC.64 R14, c[0x0][0x3b8] ;  /* 0x0000ee00ff0e7b82 */ /* 0x001e240000000a00 */
[----:B0-----:R-:W-:-:S06]  /*0330*/  IMAD.WIDE R16, R8, 0x4, R14 ;  /* 0x0000000408107825 */ /* 0x001fcc00078e020e */
[----:B------:R-:W0:Y:S01]  /*0340*/  LDC.64 R14, c[0x0][0x390] ;  /* 0x0000e400ff0e7b82 */ /* 0x000e220000000a00 */
[----:B------:R-:W2:Y:S02]  /*0350*/  LDG.E R16, desc[UR4][R16.64] ;  /* 0x0000000410107981 */ /* 0x000ea4000c1e1900 */
[----:B--2---:R-:W-:-:S04]  /*0360*/  ISETP.NE.AND P0, PT, R16, R10, PT ;  /* 0x0000000a1000720c */ /* 0x004fc80003f05270 */
[----:B------:R-:W-:-:S04]  /*0370*/  SEL R19, R11, R16, !P0 ;  /* 0x000000100b137207 */ /* 0x000fc80004000000 */
[----:B------:R-:W-:-:S05]  /*0380*/  IADD3 R23, PT, PT, R19, R18, RZ ;  /* 0x0000001213177210 */ /* 0x000fca0007ffe0ff */
[----:B0-----:R-:W-:-:S05]  /*0390*/  IMAD.WIDE R14, R23, 0x4, R14 ;  /* 0x00000004170e7825 */ /* 0x001fca00078e020e */
[----:B------:R-:W2:Y:S04]  /*03a0*/  LDG.E R23, desc[UR4][R14.64] ;  /* 0x000000040e177981 */ /* 0x000ea8000c1e1900 */
[----:B------:R0:W2:Y:S01]  /*03b0*/  LDG.E R24, desc[UR4][R14.64+0x4] ;  /* 0x000004040e187981 */ /* 0x0000a2000c1e1900 */
[----:B------:R-:W-:Y:S01]  /*03c0*/  BSSY.RECONVERGENT B0, `(.L_x_81) ;  /* 0x0000010000007945 */ /* 0x000fe20003800200 */
[----:B0-----:R-:W-:Y:S02]  /*03d0*/  IMAD.MOV.U32 R14, RZ, RZ, R21 ;  /* 0x000000ffff0e7224 */ /* 0x001fe400078e0015 */
[----:B-1----:R-:W-:Y:S02]  /*03e0*/  IMAD.MOV.U32 R15, RZ, RZ, R22 ;  /* 0x000000ffff0f7224 */ /* 0x002fe400078e0016 */
[--C-:B--2---:R-:W-:Y:S01]  /*03f0*/  FADD R17, -R23, R24.reuse ;  /* 0x0000001817117221 */ /* 0x104fe20000000100 */
[----:B-----5:R-:W-:-:S03]  /*0400*/  FADD R16, -R0, R24 ;  /* 0x0000001800107221 */ /* 0x020fc60000000100 */
[----:B------:R-:W0:Y:S08]  /*0410*/  MUFU.RCP R26, R17 ;  /* 0x00000011001a7308 */ /* 0x000e300000001000 */
[----:B------:R-:W1:Y:S01]  /*0420*/  FCHK P0, R16, R17 ;  /* 0x0000001110007302 */ /* 0x000e620000000000 */
[----:B0-----:R-:W-:-:S04]  /*0430*/  FFMA R23, -R17, R26, 1 ;  /* 0x3f80000011177423 */ /* 0x001fc8000000011a */
[----:B------:R-:W-:-:S04]  /*0440*/  FFMA R23, R26, R23, R26 ;  /* 0x000000171a177223 */ /* 0x000fc8000000001a */
[----:B------:R-:W-:-:S04]  /*0450*/  FFMA R24, R16, R23, RZ ;  /* 0x0000001710187223 */ /* 0x000fc800000000ff */
[----:B------:R-:W-:-:S04]  /*0460*/  FFMA R25, -R17, R24, R16 ;  /* 0x0000001811197223 */ /* 0x000fc80000000110 */
[----:B------:R-:W-:Y:S01]  /*0470*/  FFMA R23, R23, R25, R24 ;  /* 0x0000001917177223 */ /* 0x000fe20000000018 */
[----:B-1----:R-:W-:Y:S06]  /*0480*/  @!P0 BRA `(.L_x_82) ;  /* 0x00000000000c8947 */ /* 0x002fec0003800000 */
[----:B------:R-:W-:-:S07]  /*0490*/  MOV R23, 0x4b0 ;  /* 0x000004b000177802 */ /* 0x000fce0000000f00 */
[----:B---3--:R-:W-:Y:S05]  /*04a0*/  CALL.REL.NOINC `($__internal_0_$__cuda_sm3x_div_rn_noftz_f32_slowpath) ;  /* 0x0000000000c47944 */ /* 0x008fea0003c00000 */
[----:B------:R-:W-:-:S07]  /*04b0*/  MOV R23, R21 ;  /* 0x0000001500177202 */ /* 0x000fce0000000f00 */
.L_x_82:
[----:B------:R-:W-:Y:S05]  /*04c0*/  BSYNC.RECONVERGENT B0 ;  /* 0x0000000000007941 */ /* 0x000fea0003800200 */
.L_x_81:
[----:B------:R-:W0:Y:S01]  /*04d0*/  LDC.64 R16, c[0x0][0x398] ;  /* 0x0000e600ff107b82 */ /* 0x000e220000000a00 */
[----:B------:R-:W-:Y:S01]  /*04e0*/  IMAD R19, R19, 0x5, R20 ;  /* 0x0000000513137824 */ /* 0x000fe200078e0214 */
[----:B------:R-:W2:Y:S03]  /*04f0*/  LDG.E R21, desc[UR4][R14.64] ;  /* 0x000000040e157981 */ /* 0x000ea6000c1e1900 */
[----:B0-----:R-:W-:-:S05]  /*0500*/  IMAD.WIDE R16, R19, 0x4, R16 ;  /* 0x0000000413107825 */ /* 0x001fca00078e0210 */
[----:B------:R-:W4:Y:S04]  /*0510*/  LDG.E R19, desc[UR4][R16.64] ;  /* 0x0000000410137981 */ /* 0x000f28000c1e1900 */
[----:B------:R-:W4:Y:S02]  /*0520*/  LDG.E R22, desc[UR4][R16.64+0x14] ;  /* 0x0000140410167981 */ /* 0x000f24000c1e1900 */
[----:B----4-:R-:W-:-:S04]  /*0530*/  FADD R19, -R19, R22 ;  /* 0x0000001613137221 */ /* 0x010fc80000000100 */
[----:B------:R-:W-:-:S04]  /*0540*/  FFMA R19, R19, -R23, R22 ;  /* 0x8000001713137223 */ /* 0x000fc80000000016 */
[----:B--2---:R-:W-:-:S05]  /*0550*/  FFMA R2, R21, R19, R2 ;  /* 0x0000001315027223 */ /* 0x004fca0000000002 */
[----:B------:R0:W-:Y:S04]  /*0560*/  STG.E desc[UR4][R12.64+0x4], R2 ;  /* 0x000004020c007986 */ /* 0x0001e8000c101904 */
[----:B------:R-:W2:Y:S04]  /*0570*/  LDG.E R19, desc[UR4][R16.64+0x4] ;  /* 0x0000040410137981 */ /* 0x000ea8000c1e1900 */
[----:B------:R-:W2:Y:S04]  /*0580*/  LDG.E R22, desc[UR4][R16.64+0x18] ;  /* 0x0000180410167981 */ /* 0x000ea8000c1e1900 */
[----:B------:R-:W4:Y:S01]  /*0590*/  LDG.E R24, desc[UR4][R14.64] ;  /* 0x000000040e187981 */ /* 0x000f22000c1e1900 */
[----:B--2---:R-:W-:-:S04]  /*05a0*/  FADD R19, -R19, R22 ;  /* 0x0000001613137221 */ /* 0x004fc80000000100 */
[----:B------:R-:W-:-:S04]  /*05b0*/  FFMA R19, R19, -R23, R22 ;  /* 0x8000001713137223 */ /* 0x000fc80000000016 */
[----:B----4-:R-:W-:-:S05]  /*05c0*/  FFMA R3, R24, R19, R3 ;  /* 0x0000001318037223 */ /* 0x010fca0000000003 */
        /* <DEDUP_REMOVED lines=18> */
[----:B------:R-:W-:-:S05]  /*06f0*/  VIADD R9, R9, 0x1 ;  /* 0x0000000109097836 */ /* 0x000fca0000000000 */
[----:B------:R-:W-:Y:S01]  /*0700*/  ISETP.NE.AND P0, PT, R9, RZ, PT ;  /* 0x000000ff0900720c */ /* 0x000fe20003f05270 */
[----:B------:R-:W-:Y:S01]  /*0710*/  VIADD R8, R8, 0x1 ;  /* 0x0000000108087836 */ /* 0x000fe20000000000 */
[----:B---3--:R-:W-:Y:S01]  /*0720*/  IADD3 R18, PT, PT, R18, R7, RZ ;  /* 0x0000000712127210 */ /* 0x008fe20007ffe0ff */
[----:B------:R-:W-:Y:S02]  /*0730*/  IMAD R20, R7, 0x5, R20 ;  /* 0x0000000507147824 */ /* 0x000fe400078e0214 */
[----:B--2---:R-:W-:-:S04]  /*0740*/  FADD R19, -R19, R22 ;  /* 0x0000001613137221 */ /* 0x004fc80000000100 */
[----:B------:R-:W-:-:S04]  /*0750*/  FFMA R19, R19, -R23, R22 ;  /* 0x8000001713137223 */ /* 0x000fc80000000016 */
[----:B----4-:R-:W-:-:S05]  /*0760*/  FFMA R6, R21, R19, R6 ;  /* 0x0000001315067223 */ /* 0x010fca0000000006 */
[----:B------:R0:W-:Y:S01]  /*0770*/  STG.E desc[UR4][R12.64+0x14], R6 ;  /* 0x000014060c007986 */ /* 0x0001e2000c101904 */
[----:B------:R-:W-:-:S05]  /*0780*/  IADD3 R21, P1, PT, R14, 0x4, RZ ;  /* 0x000000040e157810 */ /* 0x000fca0007f3e0ff */
[----:B------:R-:W-:Y:S01]  /*0790*/  IMAD.X R22, RZ, RZ, R15, P1 ;  /* 0x000000ffff167224 */ /* 0x000fe200008e060f */
[----:B------:R-:W-:Y:S07]  /*07a0*/  @P0 BRA `(.L_x_83) ;  /* 0xfffffff800dc0947 */ /* 0x000fee000383ffff */
[----:B------:R-:W-:Y:S05]  /*07b0*/  EXIT ;  /* 0x000000000000794d */ /* 0x000fea0003800000 */
        .weak           $__internal_0_$__cuda_sm3x_div_rn_noftz_f32_slowpath
        .type           $__internal_0_$__cuda_sm3x_div_rn_noftz_f32_slowpath,@function
        .size           $__internal_0_$__cuda_sm3x_div_rn_noftz_f32_slowpath,(.L_x_111 - $__internal_0_$__cuda_sm3x_div_rn_noftz_f32_slowpath)
$__internal_0_$__cuda_sm3x_div_rn_noftz_f32_slowpath:
[--C-:B------:R-:W-:Y:S01]  /*07c0*/  SHF.R.U32.HI R22, RZ, 0x17, R17.reuse ;  /* 0x00000017ff167819 */ /* 0x100fe20000011611 */
[----:B------:R-:W-:Y:S01]  /*07d0*/  BSSY.RECONVERGENT B1, `(.L_x_84) ;  /* 0x0000064000017945 */ /* 0x000fe20003800200 */
[--C-:B------:R-:W-:Y:S01]  /*07e0*/  SHF.R.U32.HI R25, RZ, 0x17, R16.reuse ;  /* 0x00000017ff197819 */ /* 0x100fe20000011610 */
[----:B------:R-:W-:Y:S01]  /*07f0*/  IMAD.MOV.U32 R24, RZ, RZ, R16 ;  /* 0x000000ffff187224 */ /* 0x000fe200078e0010 */
[----:B------:R-:W-:Y:S01]  /*0800*/  LOP3.LUT R22, R22, 0xff, RZ, 0xc0, !PT ;  /* 0x000000ff16167812 */ /* 0x000fe200078ec0ff */
[----:B------:R-:W-:Y:S01]  /*0810*/  IMAD.MOV.U32 R29, RZ, RZ, R17 ;  /* 0x000000ffff1d7224 */ /* 0x000fe200078e0011 */
[----:B------:R-:W-:-:S03]  /*0820*/  LOP3.LUT R25, R25, 0xff, RZ, 0xc0, !PT ;  /* 0x000000ff19197812 */ /* 0x000fc600078ec0ff */
[----:B------:R-:W-:Y:S01]  /*0830*/  VIADD R27, R22, 0xffffffff ;  /* 0xffffffff161b7836 */ /* 0x000fe20000000000 */
[----:B------:R-:W-:-:S04]  /*0840*/  IADD3 R26, PT, PT, R25, -0x1, RZ ;  /* 0xffffffff191a7810 */ /* 0x000fc80007ffe0ff */
[----:B------:R-:W-:-:S04]  /*0850*/  ISETP.GT.U32.AND P0, PT, R27, 0xfd, PT ;  /* 0x000000fd1b00780c */ /* 0x000fc80003f04070 */
[----:B------:R-:W-:-:S13]  /*0860*/  ISETP.GT.U32.OR P0, PT, R26, 0xfd, P0 ;  /* 0x000000fd1a00780c */ /* 0x000fda0000704470 */
[----:B------:R-:W-:Y:S01]  /*0870*/  @!P0 MOV R21, RZ ;  /* 0x000000ff00158202 */ /* 0x000fe20000000f00 */
[----:B------:R-:W-:Y:S06]  /*0880*/  @!P0 BRA `(.L_x_85) ;  /* 0x00000000005c8947 */ /* 0x000fec0003800000 */
[----:B------:R-:W-:Y:S02]  /*0890*/  FSETP.GTU.FTZ.AND P0, PT, |R16|, +INF , PT ;  /* 0x7f8000001000780b */ /* 0x000fe40003f1c200 */
[----:B------:R-:W-:-:S04]  /*08a0*/  FSETP.GTU.FTZ.AND P1, PT, |R17|, +INF , PT ;  /* 0x7f8000001100780b */ /* 0x000fc80003f3c200 */
[----:B------:R-:W-:-:S13]  /*08b0*/  PLOP3.LUT P0, PT, P0, P1, PT, 0xf8, 0x8f ;  /* 0x00000000008f781c */ /* 0x000fda0000703f70 */
[----:B------:R-:W-:Y:S05]  /*08c0*/  @P0 BRA `(.L_x_86) ;  /* 0x00000004004c0947 */ /* 0x000fea0003800000 */
[----:B------:R-:W-:-:S13]  /*08d0*/  LOP3.LUT P0, RZ, R29, 0x7fffffff, R24, 0xc8, !PT ;  /* 0x7fffffff1dff7812 */ /* 0x000fda000780c818 */
[----:B------:R-:W-:Y:S05]  /*08e0*/  @!P0 BRA `(.L_x_87) ;  /* 0x00000004003c8947 */ /* 0x000fea0003800000 */
[C---:B------:R-:W-:Y:S02]  /*08f0*/  FSETP.NEU.FTZ.AND P2, PT, |R16|.reuse, +INF , PT ;  /* 0x7f8000001000780b */ /* 0x040fe40003f5d200 */
[----:B------:R-:W-:Y:S02]  /*0900*/  FSETP.NEU.FTZ.AND P1, PT, |R17|, +INF , PT ;  /* 0x7f8000001100780b */ /* 0x000fe40003f3d200 */
[----:B------:R-:W-:-:S11]  /*0910*/  FSETP.NEU.FTZ.AND P0, PT, |R16|, +INF , PT ;  /* 0x7f8000001000780b */ /* 0x000fd60003f1d200 */
[----:B------:R-:W-:Y:S05]  /*0920*/  @!P1 BRA !P2, `(.L_x_87) ;  /* 0x00000004002c9947 */ /* 0x000fea0005000000 */
[----:B------:R-:W-:-:S04]  /*0930*/  LOP3.LUT P2, RZ, R24, 0x7fffffff, RZ, 0xc0, !PT ;  /* 0x7fffffff18ff7812 */ /* 0x000fc8000784c0ff */
[----:B------:R-:W-:-:S13]  /*0940*/  PLOP3.LUT P1, PT, P1, P2, PT, 0x2f, 0xf2 ;  /* 0x0000000000f2781c */ /* 0x000fda0000f24577 */
[----:B------:R-:W-:Y:S05]  /*0950*/  @P1 BRA `(.L_x_88) ;  /* 0x0000000400181947 */ /* 0x000fea0003800000 */
[----:B------:R-:W-:-:S04]  /*0960*/  LOP3.LUT P1, RZ, R29, 0x7fffffff, RZ, 0xc0, !PT ;  /* 0x7fffffff1dff7812 */ /* 0x000fc8000782c0ff */
[----:B------:R-:W-:-:S13]  /*0970*/  PLOP3.LUT P0, PT, P0, P1, PT, 0x2f, 0xf2 ;  /* 0x0000000000f2781c */ /* 0x000fda0000702577 */
[----:B------:R-:W-:Y:S05]  /*0980*/  @P0 BRA `(.L_x_89) ;  /* 0x0000000400000947 */ /* 0x000fea0003800000 */
[----:B------:R-:W-:Y:S02]  /*0990*/  ISETP.GE.AND P0, PT, R26, RZ, PT ;  /* 0x000000ff1a00720c */ /* 0x000fe40003f06270 */
[----:B------:R-:W-:-:S11]  /*09a0*/  ISETP.GE.AND P1, PT, R27, RZ, PT ;  /* 0x000000ff1b00720c */ /* 0x000fd60003f26270 */
[----:B------:R-:W-:Y:S02]  /*09b0*/  @P0 IMAD.MOV.U32 R21, RZ, RZ, RZ ;  /* 0x000000ffff150224 */ /* 0x000fe400078e00ff */
[----:B------:R-:W-:Y:S01]  /*09c0*/  @!P0 FFMA R24, R16, 1.84467440737095516160e+19, RZ ;  /* 0x5f80000010188823 */ /* 0x000fe200000000ff */
[----:B------:R-:W-:Y:S02]  /*09d0*/  @!P0 IMAD.MOV.U32 R21, RZ, RZ, -0x40 ;  /* 0xffffffc0ff158424 */ /* 0x000fe400078e00ff */
[----:B------:R-:W-:-:S03]  /*09e0*/  @!P1 FFMA R29, R17, 1.84467440737095516160e+19, RZ ;  /* 0x5f800000111d9823 */ /* 0x000fc600000000ff */
[----:B------:R-:W-:-:S07]  /*09f0*/  @!P1 IADD3 R21, PT, PT, R21, 0x40, RZ ;  /* 0x0000004015159810 */ /* 0x000fce0007ffe0ff */
.L_x_85:
[----:B------:R-:W-:Y:S01]  /*0a00*/  LEA R16, R22, 0xc0800000, 0x17 ;  /* 0xc080000016107811 */ /* 0x000fe200078eb8ff */
[----:B------:R-:W-:Y:S01]  /*0a10*/  VIADD R25, R25, 0xffffff81 ;  /* 0xffffff8119197836 */ /* 0x000fe20000000000 */
[----:B------:R-:W-:Y:S03]  /*0a20*/  BSSY.RECONVERGENT B2, `(.L_x_90) ;  /* 0x0000035000027945 */ /* 0x000fe60003800200 */
[----:B------:R-:W-:-:S04]  /*0a30*/  IMAD.IADD R29, R29, 0x1, -R16 ;  /* 0x000000011d1d7824 */ /* 0x000fc800078e0a10 */
[----:B------:R-:W0:Y:S01]  /*0a40*/  MUFU.RCP R16, R29 ;  /* 0x0000001d00107308 */ /* 0x000e220000001000 */
[----:B------:R-:W-:-:S04]  /*0a50*/  FADD.FTZ R27, -R29, -RZ ;  /* 0x800000ff1d1b7221 */ /* 0x000fc80000010100 */
[----:B0-----:R-:W-:-:S04]  /*0a60*/  FFMA R17, R16, R27, 1 ;  /* 0x3f80000010117423 */ /* 0x001fc8000000001b */
[----:B------:R-:W-:Y:S01]  /*0a70*/  FFMA R17, R16, R17, R16 ;  /* 0x0000001110117223 */ /* 0x000fe20000000010 */
[----:B------:R-:W-:-:S04]  /*0a80*/  IMAD R16, R25, -0x800000, R24 ;  /* 0xff80000019107824 */ /* 0x000fc800078e0218 */
[----:B------:R-:W-:-:S04]  /*0a90*/  FFMA R24, R16, R17, RZ ;  /* 0x0000001110187223 */ /* 0x000fc800000000ff */
[----:B------:R-:W-:-:S04]  /*0aa0*/  FFMA R26, R27, R24, R16 ;  /* 0x000000181b1a7223 */ /* 0x000fc80000000010 */
[----:B------:R-:W-:Y:S01]  /*0ab0*/  FFMA R24, R17, R26, R24 ;  /* 0x0000001a11187223 */ /* 0x000fe20000000018 */
[----:B------:R-:W-:-:S03]  /*0ac0*/  IADD3 R26, PT, PT, R25, 0x7f, -R22 ;  /* 0x0000007f191a7810 */ /* 0x000fc60007ffe816 */
[----:B------:R-:W-:Y:S01]  /*0ad0*/  FFMA R27, R27, R24, R16 ;  /* 0x000000181b1b7223 */ /* 0x000fe20000000010 */
[----:B------:R-:W-:-:S03]  /*0ae0*/  IADD3 R26, PT, PT, R26, R21, RZ ;  /* 0x000000151a1a7210 */ /* 0x000fc60007ffe0ff */
[----:B------:R-:W-:-:S05]  /*0af0*/  FFMA R16, R17, R27, R24 ;  /* 0x0000001b11107223 */ /* 0x000fca0000000018 */
[----:B------:R-:W-:-:S04]  /*0b00*/  SHF.R.U32.HI R22, RZ, 0x17, R16 ;  /* 0x00000017ff167819 */ /* 0x000fc80000011610 */
[----:B------:R-:W-:-:S05]  /*0b10*/  LOP3.LUT R21, R22, 0xff, RZ, 0xc0, !PT ;  /* 0x000000ff16157812 */ /* 0x000fca00078ec0ff */
[----:B------:R-:W-:-:S04]  /*0b20*/  IMAD.IADD R21, R21, 0x1, R26 ;  /* 0x0000000115157824 */ /* 0x000fc800078e021a */
[----:B------:R-:W-:-:S05]  /*0b30*/  VIADD R22, R21, 0xffffffff ;  /* 0xffffffff15167836 */ /* 0x000fca0000000000 */
[----:B------:R-:W-:-:S13]  /*0b40*/  ISETP.GE.U32.AND P0, PT, R22, 0xfe, PT ;  /* 0x000000fe1600780c */ /* 0x000fda0003f06070 */
[----:B------:R-:W-:Y:S05]  /*0b50*/  @!P0 BRA `(.L_x_91) ;  /* 0x0000000000808947 */ /* 0x000fea0003800000 */
[----:B------:R-:W-:-:S13]  /*0b60*/  ISETP.GT.AND P0, PT, R21, 0xfe, PT ;  /* 0x000000fe1500780c */ /* 0x000fda0003f04270 */
[----:B------:R-:W-:Y:S05]  /*0b70*/  @P0 BRA `(.L_x_92) ;  /* 0x00000000006c0947 */ /* 0x000fea0003800000 */
[----:B------:R-:W-:-:S13]  /*0b80*/  ISETP.GE.AND P0, PT, R21, 0x1, PT ;  /* 0x000000011500780c */ /* 0x000fda0003f06270 */
[----:B------:R-:W-:Y:S05]  /*0b90*/  @P0 BRA `(.L_x_93) ;  /* 0x0000000000740947 */ /* 0x000fea0003800000 */
[----:B------:R-:W-:Y:S02]  /*0ba0*/  ISETP.GE.AND P0, PT, R21, -0x18, PT ;  /* 0xffffffe81500780c */ /* 0x000fe40003f06270 */
[----:B------:R-:W-:-:S11]  /*0bb0*/  LOP3.LUT R16, R16, 0x80000000, RZ, 0xc0, !PT ;  /* 0x8000000010107812 */ /* 0x000fd600078ec0ff */
[----:B------:R-:W-:Y:S05]  /*0bc0*/  @!P0 BRA `(.L_x_93) ;  /* 0x0000000000688947 */ /* 0x000fea0003800000 */
[-CC-:B------:R-:W-:Y:S01]  /*0bd0*/  FFMA.RZ R22, R17, R27.reuse, R24.reuse ;  /* 0x0000001b11167223 */ /* 0x180fe2000000c018 */
[C---:B------:R-:W-:Y:S02]  /*0be0*/  ISETP.NE.AND P2, PT, R21.reuse, RZ, PT ;  /* 0x000000ff1500720c */ /* 0x040fe40003f45270 */
[----:B------:R-:W-:Y:S02]  /*0bf0*/  ISETP.NE.AND P1, PT, R21, RZ, PT ;  /* 0x000000ff1500720c */ /* 0x000fe40003f25270 */
[----:B------:R-:W-:Y:S01]  /*0c00*/  LOP3.LUT R25, R22, 0x7fffff, RZ, 0xc0, !PT ;  /* 0x007fffff16197812 */ /* 0x000fe200078ec0ff */
[CCC-:B------:R-:W-:Y:S01]  /*0c10*/  FFMA.RP R22, R17.reuse, R27.reuse, R24.reuse ;  /* 0x0000001b11167223 */ /* 0x1c0fe20000008018 */
[----:B------:R-:W-:Y:S01]  /*0c20*/  FFMA.RM R17, R17, R27, R24 ;  /* 0x0000001b11117223 */ /* 0x000fe20000004018 */
[----:B------:R-:W-:Y:S01]  /*0c30*/  IADD3 R24, PT, PT, R21, 0x20, RZ ;  /* 0x0000002015187810 */ /* 0x000fe20007ffe0ff */
[----:B------:R-:W-:Y:S01]  /*0c40*/  IMAD.MOV R21, RZ, RZ, -R21 ;  /* 0x000000ffff157224 */ /* 0x000fe200078e0a15 */
[----:B------:R-:W-:-:S02]  /*0c50*/  LOP3.LUT R25, R25, 0x800000, RZ, 0xfc, !PT ;  /* 0x0080000019197812 */ /* 0x000fc400078efcff */
[----:B------:R-:W-:Y:S02]  /*0c60*/  FSETP.NEU.FTZ.AND P0, PT, R22, R17, PT ;  /* 0x000000111600720b */ /* 0x000fe40003f1d000 */
[----:B------:R-:W-:Y:S02]  /*0c70*/  SHF.L.U32 R24, R25, R24, RZ ;  /* 0x0000001819187219 */ /* 0x000fe400000006ff */
[----:B------:R-:W-:Y:S02]  /*0c80*/  SEL R22, R21, RZ, P2 ;  /* 0x000000ff15167207 */ /* 0x000fe40001000000 */
[----:B------:R-:W-:Y:S02]  /*0c90*/  ISETP.NE.AND P1, PT, R24, RZ, P1 ;  /* 0x000000ff1800720c */ /* 0x000fe40000f25270 */
[----:B------:R-:W-:Y:S02]  /*0ca0*/  SHF.R.U32.HI R22, RZ, R22, R25 ;  /* 0x00000016ff167219 */ /* 0x000fe40000011619 */
[----:B------:R-:W-:-:S02]  /*0cb0*/  PLOP3.LUT P0, PT, P0, P1, PT, 0xf8, 0x8f ;  /* 0x00000000008f781c */ /* 0x000fc40000703f70 */
[----:B------:R-:W-:Y:S02]  /*0cc0*/  SHF.R.U32.HI R24, RZ, 0x1, R22 ;  /* 0x00000001ff187819 */ /* 0x000fe40000011616 */
[----:B------:R-:W-:-:S04]  /*0cd0*/  SEL R17, RZ, 0x1, !P0 ;  /* 0x00000001ff117807 */ /* 0x000fc80004000000 */
[----:B------:R-:W-:-:S04]  /*0ce0*/  LOP3.LUT R17, R17, 0x1, R24, 0xf8, !PT ;  /* 0x0000000111117812 */ /* 0x000fc800078ef818 */
[----:B------:R-:W-:-:S04]  /*0cf0*/  LOP3.LUT R17, R17, R22, RZ, 0xc0, !PT ;  /* 0x0000001611117212 */ /* 0x000fc800078ec0ff */
[----:B------:R-:W-:-:S04]  /*0d00*/  IADD3 R17, PT, PT, R24, R17, RZ ;  /* 0x0000001118117210 */ /* 0x000fc80007ffe0ff */
[----:B------:R-:W-:Y:S01]  /*0d10*/  LOP3.LUT R16, R17, R16, RZ, 0xfc, !PT ;  /* 0x0000001011107212 */ /* 0x000fe200078efcff */
[----:B------:R-:W-:Y:S06]  /*0d20*/  BRA `(.L_x_93) ;  /* 0x0000000000107947 */ /* 0x000fec0003800000 */
.L_x_92:
[----:B------:R-:W-:-:S04]  /*0d30*/  LOP3.LUT R16, R16, 0x80000000, RZ, 0xc0, !PT ;  /* 0x8000000010107812 */ /* 0x000fc800078ec0ff */
[----:B------:R-:W-:Y:S01]  /*0d40*/  LOP3.LUT R16, R16, 0x7f800000, RZ, 0xfc, !PT ;  /* 0x7f80000010107812 */ /* 0x000fe200078efcff */
[----:B------:R-:W-:Y:S06]  /*0d50*/  BRA `(.L_x_93) ;  /* 0x0000000000047947 */ /* 0x000fec0003800000 */
.L_x_91:
[----:B------:R-:W-:-:S07]  /*0d60*/  IMAD R16, R26, 0x800000, R16 ;  /* 0x008000001a107824 */ /* 0x000fce00078e0210 */
.L_x_93:
[----:B------:R-:W-:Y:S05]  /*0d70*/  BSYNC.RECONVERGENT B2 ;  /* 0x0000000000027941 */ /* 0x000fea0003800200 */
.L_x_90:
[----:B------:R-:W-:Y:S05]  /*0d80*/  BRA `(.L_x_94) ;  /* 0x0000000000207947 */ /* 0x000fea0003800000 */
.L_x_89:
[----:B------:R-:W-:-:S04]  /*0d90*/  LOP3.LUT R16, R29, 0x80000000, R24, 0x48, !PT ;  /* 0x800000001d107812 */ /* 0x000fc800078e4818 */
[----:B------:R-:W-:Y:S01]  /*0da0*/  LOP3.LUT R16, R16, 0x7f800000, RZ, 0xfc, !PT ;  /* 0x7f80000010107812 */ /* 0x000fe200078efcff */
[----:B------:R-:W-:Y:S06]  /*0db0*/  BRA `(.L_x_94) ;  /* 0x0000000000147947 */ /* 0x000fec0003800000 */
.L_x_88:
[----:B------:R-:W-:Y:S01]  /*0dc0*/  LOP3.LUT R16, R29, 0x80000000, R24, 0x48, !PT ;  /* 0x800000001d107812 */ /* 0x000fe200078e4818 */
[----:B------:R-:W-:Y:S06]  /*0dd0*/  BRA `(.L_x_94) ;  /* 0x00000000000c7947 */ /* 0x000fec0003800000 */
.L_x_87:
[----:B------:R-:W0:Y:S01]  /*0de0*/  MUFU.RSQ R16, -QNAN ;  /* 0xffc0000000107908 */ /* 0x000e220000001400 */
[----:B------:R-:W-:Y:S05]  /*0df0*/  BRA `(.L_x_94) ;  /* 0x0000000000047947 */ /* 0x000fea0003800000 */
.L_x_86:
[----:B------:R-:W-:-:S07]  /*0e00*/  FADD.FTZ R16, R16, R17 ;  /* 0x0000001110107221 */ /* 0x000fce0000010000 */
.L_x_94:
[----:B------:R-:W-:Y:S05]  /*0e10*/  BSYNC.RECONVERGENT B1 ;  /* 0x0000000000017941 */ /* 0x000fea0003800200 */
.L_x_84:
[----:B------:R-:W-:Y:S01]  /*0e20*/  HFMA2 R17, -RZ, RZ, 0, 0 ;  /* 0x00000000ff117431 */ /* 0x000fe200000001ff */
[----:B0-----:R-:W-:Y:S01]  /*0e30*/  MOV R21, R16 ;  /* 0x0000001000157202 */ /* 0x001fe20000000f00 */
[----:B------:R-:W-:-:S04]  /*0e40*/  IMAD.MOV.U32 R16, RZ, RZ, R23 ;  /* 0x000000ffff107224 */ /* 0x000fc800078e0017 */
[----:B------:R-:W-:Y:S05]  /*0e50*/  RET.REL.NODEC R16 `(_Z22calculate_xs_kernel_ogiiiPfS_S_P8ParticleS_Pi) ;  /* 0xfffffff010687950 */ /* 0x000fea0003c3ffff */
.L_x_95:
        /* <DEDUP_REMOVED lines=10> */
.L_x_111:


//--------------------- .text._Z23calculate_xs_kernel_LCGiiiPfS_S_P8ParticleS_Pi --------------------------
	.section	.text._Z23calculate_xs_kernel_LCGiiiPfS_S_P8ParticleS_Pi,"ax",@progbits
	.align	128
        .global         _Z23calculate_xs_kernel_LCGiiiPfS_S_P8ParticleS_Pi
        .type           _Z23calculate_xs_kernel_LCGiiiPfS_S_P8ParticleS_Pi,@function
        .size           _Z23calculate_xs_kernel_LCGiiiPfS_S_P8ParticleS_Pi,(.L_x_120 - _Z23calculate_xs_kernel_LCGiiiPfS_S_P8ParticleS_Pi)
        .other          _Z23calculate_xs_kernel_LCGiiiPfS_S_P8ParticleS_Pi,@"STO_CUDA_ENTRY STV_DEFAULT"
_Z23calculate_xs_kernel_LCGiiiPfS_S_P8ParticleS_Pi:
.text._Z23calculate_xs_kernel_LCGiiiPfS_S_P8ParticleS_Pi:
        /* <DEDUP_REMOVED lines=10> */
[----:B------:R-:W-:-:S06]  /*00a0*/  HFMA2 R8, -RZ, RZ, 0, 0 ;  /* 0x00000000ff087431 */ /* 0x000fcc00000001ff */
        /* <DEDUP_REMOVED lines=9> */
[----:B------:R-:W-:Y:S01]  /*0140*/  IADD3 R9, PT, PT, R4, -0x1, RZ ;  /* 0xffffffff04097810 */ /* 0x000fe20007ffe0ff */
[----:B------:R-:W-:Y:S01]  /*0150*/  BSSY.RECONVERGENT B0, `(.L_x_96) ;  /* 0x000000c000007945 */ /* 0x000fe20003800200 */
[----:B------:R-:W-:-:S03]  /*0160*/  MOV R8, RZ ;  /* 0x000000ff00087202 */ /* 0x000fc60000000f00 */
[----:B------:R-:W-:-:S07]  /*0170*/  IMAD.MOV.U32 R11, RZ, RZ, R9 ;  /* 0x000000ffff0b7224 */ /* 0x000fce00078e0009 */
.L_x_97:
[----:B------:R-:W-:-:S05]  /*0180*/  LEA.HI R9, R9, R8, RZ, 0x1f ;  /* 0x0000000809097211 */ /* 0x000fca00078ff8ff */
[----:B0-----:R-:W-:-:S06]  /*0190*/  IMAD.WIDE.U32 R4, R9, 0x4, R6 ;  /* 0x0000000409047825 */ /* 0x001fcc00078e0006 */
[----:B------:R-:W2:Y:S02]  /*01a0*/  LDG.E R4, desc[UR6][R4.64] ;  /* 0x0000000604047981 */ /* 0x000ea4000c1e1900 */
[----:B--2--5:R-:W-:-:S04]  /*01b0*/  FSETP.GT.AND P1, PT, R4, R3, PT ;  /* 0x000000030400720b */ /* 0x024fc80003f24000 */
[----:B------:R-:W-:Y:S02]  /*01c0*/  SEL R8, R8, R9, P1 ;  /* 0x0000000908087207 */ /* 0x000fe40000800000 */
[----:B------:R-:W-:-:S04]  /*01d0*/  SEL R11, R9, R11, P1 ;  /* 0x0000000b090b7207 */ /* 0x000fc80000800000 */
[----:B------:R-:W-:-:S04]  /*01e0*/  IADD3 R9, PT, PT, -R8, R11, RZ ;  /* 0x0000000b08097210 */ /* 0x000fc80007ffe1ff */
[----:B------:R-:W-:-:S13]  /*01f0*/  ISETP.GT.AND P1, PT, R9, 0x1, PT ;  /* 0x000000010900780c */ /* 0x000fda0003f24270 */
[----:B------:R-:W-:Y:S05]  /*0200*/  @P1 BRA `(.L_x_97) ;  /* 0xfffffffc00dc1947 */ /* 0x000fea000383ffff */
[----:B------:R-:W-:Y:S05]  /*0210*/  BSYNC.RECONVERGENT B0 ;  /* 0x0000000000007941 */ /* 0x000fea0003800200 */
.L_x_96:
[----:B------:R-:W-:Y:S05]  /*0220*/  @!P0 EXIT ;  /* 0x000000000000894d */ /* 0x000fea0003800000 */
[C---:B------:R-:W-:Y:S01]  /*0230*/  ISETP.NE.AND P1, PT, R15.reuse, 0x1, PT ;  /* 0x000000010f00780c */ /* 0x040fe20003f25270 */
[----:B------:R-:W-:Y:S01]  /*0240*/  IMAD.MOV.U32 R6, RZ, RZ, RZ ;  /* 0x000000ffff067224 */ /* 0x000fe200078e00ff */
[----:B------:R-:W-:Y:S02]  /*0250*/  LOP3.LUT R4, R15, 0x1, RZ, 0xc0, !PT ;  /* 0x000000010f047812 */ /* 0x000fe400078ec0ff */
[----:B------:R-:W-:Y:S02]  /*0260*/  IADD3 R5, PT, PT, R0, -0x1, RZ ;  /* 0xffffffff00057810 */ /* 0x000fe40007ffe0ff */
[----:B------:R-:W-:Y:S01]  /*0270*/  ISETP.NE.U32.AND P0, PT, R4, 0x1, PT ;  /* 0x000000010400780c */ /* 0x000fe20003f05070 */
[----:B------:R-:W-:-:S06]  /*0280*/  IMAD R4, R8, R15, RZ ;  /* 0x0000000f08047224 */ /* 0x000fcc00078e02ff */
[----:B------:R-:W-:Y:S06]  /*0290*/  @!P1 BRA `(.L_x_98) ;  /* 0x0000000400b89947 */ /* 0x000fec0003800000 */
[----:B------:R0:W5:Y:S01]  /*02a0*/  LDG.E R22, desc[UR6][R12.64+0x4] ;  /* 0x000004060c167981 */ /* 0x000162000c1e1900 */
[----:B------:R-:W1:Y:S03]  /*02b0*/  LDCU.64 UR4, c[0x0][0x3a0] ;  /* 0x00007400ff0477ac */ /* 0x000e660008000a00 */
[----:B------:R0:W5:Y:S04]  /*02c0*/  LDG.E R9, desc[UR6][R12.64+0x8] ;  /* 0x000008060c097981 */ /* 0x000168000c1e1900 */
[----:B------:R0:W5:Y:S04]  /*02d0*/  LDG.E R7, desc[UR6][R12.64+0xc] ;  /* 0x00000c060c077981 */ /* 0x000168000c1e1900 */
[----:B------:R0:W5:Y:S04]  /*02e0*/  LDG.E R8, desc[UR6][R12.64+0x10] ;  /* 0x000010060c087981 */ /* 0x000168000c1e1900 */
[----:B------:R0:W5:Y:S01]  /*02f0*/  LDG.E R23, desc[UR6][R12.64+0x14] ;  /* 0x000014060c177981 */ /* 0x000162000c1e1900 */
[----:B------:R-:W2:Y:S01]  /*0300*/  LDC R21, c[0x0][0x388] ;  /* 0x0000e200ff157b82 */ /* 0x000ea20000000800 */
[----:B------:R-:W-:Y:S01]  /*0310*/  LOP3.LUT R6, R15, 0x7ffffffe, RZ, 0xc0, !PT ;  /* 0x7ffffffe0f067812 */ /* 0x000fe200078ec0ff */
[----:B-1----:R-:W-:Y:S01]  /*0320*/  UIADD3 UR4, UP0, UPT, UR4, 0x4, URZ ;  /* 0x0000000404047890 */ /* 0x002fe2000ff1e0ff */
[----:B------:R-:W-:Y:S01]  /*0330*/  HFMA2 R11, -RZ, RZ, 0, 0 ;  /* 0x00000000ff0b7431 */ /* 0x000fe200000001ff */
[----:B------:R-:W-:-:S02]  /*0340*/  MOV R20, R4 ;  /* 0x0000000400147202 */ /* 0x000fc40000000f00 */
[----:B------:R-:W-:Y:S01]  /*0350*/  UIADD3.X UR5, UPT, UPT, URZ, UR5, URZ, UP0, !UPT ;  /* 0x00000005ff057290 */ /* 0x000fe200087fe4ff */
[----:B------:R-:W-:Y:S01]  /*0360*/  IMAD.MOV R10, RZ, RZ, -R6 ;  /* 0x000000ffff0a7224 */ /* 0x000fe200078e0a06 */
[----:B------:R-:W-:-:S04]  /*0370*/  MOV R18, UR4 ;  /* 0x0000000400127c02 */ /* 0x000fc80008000f00 */
[----:B0-----:R-:W-:-:S07]  /*0380*/  MOV R19, UR5 ;  /* 0x0000000500137c02 */ /* 0x001fce0008000f00 */
.L_x_99:
[----:B0-----:R-:W0:Y:S08]  /*0390*/  LDC.64 R24, c[0x0][0x3b8] ;  /* 0x0000ee00ff187b82 */ /* 0x001e300000000a00 */
[----:B------:R-:W1:Y:S01]  /*03a0*/  LDC.64 R14, c[0x0][0x390] ;  /* 0x0000e400ff0e7b82 */ /* 0x000e620000000a00 */
[----:B0-----:R-:W-:-:S05]  /*03b0*/  IMAD.WIDE R24, R20, 0x4, R24 ;  /* 0x0000000414187825 */ /* 0x001fca00078e0218 */
[----:B------:R-:W3:Y:S01]  /*03c0*/  LDG.E R16, desc[UR6][R24.64] ;  /* 0x0000000618107981 */ /* 0x000ee2000c1e1900 */
[----:B------:R-:W-:Y:S01]  /*03d0*/  IMAD R28, R2, 0x5eb0a82f, RZ ;  /* 0x5eb0a82f021c7824 */ /* 0x000fe200078e02ff */
[C---:B---3--:R-:W-:Y:S02]  /*03e0*/  ISETP.NE.AND P1, PT, R16.reuse, R5, PT ;  /* 0x000000051000720c */ /* 0x048fe40003f25270 */
[----:B------:R-:W-:-:S11]  /*03f0*/  IADD3 R26, PT, PT, R16, -0x1, RZ ;  /* 0xffffffff101a7810 */ /* 0x000fd60007ffe0ff */
[----:B------:R-:W-:-:S05]  /*0400*/  @P1 IMAD.MOV R26, RZ, RZ, R16 ;  /* 0x000000ffff1a1224 */ /* 0x000fca00078e0210 */
[----:B------:R-:W-:-:S05]  /*0410*/  IADD3 R27, PT, PT, R11, R26, RZ ;  /* 0x0000001a0b1b7210 */ /* 0x000fca0007ffe0ff */
[----:B-1----:R-:W-:-:S05]  /*0420*/  IMAD.WIDE R16, R27, 0x4, R14 ;  /* 0x000000041b107825 */ /* 0x002fca00078e020e */
[----:B------:R-:W3:Y:S04]  /*0430*/  LDG.E R26, desc[UR6][R16.64] ;  /* 0x00000006101a7981 */ /* 0x000ee8000c1e1900 */
[----:B------:R0:W3:Y:S01]  /*0440*/  LDG.E R29, desc[UR6][R16.64+0x4] ;  /* 0x00000406101d7981 */ /* 0x0000e2000c1e1900 */
[----:B------:R-:W-:-:S04]  /*0450*/  IADD3 R2, PT, PT, R28, 0x3039, RZ ;  /* 0x000030391c027810 */ /* 0x000fc80007ffe0ff */
[----:B------:R-:W-:Y:S01]  /*0460*/  ISETP.GE.U32.AND P1, PT, R2, -0x5, PT ;  /* 0xfffffffb0200780c */ /* 0x000fe20003f26070 */
[----:B0-----:R-:W0:-:S12]  /*0470*/  LDC.64 R16, c[0x0][0x398] ;  /* 0x0000e600ff107b82 */ /* 0x001e180000000a00 */
[----:B------:R-:W-:-:S04]  /*0480*/  @P1 IADD3 R2, PT, PT, R28, 0x303e, RZ ;  /* 0x0000303e1c021810 */ /* 0x000fc80007ffe0ff */
[----:B------:R-:W-:-:S05]  /*0490*/  I2FP.F32.U32 R28, R2 ;  /* 0x00000002001c7245 */ /* 0x000fca0000201000 */
[----:B------:R-:W-:Y:S01]  /*04a0*/  FMUL R28, R28, 2.3283064365386962891e-10 ;  /* 0x2f8000001c1c7820 */ /* 0x000fe20000400000 */
[----:B---3--:R-:W-:-:S04]  /*04b0*/  FADD R29, -R26, R29 ;  /* 0x0000001d1a1d7221 */ /* 0x008fc80000000100 */
[----:B------:R-:W-:Y:S01]  /*04c0*/  FFMA R28, R28, R29, R26 ;  /* 0x0000001d1c1c7223 */ /* 0x000fe2000000001a */
[----:B------:R-:W-:-:S04]  /*04d0*/  VIADD R26, R27, 0x1 ;  /* 0x000000011b1a7836 */ /* 0x000fc80000000000 */
[----:B-----5:R-:W-:Y:S02]  /*04e0*/  FSETP.GT.AND P1, PT, R3, R28, PT ;  /* 0x0000001c0300720b */ /* 0x020fe40003f24000 */
[----:B------:R-:W3:Y:S11]  /*04f0*/  LDG.E R28, desc[UR6][R18.64+-0x4] ;  /* 0xfffffc06121c7981 */ /* 0x000ef6000c1e1900 */
[----:B------:R-:W-:-:S05]  /*0500*/  @!P1 IADD3 R26, PT, PT, R27, RZ, RZ ;  /* 0x000000ff1b1a9210 */ /* 0x000fca0007ffe0ff */
[----:B------:R-:W-:-:S04]  /*0510*/  IMAD R27, R26, 0x5, RZ ;  /* 0x000000051a1b7824 */ /* 0x000fc800078e02ff */
[----:B0-----:R-:W-:-:S05]  /*0520*/  IMAD.WIDE R26, R27, 0x4, R16 ;  /* 0x000000041b1a7825 */ /* 0x001fca00078e0210 */
[----:B------:R-:W3:Y:S02]  /*0530*/  LDG.E R29, desc[UR6][R26.64] ;  /* 0x000000061a1d7981 */ /* 0x000ee4000c1e1900 */
[----:B---3--:R-:W-:-:S05]  /*0540*/  FFMA R22, R29, R28, R22 ;  /* 0x0000001c1d167223 */ /* 0x008fca0000000016 */
[----:B------:R0:W-:Y:S04]  /*0550*/  STG.E desc[UR6][R12.64+0x4], R22 ;  /* 0x000004160c007986 */ /* 0x0001e8000c101906 */
[----:B------:R-:W3:Y:S04]  /*0560*/  LDG.E R28, desc[UR6][R26.64+0x4] ;  /* 0x000004061a1c7981 */ /* 0x000ee8000c1e1900 */
[----:B------:R-:W3:Y:S02]  /*0570*/  LDG.E R29, desc[UR6][R18.64+-0x4] ;  /* 0xfffffc06121d7981 */ /* 0x000ee4000c1e1900 */
[----:B---3--:R-:W-:-:S05]  /*0580*/  FFMA R9, R28, R29, R9 ;  /* 0x0000001d1c097223 */ /* 0x008fca0000000009 */
[----:B------:R1:W-:Y:S04]  /*0590*/  STG.E desc[UR6][R12.64+0x8], R9 ;  /* 0x000008090c007986 */ /* 0x0003e8000c101906 */
[----:B------:R-:W3:Y:S04]  /*05a0*/  LDG.E R28, desc[UR6][R26.64+0x8] ;  /* 0x000008061a1c7981 */ /* 0x000ee8000c1e1900 */
[----:B------:R-:W3:Y:S02]  /*05b0*/  LDG.E R29, desc[UR6][R18.64+-0x4] ;  /* 0xfffffc06121d7981 */ /* 0x000ee4000c1e1900 */
[----:B---3--:R-:W-:-:S05]  /*05c0*/  FFMA R7, R28, R29, R7 ;  /* 0x0000001d1c077223 */ /* 0x008fca0000000007 */
[----:B------:R3:W-:Y:S04]  /*05d0*/  STG.E desc[UR6][R12.64+0xc], R7 ;  /* 0x00000c070c007986 */ /* 0x0007e8000c101906 */
[----:B------:R-:W4:Y:S04]  /*05e0*/  LDG.E R29, desc[UR6][R26.64+0xc] ;  /* 0x00000c061a1d7981 */ /* 0x000f28000c1e1900 */
[----:B------:R-:W4:Y:S02]  /*05f0*/  LDG.E R28, desc[UR6][R18.64+-0x4] ;  /* 0xfffffc06121c7981 */ /* 0x000f24000c1e1900 */
[----:B----4-:R-:W-:-:S05]  /*0600*/  FFMA R8, R29, R28, R8 ;  /* 0x0000001c1d087223 */ /* 0x010fca0000000008 */
[----:B------:R4:W-:Y:S04]  /*0610*/  STG.E desc[UR6][R12.64+0x10], R8 ;  /* 0x000010080c007986 */ /* 0x0009e8000c101906 */
[----:B------:R-:W2:Y:S04]  /*0620*/  LDG.E R28, desc[UR6][R26.64+0x10] ;  /* 0x000010061a1c7981 */ /* 0x000ea8000c1e1900 */
[----:B------:R-:W2:Y:S02]  /*0630*/  LDG.E R29, desc[UR6][R18.64+-0x4] ;  /* 0xfffffc06121d7981 */ /* 0x000ea4000c1e1900 */
[----:B--2---:R-:W-:-:S05]  /*0640*/  FFMA R23, R28, R29, R23 ;  /* 0x0000001d1c177223 */ /* 0x004fca0000000017 */
[----:B------:R2:W-:Y:S04]  /*0650*/  STG.E desc[UR6][R12.64+0x14], R23 ;  /* 0x000014170c007986 */ /* 0x0005e8000c101906 */
[----:B------:R-:W3:Y:S01]  /*0660*/  LDG.E R24, desc[UR6][R24.64+0x4] ;  /* 0x0000040618187981 */ /* 0x000ee2000c1e1900 */
[----:B------:R-:W-:Y:S01]  /*0670*/  IMAD R27, R2, 0x5eb0a82f, RZ ;  /* 0x5eb0a82f021b7824 */ /* 0x000fe200078e02ff */
[C---:B---3--:R-:W-:Y:S02]  /*0680*/  ISETP.NE.AND P1, PT, R24.reuse, R5, PT ;  /* 0x000000051800720c */ /* 0x048fe40003f25270 */
[----:B------:R-:W-:-:S11]  /*0690*/  IADD3 R28, PT, PT, R24, -0x1, RZ ;  /* 0xffffffff181c7810 */ /* 0x000fd60007ffe0ff */
[----:B------:R-:W-:-:S04]  /*06a0*/  @P1 IADD3 R28, PT, PT, R24, RZ, RZ ;  /* 0x000000ff181c1210 */ /* 0x000fc80007ffe0ff */
[----:B------:R-:W-:-:S05]  /*06b0*/  IADD3 R29, PT, PT, R28, R0, R11 ;  /* 0x000000001c1d7210 */ /* 0x000fca0007ffe00b */
[----:B------:R-:W-:-:S05]  /*06c0*/  IMAD.WIDE R14, R29, 0x4, R14 ;  /* 0x000000041d0e7825 */ /* 0x000fca00078e020e */
[----:B------:R-:W3:Y:S04]  /*06d0*/  LDG.E R29, desc[UR6][R14.64] ;  /* 0x000000060e1d7981 */ /* 0x000ee8000c1e1900 */
[----:B------:R0:W3:Y:S01]  /*06e0*/  LDG.E R26, desc[UR6][R14.64+0x4] ;  /* 0x000004060e1a7981 */ /* 0x0000e2000c1e1900 */
[----:B------:R-:W-:-:S05]  /*06f0*/  VIADD R2, R27, 0x3039 ;  /* 0x000030391b027836 */ /* 0x000fca0000000000 */
[----:B------:R-:W-:-:S13]  /*0700*/  ISETP.GE.U32.AND P1, PT, R2, -0x5, PT ;  /* 0xfffffffb0200780c */ /* 0x000fda0003f26070 */
[----:B------:R-:W-:-:S04]  /*0710*/  @P1 IADD3 R2, PT, PT, R27, 0x303e, RZ ;  /* 0x0000303e1b021810 */ /* 0x000fc80007ffe0ff */
[----:B------:R-:W-:-:S05]  /*0720*/  I2FP.F32.U32 R24, R2 ;  /* 0x0000000200187245 */ /* 0x000fca0000201000 */
[----:B------:R-:W-:Y:S01]  /*0730*/  FMUL R24, R24, 2.3283064365386962891e-10 ;  /* 0x2f80000018187820 */ /* 0x000fe20000400000 */
[----:B------:R-:W-:-:S04]  /*0740*/  IADD3 R28, PT, PT, R21, R28, RZ ;  /* 0x0000001c151c7210 */ /* 0x000fc80007ffe0ff */
[----:B0-----:R-:W-:Y:S01]  /*0750*/  IADD3 R14, PT, PT, R28, 0x1, RZ ;  /* 0x000000011c0e7810 */ /* 0x001fe20007ffe0ff */
[----:B---3--:R-:W-:-:S04]  /*0760*/  FADD R26, -R29, R26 ;  /* 0x0000001a1d1a7221 */ /* 0x008fc80000000100 */
[----:B------:R-:W-:-:S05]  /*0770*/  FFMA R24, R24, R26, R29 ;  /* 0x0000001a18187223 */ /* 0x000fca000000001d */
[----:B------:R-:W-:-:S13]  /*0780*/  FSETP.GT.AND P1, PT, R3, R24, PT ;  /* 0x000000180300720b */ /* 0x000fda0003f24000 */
[----:B------:R-:W-:-:S04]  /*0790*/  @!P1 IMAD.MOV R14, RZ, RZ, R28 ;  /* 0x000000ffff0e9224 */ /* 0x000fc800078e021c */
[----:B------:R-:W-:Y:S02]  /*07a0*/  IMAD R15, R14, 0x5, RZ ;  /* 0x000000050e0f7824 */ /* 0x000fe400078e02ff */
[----:B------:R-:W3:Y:S02]  /*07b0*/  LDG.E R14, desc[UR6][R18.64] ;  /* 0x00000006120e7981 */ /* 0x000ee4000c1e1900 */
[----:B------:R-:W-:-:S05]  /*07c0*/  IMAD.WIDE R16, R15, 0x4, R16 ;  /* 0x000000040f107825 */ /* 0x000fca00078e0210 */
[----:B------:R-:W3:Y:S02]  /*07d0*/  LDG.E R15, desc[UR6][R16.64] ;  /* 0x00000006100f7981 */ /* 0x000ee4000c1e1900 */
[----:B---3--:R-:W-:-:S05]  /*07e0*/  FFMA R22, R15, R14, R22 ;  /* 0x0000000e0f167223 */ /* 0x008fca0000000016 */
[----:B------:R0:W-:Y:S04]  /*07f0*/  STG.E desc[UR6][R12.64+0x4], R22 ;  /* 0x000004160c007986 */ /* 0x0001e8000c101906 */
[----:B------:R-:W1:Y:S04]  /*0800*/  LDG.E R14, desc[UR6][R16.64+0x4] ;  /* 0x00000406100e7981 */ /* 0x000e68000c1e1900 */
[----:B------:R-:W1:Y:S02]  /*0810*/  LDG.E R15, desc[UR6][R18.64] ;  /* 0x00000006120f7981 */ /* 0x000e64000c1e1900 */
[----:B-1----:R-:W-:-:S05]  /*0820*/  FFMA R9, R14, R15, R9 ;  /* 0x0000000f0e097223 */ /* 0x002fca0000000009 */
        /* <DEDUP_REMOVED lines=10> */
[----:B------:R1:W2:Y:S01]  /*08d0*/  LDG.E R15, desc[UR6][R18.64] ;  /* 0x00000006120f7981 */ /* 0x0002a2000c1e1900 */
[----:B------:R-:W-:-:S04]  /*08e0*/  IADD3 R10, PT, PT, R10, 0x2, RZ ;  /* 0x000000020a0a7810 */ /* 0x000fc80007ffe0ff */
[----:B------:R-:W-:Y:S01]  /*08f0*/  ISETP.NE.AND P1, PT, R10, RZ, PT ;  /* 0x000000ff0a00720c */ /* 0x000fe20003f25270 */
[----:B------:R-:W-:Y:S01]  /*0900*/  IMAD R21, R0, 0x2, R21 ;  /* 0x0000000200157824 */ /* 0x000fe200078e0215 */
[----:B-1----:R-:W-:Y:S02]  /*0910*/  IADD3 R18, P2, PT, R18, 0x8, RZ ;  /* 0x0000000812127810 */ /* 0x002fe40007f5e0ff */
[----:B------:R-:W-:Y:S02]  /*0920*/  IADD3 R20, PT, PT, R20, 0x2, RZ ;  /* 0x0000000214147810 */ /* 0x000fe40007ffe0ff */
[----:B------:R-:W-:Y:S02]  /*0930*/  IADD3.X R19, PT, PT, RZ, R19, RZ, P2, !PT ;  /* 0x00000013ff137210 */ /* 0x000fe400017fe4ff */
[----:B------:R-:W-:Y:S01]  /*0940*/  LEA R11, R0, R11, 0x1 ;  /* 0x0000000b000b7211 */ /* 0x000fe200078e08ff */
[----:B--2---:R-:W-:-:S05]  /*0950*/  FFMA R23, R14, R15, R23 ;  /* 0x0000000f0e177223 */ /* 0x004fca0000000017 */
[----:B------:R0:W-:Y:S01]  /*0960*/  STG.E desc[UR6][R12.64+0x14], R23 ;  /* 0x000014170c007986 */ /* 0x0001e2000c101906 */
[----:B------:R-:W-:Y:S05]  /*0970*/  @P1 BRA `(.L_x_99) ;  /* 0xfffffff800841947 */ /* 0x000fea000383ffff */
.L_x_98:
[----:B------:R-:W-:Y:S05]  /*0980*/  @P0 EXIT ;  /* 0x000000000000094d */ /* 0x000fea0003800000 */
[----:B0-----:R-:W0:Y:S01]  /*0990*/  LDC.64 R8, c[0x0][0x3b8] ;  /* 0x0000ee00ff087b82 */ /* 0x001e220000000a00 */
[----:B------:R-:W-:-:S07]  /*09a0*/  IADD3 R7, PT, PT, R4, R6, RZ ;  /* 0x0000000604077210 */ /* 0x000fce0007ffe0ff */
[----:B------:R-:W1:Y:S01]  /*09b0*/  LDC.64 R10, c[0x0][0x390] ;  /* 0x0000e400ff0a7b82 */ /* 0x000e620000000a00 */
[----:B------:R-:W-:Y:S01]  /*09c0*/  IMAD R2, R2, 0x5eb0a82f, RZ ;  /* 0x5eb0a82f02027824 */ /* 0x000fe200078e02ff */
[----:B------:R-:W2:Y:S01]  /*09d0*/  LDG.E R15, desc[UR6][R12.64+0xc] ;  /* 0x00000c060c0f7981 */ /* 0x000ea2000c1e1900 */
[----:B0-----:R-:W-:-:S05]  /*09e0*/  IMAD.WIDE R8, R7, 0x4, R8 ;  /* 0x0000000407087825 */ /* 0x001fca00078e0208 */
[----:B------:R-:W3:Y:S02]  /*09f0*/  LDG.E R7, desc[UR6][R8.64] ;  /* 0x0000000608077981 */ /* 0x000ee4000c1e1900 */
[----:B---3--:R-:W-:-:S13]  /*0a00*/  ISETP.NE.AND P0, PT, R7, R5, PT ;  /* 0x000000050700720c */ /* 0x008fda0003f05270 */
[----:B------:R-:W-:-:S05]  /*0a10*/  @!P0 IADD3 R7, PT, PT, R0, -0x2, RZ ;  /* 0xfffffffe00078810 */ /* 0x000fca0007ffe0ff */
[----:B------:R-:W-:-:S04]  /*0a20*/  IMAD R7, R6, R0, R7 ;  /* 0x0000000006077224 */ /* 0x000fc800078e0207 */
[----:B-1----:R-:W-:-:S05]  /*0a30*/  IMAD.WIDE R4, R7, 0x4, R10 ;  /* 0x0000000407047825 */ /* 0x002fca00078e020a */
[----:B------:R-:W3:Y:S04]  /*0a40*/  LDG.E R0, desc[UR6][R4.64] ;  /* 0x0000000604007981 */ /* 0x000ee8000c1e1900 */
[----:B------:R-:W3:Y:S01]  /*0a50*/  LDG.E R11, desc[UR6][R4.64+0x4] ;  /* 0x00000406040b7981 */ /* 0x000ee2000c1e1900 */
[----:B------:R-:W-:-:S05]  /*0a60*/  VIADD R10, R2, 0x3039 ;  /* 0x00003039020a7836 */ /* 0x000fca0000000000 */
[----:B------:R-:W-:-:S13]  /*0a70*/  ISETP.GE.U32.AND P0, PT, R10, -0x5, PT ;  /* 0xfffffffb0a00780c */ /* 0x000fda0003f06070 */
[----:B------:R-:W-:-:S04]  /*0a80*/  @P0 IADD3 R10, PT, PT, R2, 0x303e, RZ ;  /* 0x0000303e020a0810 */ /* 0x000fc80007ffe0ff */
[----:B------:R-:W-:-:S05]  /*0a90*/  I2FP.F32.U32 R10, R10 ;  /* 0x0000000a000a7245 */ /* 0x000fca0000201000 */
[----:B------:R-:W-:Y:S01]  /*0aa0*/  FMUL R9, R10, 2.3283064365386962891e-10 ;  /* 0x2f8000000a097820 */ /* 0x000fe20000400000 */
[----:B---3--:R-:W-:-:S04]  /*0ab0*/  FADD R11, -R0, R11 ;  /* 0x0000000b000b7221 */ /* 0x008fc80000000100 */
[----:B------:R-:W-:Y:S02]  /*0ac0*/  FFMA R0, R9, R11, R0 ;  /* 0x0000000b09007223 */ /* 0x000fe40000000000 */
[----:B------:R-:W0:Y:S03]  /*0ad0*/  LDC.64 R8, c[0x0][0x3a0] ;  /* 0x0000e800ff087b82 */ /* 0x000e260000000a00 */
[----:B-----5:R-:W-:Y:S02]  /*0ae0*/  FSETP.GT.AND P0, PT, R3, R0, PT ;  /* 0x000000000300720b */ /* 0x020fe40003f04000 */
[----:B------:R-:W-:-:S03]  /*0af0*/  IADD3 R0, PT, PT, R7, 0x1, RZ ;  /* 0x0000000107007810 */ /* 0x000fc60007ffe0ff */
[----:B------:R-:W1:Y:S08]  /*0b00*/  LDC.64 R10, c[0x0][0x398] ;  /* 0x0000e600ff0a7b82 */ /* 0x000e700000000a00 */
[----:B------:R-:W-:-:S05]  /*0b10*/  @!P0 IADD3 R0, PT, PT, R7, RZ, RZ ;  /* 0x000000ff07008210 */ /* 0x000fca0007ffe0ff */
[----:B------:R-:W-:Y:S02]  /*0b20*/  IMAD R3, R0, 0x5, RZ ;  /* 0x0000000500037824 */ /* 0x000fe400078e02ff */
[----:B0-----:R-:W-:Y:S02]  /*0b30*/  IMAD.WIDE.U32 R6, R6, 0x4, R8 ;  /* 0x0000000406067825 */ /* 0x001fe400078e0008 */
[----:B------:R-:W3:Y:S04]  /*0b40*/  LDG.E R9, desc[UR6][R12.64+0x4] ;  /* 0x000004060c097981 */ /* 0x000ee8000c1e1900 */
[----:B------:R-:W3:Y:S01]  /*0b50*/  LDG.E R5, desc[UR6][R6.64] ;  /* 0x0000000606057981 */ /* 0x000ee2000c1e1900 */
[----:B-1----:R-:W-:-:S03]  /*0b60*/  IMAD.WIDE R2, R3, 0x4, R10 ;  /* 0x0000000403027825 */ /* 0x002fc600078e020a */
[----:B------:R-:W4:Y:S04]  /*0b70*/  LDG.E R11, desc[UR6][R12.64+0x8] ;  /* 0x000008060c0b7981 */ /* 0x000f28000c1e1900 */
        /* <DEDUP_REMOVED lines=9> */
[----:B--2---:R-:W-:-:S02]  /*0c10*/  FFMA R11, R0, R11, R15 ;  /* 0x0000000b000b7223 */ /* 0x004fc4000000000f */
[----:B------:R-:W2:Y:S04]  /*0c20*/  LDG.E R15, desc[UR6][R12.64+0x10] ;  /* 0x000010060c0f7981 */ /* 0x000ea8000c1e1900 */
[----:B------:R-:W-:Y:S04]  /*0c30*/  STG.E desc[UR6][R12.64+0xc], R11 ;  /* 0x00000c0b0c007986 */ /* 0x000fe8000c101906 */
[----:B------:R-:W2:Y:S04]  /*0c40*/  LDG.E R0, desc[UR6][R2.64+0xc] ;  /* 0x00000c0602007981 */ /* 0x000ea8000c1e1900 */
[----:B0-----:R-:W2:Y:S02]  /*0c50*/  LDG.E R5, desc[UR6][R6.64] ;  /* 0x0000000606057981 */ /* 0x001ea4000c1e1900 */
[----:B--2---:R-:W-:-:S02]  /*0c60*/  FFMA R5, R0, R5, R15 ;  /* 0x0000000500057223 */ /* 0x004fc4000000000f */
[----:B------:R-:W2:Y:S04]  /*0c70*/  LDG.E R15, desc[UR6][R12.64+0x14] ;  /* 0x000014060c0f7981 */ /* 0x000ea8000c1e1900 */
[----:B------:R-:W-:Y:S04]  /*0c80*/  STG.E desc[UR6][R12.64+0x10], R5 ;  /* 0x000010050c007986 */ /* 0x000fe8000c101906 */
[----:B------:R-:W2:Y:S04]  /*0c90*/  LDG.E R0, desc[UR6][R2.64+0x10] ;  /* 0x0000100602007981 */ /* 0x000ea8000c1e1900 */
[----:B-1----:R-:W2:Y:S02]  /*0ca0*/  LDG.E R9, desc[UR6][R6.64] ;  /* 0x0000000606097981 */ /* 0x002ea4000c1e1900 */
[----:B--2---:R-:W-:-:S05]  /*0cb0*/  FFMA R9, R0, R9, R15 ;  /* 0x0000000900097223 */ /* 0x004fca000000000f */
[----:B------:R-:W-:Y:S01]  /*0cc0*/  STG.E desc[UR6][R12.64+0x14], R9 ;  /* 0x000014090c007986 */ /* 0x000fe2000c101906 */
[----:B------:R-:W-:Y:S05]  /*0cd0*/  EXIT ;  /* 0x000000000000794d */ /* 0x000fea0003800000 */
.L_x_100:
        /* <DEDUP_REMOVED lines=10> */
.L_x_120:


//--------------------- .text._Z19calculate_xs_kerneliiiPfS_S_P8ParticleS_PiP24curandStatePhilox4_32_10 --------------------------
	.section	.text._Z19calculate_xs_kerneliiiPfS_S_P8ParticleS_PiP24curandStatePhilox4_32_10,"ax",@progbits
	.align	128
        .global         _Z19calculate_xs_kerneliiiPfS_S_P8ParticleS_PiP24curandStatePhilox4_32_10
        .type           _Z19calculate_xs_kerneliiiPfS_S_P8ParticleS_PiP24curandStatePhilox4_32_10,@function
        .size           _Z19calculate_xs_kerneliiiPfS_S_P8ParticleS_PiP24curandStatePhilox4_32_10,(.L_x_121 - _Z19calculate_xs_kerneliiiPfS_S_P8ParticleS_PiP24curandStatePhilox4_32_10)
        .other          _Z19calculate_xs_kerneliiiPfS_S_P8ParticleS_PiP24curandStatePhilox4_32_10,@"STO_CUDA_ENTRY STV_DEFAULT"
_Z19calculate_xs_kerneliiiPfS_S_P8ParticleS_PiP24curandStatePhilox4_32_10:
.text._Z19calculate_xs_kerneliiiPfS_S_P8ParticleS_PiP24curandStatePhilox4_32_10:
        /* <DEDUP_REMOVED lines=9> */
[----:B------:R-:W1:Y:S07]  /*0090*/  LDCU.64 UR6, c[0x0][0x358] ;  /* 0x00006b00ff0677ac */ /* 0x000e6e0008000a00 */
[----:B------:R-:W2:Y:S08]  /*00a0*/  LDC.64 R24, c[0x0][0x3a8] ;  /* 0x0000ea00ff187b82 */ /* 0x000eb00000000a00 */
[----:B------:R-:W3:Y:S01]  /*00b0*/  LDC R21, c[0x0][0x388] ;  /* 0x0000e200ff157b82 */ /* 0x000ee20000000800 */
[----:B0-----:R-:W-:-:S07]  /*00c0*/  IMAD.WIDE R2, R5, 0x40, R2 ;  /* 0x0000004005027825 */ /* 0x001fce00078e0202 */
[----:B------:R-:W3:Y:S01]  /*00d0*/  LDC R20, c[0x0][0x384] ;  /* 0x0000e100ff147b82 */ /* 0x000ee20000000800 */
[----:B-1----:R0:W5:Y:S01]  /*00e0*/  LDG.E.128 R16, desc[UR6][R2.64+0x20] ;  /* 0x0000200602107981 */ /* 0x002162000c1e1d00 */
[----:B------:R-:W-:Y:S02]  /*00f0*/  IMAD.MOV.U32 R23, RZ, RZ, RZ ;  /* 0x000000ffff177224 */ /* 0x000fe400078e00ff */
[----:B--2---:R-:W-:-:S05]  /*0100*/  IMAD.WIDE R24, R5, 0x18, R24 ;  /* 0x0000001805187825 */ /* 0x004fca00078e0218 */
[----:B------:R0:W5:Y:S01]  /*0110*/  LDG.E R0, desc[UR6][R24.64] ;  /* 0x0000000618007981 */ /* 0x000162000c1e1900 */
[----:B---3--:R-:W-:Y:S01]  /*0120*/  IMAD R4, R21, R20, RZ ;  /* 0x0000001415047224 */ /* 0x008fe200078e02ff */
        /* <DEDUP_REMOVED lines=8> */
.L_x_102:
        /* <DEDUP_REMOVED lines=10> */
.L_x_101:
[----:B------:R0:W5:Y:S04]  /*0250*/  LDG.E.128 R12, desc[UR6][R2.64] ;  /* 0x00000006020c7981 */ /* 0x000168000c1e1d00 */
[----:B------:R0:W5:Y:S01]  /*0260*/  LDG.E.128 R8, desc[UR6][R2.64+0x10] ;  /* 0x0000100602087981 */ /* 0x000162000c1e1d00 */
[----:B------:R-:W-:Y:S05]  /*0270*/  @!P0 EXIT ;  /* 0x000000000000894d */ /* 0x000fea0003800000 */
[----:B0-----:R0:W5:Y:S04]  /*0280*/  LDG.E R2, desc[UR6][R24.64+0x4] ;  /* 0x0000040618027981 */ /* 0x001168000c1e1900 */
[----:B------:R0:W5:Y:S04]  /*0290*/  LDG.E R3, desc[UR6][R24.64+0x8] ;  /* 0x0000080618037981 */ /* 0x000168000c1e1900 */
[----:B------:R0:W5:Y:S04]  /*02a0*/  LDG.E R4, desc[UR6][R24.64+0xc] ;  /* 0x00000c0618047981 */ /* 0x000168000c1e1900 */
[----:B------:R0:W5:Y:S04]  /*02b0*/  LDG.E R5, desc[UR6][R24.64+0x10] ;  /* 0x0000100618057981 */ /* 0x000168000c1e1900 */
[----:B------:R0:W5:Y:S01]  /*02c0*/  LDG.E R6, desc[UR6][R24.64+0x14] ;  /* 0x0000140618067981 */ /* 0x000162000c1e1900 */
[----:B------:R-:W1:Y:S01]  /*02d0*/  LDC R27, c[0x0][0x3a4] ;  /* 0x0000e900ff1b7b82 */ /* 0x000e620000000800 */
[----:B------:R-:W2:Y:S01]  /*02e0*/  LDCU UR4, c[0x0][0x3a0] ;  /* 0x00007400ff0477ac */ /* 0x000ea20008000800 */
[----:B------:R-:W-:Y:S01]  /*02f0*/  IMAD R7, R23, R20, RZ ;  /* 0x0000001417077224 */ /* 0x000fe200078e02ff */
[----:B-----5:R-:W-:Y:S01]  /*0300*/  IADD3 R30, PT, PT, R17, -0x56f99767, RZ ;  /* 0xa9066899111e7810 */ /* 0x020fe20007ffe0ff */
[----:B------:R-:W-:Y:S01]  /*0310*/  IMAD.MOV R19, RZ, RZ, -R20 ;  /* 0x000000ffff137224 */ /* 0x000fe200078e0a14 */
[C---:B------:R-:W-:Y:S01]  /*0320*/  IADD3 R20, PT, PT, R21.reuse, -0x1, RZ ;  /* 0xffffffff15147810 */ /* 0x040fe20007ffe0ff */
[----:B------:R-:W-:Y:S01]  /*0330*/  VIADD R21, R21, 0xfffffffe ;  /* 0xfffffffe15157836 */ /* 0x000fe20000000000 */
[----:B------:R-:W-:Y:S01]  /*0340*/  IADD3 R32, PT, PT, R16, 0x5384540f, RZ ;  /* 0x5384540f10207810 */ /* 0x000fe20007ffe0ff */
[C---:B------:R-:W-:Y:S01]  /*0350*/  VIADD R31, R17.reuse, 0x646e171e ;  /* 0x646e171e111f7836 */ /* 0x040fe20000000000 */
[----:B------:R-:W3:Y:S01]  /*0360*/  LDCU UR5, c[0x0][0x388] ;  /* 0x00007100ff0577ac */ /* 0x000ee20008000800 */
[----:B------:R-:W-:Y:S01]  /*0370*/  VIADD R33, R17, 0x1fd5c5a3 ;  /* 0x1fd5c5a311217836 */ /* 0x000fe20000000000 */
[----:B--2---:R-:W-:Y:S01]  /*0380*/  MOV R26, UR4 ;  /* 0x00000004001a7c02 */ /* 0x004fe20008000f00 */
[----:B0-----:R-:W-:-:S06]  /*0390*/  UMOV UR4, URZ ;  /* 0x000000ff00047c82 */ /* 0x001fcc0008000000 */
.L_x_108:
[----:B0-----:R-:W0:Y:S02]  /*03a0*/  LDC.64 R22, c[0x0][0x3b8] ;  /* 0x0000ee00ff167b82 */ /* 0x001e240000000a00 */
[----:B0-----:R-:W-:-:S06]  /*03b0*/  IMAD.WIDE R28, R7, 0x4, R22 ;  /* 0x00000004071c7825 */ /* 0x001fcc00078e0216 */
[----:B------:R-:W0:Y:S01]  /*03c0*/  LDC.64 R22, c[0x0][0x390] ;  /* 0x0000e400ff167b82 */ /* 0x000e220000000a00 */
[----:B------:R-:W2:Y:S01]  /*03d0*/  LDG.E R28, desc[UR6][R28.64] ;  /* 0x000000061c1c7981 */ /* 0x000ea2000c1e1900 */
[----:B------:R-:W-:Y:S01]  /*03e0*/  MOV R38, R18 ;  /* 0x0000001200267202 */ /* 0x000fe20000000f00 */
[----:B------:R-:W-:Y:S01]  /*03f0*/  BSSY.RECONVERGENT B0, `(.L_x_103) ;  /* 0x000005c000007945 */ /* 0x000fe20003800200 */
[----:B------:R-:W-:Y:S01]  /*0400*/  IMAD.MOV.U32 R37, RZ, RZ, R9 ;  /* 0x000000ffff257224 */ /* 0x000fe200078e0009 */
[----:B--2---:R-:W-:-:S04]  /*0410*/  ISETP.NE.AND P0, PT, R28, R20, PT ;  /* 0x000000141c00720c */ /* 0x004fc80003f05270 */
[----:B------:R-:W-:Y:S02]  /*0420*/  SEL R34, R21, R28, !P0 ;  /* 0x0000001c15227207 */ /* 0x000fe40004000000 */
[----:B------:R-:W-:-:S03]  /*0430*/  ISETP.NE.AND P0, PT, R18, 0x1, PT ;  /* 0x000000011200780c */ /* 0x000fc60003f05270 */
[----:B------:R-:W-:-:S04]  /*0440*/  VIADD R34, R34, UR4 ;  /* 0x0000000422227c36 */ /* 0x000fc80008000000 */
[----:B0-----:R-:W-:-:S04]  /*0450*/  IMAD.WIDE R22, R34, 0x4, R22 ;  /* 0x0000000422167825 */ /* 0x001fc800078e0216 */
[----:B------:R-:W-:Y:S01]  /*0460*/  HFMA2 R18, -RZ, RZ, 0, 1.1920928955078125e-07 ;  /* 0x00000002ff127431 */ /* 0x000fe200000001ff */
[----:B------:R-:W5:Y:S04]  /*0470*/  LDG.E R35, desc[UR6][R22.64] ;  /* 0x0000000616237981 */ /* 0x000f68000c1e1900 */
[----:B------:R0:W5:Y:S02]  /*0480*/  LDG.E R36, desc[UR6][R22.64+0x4] ;  /* 0x0000040616247981 */ /* 0x000164000c1e1900 */
[----:B0-----:R-:W-:Y:S01]  /*0490*/  IMAD.MOV.U32 R22, RZ, RZ, R26 ;  /* 0x000000ffff167224 */ /* 0x001fe200078e001a */
[----:B-1----:R-:W-:Y:S01]  /*04a0*/  MOV R23, R27 ;  /* 0x0000001b00177202 */ /* 0x002fe20000000f00 */
[----:B------:R-:W-:Y:S06]  /*04b0*/  @!P0 BRA `(.L_x_104) ;  /* 0x00000004003c8947 */ /* 0x000fec0003800000 */
[----:B------:R-:W-:-:S13]  /*04c0*/  ISETP.NE.AND P0, PT, R38, 0x3, PT ;  /* 0x000000032600780c */ /* 0x000fda0003f05270 */
[----:B------:R-:W-:Y:S05]  /*04d0*/  @!P0 BRA `(.L_x_105) ;  /* 0x0000000000188947 */ /* 0x000fea0003800000 */
[----:B------:R-:W-:-:S13]  /*04e0*/  ISETP.NE.AND P0, PT, R38, 0x2, PT ;  /* 0x000000022600780c */ /* 0x000fda0003f05270 */
[----:B------:R-:W-:Y:S01]  /*04f0*/  @!P0 IMAD.MOV.U32 R18, RZ, RZ, 0x3 ;  /* 0x00000003ff128424 */ /* 0x000fe200078e00ff */
[----:B------:R-:W-:Y:S01]  /*0500*/  @P0 IADD3 R18, PT, PT, R38, 0x1, RZ ;  /* 0x0000000126120810 */ /* 0x000fe20007ffe0ff */
[----:B------:R-:W-:Y:S01]  /*0510*/  @!P0 IMAD.MOV.U32 R37, RZ, RZ, R10 ;  /* 0x000000ffff258224 */ /* 0x000fe200078e000a */
[----:B------:R-:W-:Y:S01]  /*0520*/  @P0 MOV R37, R8 ;  /* 0x0000000800250202 */ /* 0x000fe20000000f00 */
[----:B------:R-:W-:Y:S06]  /*0530*/  BRA `(.L_x_104) ;  /* 0x00000004001c7947 */ /* 0x000fec0003800000 */
.L_x_105:
[----:B------:R-:W-:Y:S01]  /*0540*/  VIADD R12, R12, 0x1 ;  /* 0x000000010c0c7836 */ /* 0x000fe20000000000 */
[----:B------:R-:W-:Y:S03]  /*0550*/  BSSY.RECONVERGENT B1, `(.L_x_106) ;  /* 0x000000c000017945 */ /* 0x000fe60003800200 */
[C---:B------:R-:W-:Y:S01]  /*0560*/  IMAD.WIDE.U32 R26, R12.reuse, -0x2daee0ad, RZ ;  /* 0xd2511f530c1a7825 */ /* 0x040fe200078e00ff */
[----:B------:R-:W-:-:S13]  /*0570*/  ISETP.NE.AND P0, PT, R12, RZ, PT ;  /* 0x000000ff0c00720c */ /* 0x000fda0003f05270 */
[----:B------:R-:W-:Y:S05]  /*0580*/  @P0 BRA `(.L_x_107) ;  /* 0x0000000000200947 */ /* 0x000fea0003800000 */
[----:B------:R-:W-:-:S04]  /*0590*/  IADD3 R13, PT, PT, R13, 0x1, RZ ;  /* 0x000000010d0d7810 */ /* 0x000fc80007ffe0ff */
[----:B------:R-:W-:-:S13]  /*05a0*/  ISETP.NE.AND P0, PT, R13, RZ, PT ;  /* 0x000000ff0d00720c */ /* 0x000fda0003f05270 */
[----:B------:R-:W-:Y:S01]  /*05b0*/  @!P0 VIADD R14, R14, 0x1 ;  /* 0x000000010e0e8836 */ /* 0x000fe20000000000 */
[----:B------:R-:W-:Y:S02]  /*05c0*/  @!P0 IADD3 R8, PT, PT, R15, 0x1, RZ ;  /* 0x000000010f088810 */ /* 0x000fe40007ffe0ff */
[----:B------:R-:W-:Y:S02]  /*05d0*/  @!P0 MOV R13, RZ ;  /* 0x000000ff000d8202 */ /* 0x000fe40000000f00 */
[----:B------:R-:W-:-:S13]  /*05e0*/  ISETP.NE.AND P1, PT, R14, RZ, !P0 ;  /* 0x000000ff0e00720c */ /* 0x000fda0004725270 */
[----:B------:R-:W-:-:S04]  /*05f0*/  @P1 IMAD.MOV R8, RZ, RZ, R15 ;  /* 0x000000ffff081224 */ /* 0x000fc800078e020f */
[----:B------:R-:W-:-:S07]  /*0600*/  @!P0 IMAD.MOV.U32 R15, RZ, RZ, R8 ;  /* 0x000000ffff0f8224 */ /* 0x000fce00078e0008 */
.L_x_107:
[----:B---3--:R-:W-:Y:S05]  /*0610*/  BSYNC.RECONVERGENT B1 ;  /* 0x0000000000017941 */ /* 0x008fea0003800200 */
.L_x_106:
[----:B------:R-:W-:Y:S01]  /*0620*/  LOP3.LUT R8, R15, R27, R17, 0x96, !PT ;  /* 0x0000001b0f087212 */ /* 0x000fe200078e9611 */
[----:B------:R-:W-:Y:S01]  /*0630*/  IMAD.WIDE.U32 R28, R14, -0x326172a9, RZ ;  /* 0xcd9e8d570e1c7825 */ /* 0x000fe200078e00ff */
[----:B------:R-:W-:-:S03]  /*0640*/  IADD3 R27, PT, PT, R16, -0x61c88647, RZ ;  /* 0x9e3779b9101b7810 */ /* 0x000fc60007ffe0ff */
[----:B------:R-:W-:Y:S01]  /*0650*/  IMAD.WIDE.U32 R8, R8, -0x326172a9, RZ ;  /* 0xcd9e8d5708087825 */ /* 0x000fe200078e00ff */
[----:B------:R-:W-:-:S03]  /*0660*/  LOP3.LUT R29, R13, R16, R29, 0x96, !PT ;  /* 0x000000100d1d7212 */ /* 0x000fc600078e961d */
[----:B------:R-:W-:Y:S01]  /*0670*/  IMAD.MOV.U32 R37, RZ, RZ, R11 ;  /* 0x000000ffff257224 */ /* 0x000fe200078e000b */
[----:B------:R-:W-:Y:S01]  /*0680*/  LOP3.LUT R27, R9, R28, R27, 0x96, !PT ;  /* 0x0000001c091b7212 */ /* 0x000fe200078e961b */
[----:B------:R-:W-:-:S04]  /*0690*/  IMAD.WIDE.U32 R28, R29, -0x2daee0ad, RZ ;  /* 0xd2511f531d1c7825 */ /* 0x000fc800078e00ff */
[----:B------:R-:W-:Y:S02]  /*06a0*/  VIADD R9, R17, 0xbb67ae85 ;  /* 0xbb67ae8511097836 */ /* 0x000fe40000000000 */
[----:B------:R-:W-:-:S03]  /*06b0*/  IMAD.MOV.U32 R18, RZ, RZ, RZ ;  /* 0x000000ffff127224 */ /* 0x000fc600078e00ff */
[----:B------:R-:W-:Y:S01]  /*06c0*/  LOP3.LUT R29, R29, R26, R9, 0x96, !PT ;  /* 0x0000001a1d1d7212 */ /* 0x000fe200078e9609 */
[----:B------:R-:W-:Y:S01]  /*06d0*/  IMAD.WIDE.U32 R26, R27, -0x2daee0ad, RZ ;  /* 0xd2511f531b1a7825 */ /* 0x000fe200078e00ff */
[----:B------:R-:W-:-:S04]  /*06e0*/  IADD3 R9, PT, PT, R17, 0x76cf5d0a, RZ ;  /* 0x76cf5d0a11097810 */ /* 0x000fc80007ffe0ff */
[----:B------:R-:W-:Y:S01]  /*06f0*/  LOP3.LUT R9, R27, R28, R9, 0x96, !PT ;  /* 0x0000001c1b097212 */ /* 0x000fe200078e9609 */
[----:B------:R-:W-:-:S04]  /*0700*/  IMAD.WIDE.U32 R28, R29, -0x326172a9, RZ ;  /* 0xcd9e8d571d1c7825 */ /* 0x000fc800078e00ff */
[----:B------:R-:W-:-:S05]  /*0710*/  VIADD R27, R16, 0x3c6ef372 ;  /* 0x3c6ef372101b7836 */ /* 0x000fca0000000000 */
[----:B------:R-:W-:Y:S01]  /*0720*/  LOP3.LUT R29, R29, R8, R27, 0x96, !PT ;  /* 0x000000081d1d7212 */ /* 0x000fe200078e961b */
[----:B------:R-:W-:Y:S01]  /*0730*/  IMAD.WIDE.U32 R8, R9, -0x326172a9, RZ ;  /* 0xcd9e8d5709087825 */ /* 0x000fe200078e00ff */
[----:B------:R-:W-:-:S04]  /*0740*/  IADD3 R27, PT, PT, R16, -0x255992d5, RZ ;  /* 0xdaa66d2b101b7810 */ /* 0x000fc80007ffe0ff */
[----:B------:R-:W-:Y:S01]  /*0750*/  LOP3.LUT R9, R9, R28, R27, 0x96, !PT ;  /* 0x0000001c09097212 */ /* 0x000fe200078e961b */
[----:B------:R-:W-:-:S04]  /*0760*/  IMAD.WIDE.U32 R28, R29, -0x2daee0ad, RZ ;  /* 0xd2511f531d1c7825 */ /* 0x000fc800078e00ff */
[----:B------:R-:W-:-:S05]  /*0770*/  VIADD R27, R17, 0x32370b8f ;  /* 0x32370b8f111b7836 */ /* 0x000fca0000000000 */
[----:B------:R-:W-:Y:S02]  /*0780*/  LOP3.LUT R27, R29, R26, R27, 0x96, !PT ;  /* 0x0000001a1d1b7212 */ /* 0x000fe400078e961b */
[----:B------:R-:W-:-:S03]  /*0790*/  IADD3 R29, PT, PT, R16, 0x78dde6e4, RZ ;  /* 0x78dde6e4101d7810 */ /* 0x000fc60007ffe0ff */
[----:B------:R-:W-:-:S05]  /*07a0*/  IMAD.WIDE.U32 R26, R27, -0x326172a9, RZ ;  /* 0xcd9e8d571b1a7825 */ /* 0x000fca00078e00ff */
[----:B------:R-:W-:Y:S01]  /*07b0*/  LOP3.LUT R27, R27, R8, R29, 0x96, !PT ;  /* 0x000000081b1b7212 */ /* 0x000fe200078e961d */
[----:B------:R-:W-:-:S04]  /*07c0*/  IMAD.WIDE.U32 R8, R9, -0x2daee0ad, RZ ;  /* 0xd2511f5309087825 */ /* 0x000fc800078e00ff */
[----:B------:R-:W-:-:S05]  /*07d0*/  VIADD R29, R17, 0xed9eba14 ;  /* 0xed9eba14111d7836 */ /* 0x000fca0000000000 */
[----:B------:R-:W-:Y:S02]  /*07e0*/  LOP3.LUT R29, R9, R28, R29, 0x96, !PT ;  /* 0x0000001c091d7212 */ /* 0x000fe400078e961d */
[----:B------:R-:W-:-:S03]  /*07f0*/  IADD3 R9, PT, PT, R16, 0x1715609d, RZ ;  /* 0x1715609d10097810 */ /* 0x000fc60007ffe0ff */
[----:B------:R-:W-:-:S05]  /*0800*/  IMAD.WIDE.U32 R28, R29, -0x326172a9, RZ ;  /* 0xcd9e8d571d1c7825 */ /* 0x000fca00078e00ff */
[----:B------:R-:W-:Y:S01]  /*0810*/  LOP3.LUT R29, R29, R26, R9, 0x96, !PT ;  /* 0x0000001a1d1d7212 */ /* 0x000fe200078e9609 */
[----:B------:R-:W-:-:S05]  /*0820*/  IMAD.WIDE.U32 R26, R27, -0x2daee0ad, RZ ;  /* 0xd2511f531b1a7825 */ /* 0x000fca00078e00ff */
[----:B------:R-:W-:Y:S01]  /*0830*/  LOP3.LUT R8, R27, R8, R30, 0x96, !PT ;  /* 0x000000081b087212 */ /* 0x000fe200078e961e */
[----:B------:R-:W-:-:S04]  /*0840*/  VIADD R27, R16, 0xb54cda56 ;  /* 0xb54cda56101b7836 */ /* 0x000fc80000000000 */
[----:B------:R-:W-:-:S05]  /*0850*/  IMAD.WIDE.U32 R8, R8, -0x326172a9, RZ ;  /* 0xcd9e8d5708087825 */ /* 0x000fca00078e00ff */
[----:B------:R-:W-:Y:S01]  /*0860*/  LOP3.LUT R27, R9, R28, R27, 0x96, !PT ;  /* 0x0000001c091b7212 */ /* 0x000fe200078e961b */
[----:B------:R-:W-:-:S05]  /*0870*/  IMAD.WIDE.U32 R28, R29, -0x2daee0ad, RZ ;  /* 0xd2511f531d1c7825 */ /* 0x000fca00078e00ff */
[----:B------:R-:W-:Y:S01]  /*0880*/  LOP3.LUT R29, R29, R26, R31, 0x96, !PT ;  /* 0x0000001a1d1d7212 */ /* 0x000fe200078e961f */
[----:B------:R-:W-:-:S05]  /*0890*/  IMAD.WIDE.U32 R26, R27, -0x2daee0ad, RZ ;  /* 0xd2511f531b1a7825 */ /* 0x000fca00078e00ff */
[----:B------:R-:W-:Y:S01]  /*08a0*/  LOP3.LUT R9, R27, R28, R33, 0x96, !PT ;  /* 0x0000001c1b097212 */ /* 0x000fe200078e9621 */
[----:B------:R-:W-:Y:S01]  /*08b0*/  IMAD.WIDE.U32 R28, R29, -0x326172a9, RZ ;  /* 0xcd9e8d571d1c7825 */ /* 0x000fe200078e00ff */
[----:B------:R-:W-:-:S04]  /*08c0*/  IADD3 R27, PT, PT, R16, -0xe443238, RZ ;  /* 0xf1bbcdc8101b7810 */ /* 0x000fc80007ffe0ff */
[----:B------:R-:W-:Y:S01]  /*08d0*/  LOP3.LUT R38, R29, R8, R32, 0x96, !PT ;  /* 0x000000081d267212 */ /* 0x000fe200078e9620 */
[----:B------:R-:W-:-:S04]  /*08e0*/  IMAD.WIDE.U32 R8, R9, -0x326172a9, RZ ;  /* 0xcd9e8d5709087825 */ /* 0x000fc800078e00ff */
[----:B------:R-:W-:Y:S01]  /*08f0*/  IMAD.WIDE.U32 R38, R38, -0x2daee0ad, RZ ;  /* 0xd2511f5326267825 */ /* 0x000fe200078e00ff */
[----:B------:R-:W-:-:S03]  /*0900*/  LOP3.LUT R28, R9, R28, R27, 0x96, !PT ;  /* 0x0000001c091c7212 */ /* 0x000fc600078e961b */
[----:B------:R-:W-:Y:S02]  /*0910*/  VIADD R9, R17, 0xdb3d7428 ;  /* 0xdb3d742811097836 */ /* 0x000fe40000000000 */
[----:B------:R-:W-:-:S03]  /*0920*/  IMAD.WIDE.U32 R28, R28, -0x2daee0ad, RZ ;  /* 0xd2511f531c1c7825 */ /* 0x000fc600078e00ff */
[----:B------:R-:W-:Y:S02]  /*0930*/  LOP3.LUT R26, R39, R26, R9, 0x96, !PT ;  /* 0x0000001a271a7212 */ /* 0x000fe400078e9609 */
[----:B------:R-:W-:Y:S02]  /*0940*/  IADD3 R9, PT, PT, R16, -0x700cb87f, RZ ;  /* 0x8ff3478110097810 */ /* 0x000fe40007ffe0ff */
[----:B------:R-:W-:Y:S01]  /*0950*/  MOV R11, R28 ;  /* 0x0000001c000b7202 */ /* 0x000fe20000000f00 */
[----:B------:R-:W-:-:S05]  /*0960*/  IMAD.WIDE.U32 R26, R26, -0x326172a9, RZ ;  /* 0xcd9e8d571a1a7825 */ /* 0x000fca00078e00ff */
[----:B------:R-:W-:Y:S01]  /*0970*/  LOP3.LUT R8, R27, R8, R9, 0x96, !PT ;  /* 0x000000081b087212 */ /* 0x000fe200078e9609 */
[----:B------:R-:W-:-:S05]  /*0980*/  VIADD R9, R17, 0x96a522ad ;  /* 0x96a522ad11097836 */ /* 0x000fca0000000000 */
[----:B------:R-:W-:Y:S02]  /*0990*/  LOP3.LUT R10, R29, R38, R9, 0x96, !PT ;  /* 0x000000261d0a7212 */ /* 0x000fe400078e9609 */
[----:B------:R-:W-:-:S07]  /*09a0*/  MOV R9, R26 ;  /* 0x0000001a00097202 */ /* 0x000fce0000000f00 */
.L_x_104:
[----:B---3--:R-:W-:Y:S05]  /*09b0*/  BSYNC.RECONVERGENT B0 ;  /* 0x0000000000007941 */ /* 0x008fea0003800200 */
.L_x_103:
[----:B------:R-:W-:Y:S01]  /*09c0*/  HFMA2 R27, -RZ, RZ, 0.1171875, 0 ;  /* 0x2f800000ff1b7431 */ /* 0x000fe200000001ff */
[----:B------:R-:W-:Y:S01]  /*09d0*/  I2FP.F32.U32 R26, R37 ;  /* 0x00000025001a7245 */ /* 0x000fe20000201000 */
[----:B-----5:R-:W-:Y:S01]  /*09e0*/  FADD R36, -R35, R36 ;  /* 0x0000002423247221 */ /* 0x020fe20000000100 */
[----:B------:R-:W-:-:S03]  /*09f0*/  VIADD R28, R34, 0x1 ;  /* 0x00000001221c7836 */ /* 0x000fc60000000000 */
[----:B------:R-:W-:-:S04]  /*0a00*/  FFMA R26, R26, R27, 1.1641532182693481445e-10 ;  /* 0x2f0000001a1a7423 */ /* 0x000fc8000000001b */
[----:B------:R-:W-:Y:S02]  /*0a10*/  FFMA R35, R26, R36, R35 ;  /* 0x000000241a237223 */ /* 0x000fe40000000023 */
[----:B------:R-:W0:Y:S03]  /*0a20*/  LDC.64 R26, c[0x0][0x398] ;  /* 0x0000e600ff1a7b82 */ /* 0x000e260000000a00 */
[----:B------:R-:W-:-:S13]  /*0a30*/  FSETP.GT.AND P0, PT, R0, R35, PT ;  /* 0x000000230000720b */ /* 0x000fda0003f04000 */
[----:B------:R-:W-:-:S05]  /*0a40*/  @!P0 IADD3 R28, PT, PT, R34, RZ, RZ ;  /* 0x000000ff221c8210 */ /* 0x000fca0007ffe0ff */
[----:B------:R-:W-:-:S04]  /*0a50*/  IMAD R29, R28, 0x5, RZ ;  /* 0x000000051c1d7824 */ /* 0x000fc800078e02ff */
[----:B0-----:R-:W-:Y:S02]  /*0a60*/  IMAD.WIDE R28, R29, 0x4, R26 ;  /* 0x000000041d1c7825 */ /* 0x001fe400078e021a */
[----:B------:R-:W2:Y:S04]  /*0a70*/  LDG.E R26, desc[UR6][R22.64] ;  /* 0x00000006161a7981 */ /* 0x000ea8000c1e1900 */
[----:B------:R-:W2:Y:S02]  /*0a80*/  LDG.E R27, desc[UR6][R28.64] ;  /* 0x000000061c1b7981 */ /* 0x000ea4000c1e1900 */
[----:B--2---:R-:W-:-:S05]  /*0a90*/  FFMA R2, R27, R26, R2 ;  /* 0x0000001a1b027223 */ /* 0x004fca0000000002 */
[----:B------:R0:W-:Y:S04]  /*0aa0*/  STG.E desc[UR6][R24.64+0x4], R2 ;  /* 0x0000040218007986 */ /* 0x0001e8000c101906 */
        /* <DEDUP_REMOVED lines=13> */
[----:B------:R-:W2:Y:S01]  /*0b80*/  LDG.E R26, desc[UR6][R22.64] ;  /* 0x00000006161a7981 */ /* 0x000ea2000c1e1900 */
[----:B------:R-:W-:Y:S01]  /*0b90*/  VIADD R19, R19, 0x1 ;  /* 0x0000000113137836 */ /* 0x000fe20000000000 */
[----:B------:R-:W-:Y:S01]  /*0ba0*/  UIADD3 UR4, UPT, UPT, UR4, UR5, URZ ;  /* 0x0000000504047290 */ /* 0x000fe2000fffe0ff */
[----:B------:R-:W-:-:S03]  /*0bb0*/  VIADD R7, R7, 0x1 ;  /* 0x0000000107077836 */ /* 0x000fc60000000000 */
[----:B------:R-:W-:Y:S01]  /*0bc0*/  ISETP.NE.AND P0, PT, R19, RZ, PT ;  /* 0x000000ff1300720c */ /* 0x000fe20003f05270 */
[----:B--2---:R-:W-:Y:S01]  /*0bd0*/  FFMA R6, R27, R26, R6 ;  /* 0x0000001a1b067223 */ /* 0x004fe20000000006 */
[----:B------:R-:W-:-:S04]  /*0be0*/  IADD3 R26, P1, PT, R22, 0x4, RZ ;  /* 0x00000004161a7810 */ /* 0x000fc80007f3e0ff */
[----:B------:R0:W-:Y:S01]  /*0bf0*/  STG.E desc[UR6][R24.64+0x14], R6 ;  /* 0x0000140618007986 */ /* 0x0001e2000c101906 */
[----:B------:R-:W-:-:S06]  /*0c00*/  IADD3.X R27, PT, PT, RZ, R23, RZ, P1, !PT ;  /* 0x00000017ff1b7210 */ /* 0x000fcc0000ffe4ff */
[----:B------:R-:W-:Y:S05]  /*0c10*/  @P0 BRA `(.L_x_108) ;  /* 0xfffffff400e00947 */ /* 0x000fea000383ffff */
[----:B------:R-:W-:Y:S05]  /*0c20*/  EXIT ;  /* 0x000000000000794d */ /* 0x000fea0003800000 */
.L_x_109:
        /* <DEDUP_REMOVED lines=13> */
.L_x_121:


//--------------------- .text._Z12setup_kernelP24curandStatePhilox4_32_10 --------------------------
	.section	.text._Z12setup_kernelP24curandStatePhilox4_32_10,"ax",@progbits
	.align	128
        .global         _Z12setup_kernelP24curandStatePhilox4_32_10
        .type           _Z12setup_kernelP24curandStatePhilox4_32_10,@function
        .size           _Z12setup_kernelP24curandStatePhilox4_32_10,(.L_x_122 - _Z12setup_kernelP24curandStatePhilox4_32_10)
        .other          _Z12setup_kernelP24curandStatePhilox4_32_10,@"STO_CUDA_ENTRY STV_DEFAULT"
_Z12setup_kernelP24curandStatePhilox4_32_10:
.text._Z12setup_kernelP24curandStatePhilox4_32_10:
[----:B------:R-:W-:Y:S01]  /*0000*/  LDC R1, c[0x0][0x37c] ;  /* 0x0000df00ff017b82 */ /* 0x000fe20000000800 */
[----:B------:R-:W0:Y:S07]  /*0010*/  S2R R6, SR_TID.X ;  /* 0x0000000000067919 */ /* 0x000e2e0000002100 */
[----:B------:R-:W0:Y:S08]  /*0020*/  S2UR UR4, SR_CTAID.X ;  /* 0x00000000000479c3 */ /* 0x000e300000002500 */
[----:B------:R-:W0:Y:S02]  /*0030*/  LDC R3, c[0x0][0x360] ;  /* 0x0000d800ff037b82 */ /* 0x000e240000000800 */
[----:B0-----:R-:W-:Y:S01]  /*0040*/  IMAD R6, R3, UR4, R6 ;  /* 0x0000000403067c24 */ /* 0x001fe2000f8e0206 */
[----:B------:R-:W0:Y:S03]  /*0050*/  LDCU.64 UR4, c[0x0][0x358] ;  /* 0x00006b00ff0477ac */ /* 0x000e260008000a00 */
[----:B------:R-:W-:Y:S01]  /*0060*/  IMAD.WIDE.U32 R2, R6, -0x326172a9, RZ ;  /* 0xcd9e8d5706027825 */ /* 0x000fe200078e00ff */
[----:B------:R-:W-:-:S04]  /*0070*/  SHF.R.S32.HI R7, RZ, 0x1f, R6 ;  /* 0x0000001fff077819 */ /* 0x000fc80000011406 */
[----:B------:R-:W-:Y:S01]  /*0080*/  LOP3.LUT R3, R3, 0x4d2, RZ, 0x3c, !PT ;  /* 0x000004d203037812 */ /* 0x000fe200078e3cff */
[----:B------:R-:W-:-:S05]  /*0090*/  IMAD.WIDE.U32 R4, R7, -0x326172a9, RZ ;  /* 0xcd9e8d5707047825 */ /* 0x000fca00078e00ff */
[----:B------:R-:W-:Y:S01]  /*00a0*/  LOP3.LUT R8, R2, 0x9e377e8b, R5, 0x96, !PT ;  /* 0x9e377e8b02087812 */ /* 0x000fe200078e9605 */
[----:B------:R-:W-:-:S04]  /*00b0*/  IMAD.WIDE.U32 R2, R3, -0x2daee0ad, RZ ;  /* 0xd2511f5303027825 */ /* 0x000fc800078e00ff */
[----:B------:R-:W-:Y:S01]  /*00c0*/  IMAD.WIDE.U32 R8, R8, -0x2daee0ad, RZ ;  /* 0xd2511f5308087825 */ /* 0x000fe200078e00ff */
[----:B------:R-:W-:-:S04]  /*00d0*/  LOP3.LUT R3, R3, 0xbb67ae85, RZ, 0x3c, !PT ;  /* 0xbb67ae8503037812 */ /* 0x000fc800078e3cff */
[----:B------:R-:W-:Y:S01]  /*00e0*/  LOP3.LUT R10, R2, 0x76cf5d0a, R9, 0x96, !PT ;  /* 0x76cf5d0a020a7812 */ /* 0x000fe200078e9609 */
[----:B------:R-:W-:-:S04]  /*00f0*/  IMAD.WIDE.U32 R2, R3, -0x326172a9, RZ ;  /* 0xcd9e8d5703027825 */ /* 0x000fc800078e00ff */
[----:B------:R-:W-:Y:S01]  /*0100*/  IMAD.WIDE.U32 R10, R10, -0x326172a9, RZ ;  /* 0xcd9e8d570a0a7825 */ /* 0x000fe200078e00ff */
[----:B------:R-:W-:-:S04]  /*0110*/  LOP3.LUT R3, R4, 0x3c6ef844, R3, 0x96, !PT ;  /* 0x3c6ef84404037812 */ /* 0x000fc800078e9603 */
        /* <DEDUP_REMOVED lines=11> */
[----:B------:R-:W-:-:S03]  /*01d0*/  LOP3.LUT R3, R4, 0xa9066899, R3, 0x96, !PT ;  /* 0xa906689904037812 */ /* 0x000fc600078e9603 */
[----:B------:R-:W-:Y:S01]  /*01e0*/  IMAD.MOV.U32 R9, RZ, RZ, RZ ;  /* 0x000000ffff097224 */ /* 0x000fe200078e00ff */
[----:B------:R-:W-:Y:S01]  /*01f0*/  LOP3.LUT R12, R2, 0x646e171e, R11, 0x96, !PT ;  /* 0x646e171e020c7812 */ /* 0x000fe200078e960b */
[----:B------:R-:W-:-:S04]  /*0200*/  IMAD.WIDE.U32 R2, R3, -0x326172a9, RZ ;  /* 0xcd9e8d5703027825 */ /* 0x000fc800078e00ff */
[----:B------:R-:W-:Y:S01]  /*0210*/  IMAD.WIDE.U32 R12, R12, -0x326172a9, RZ ;  /* 0xcd9e8d570c0c7825 */ /* 0x000fe200078e00ff */
[----:B------:R-:W-:-:S03]  /*0220*/  LOP3.LUT R4, R8, 0xb54cdf28, R3, 0x96, !PT ;  /* 0xb54cdf2808047812 */ /* 0x000fc600078e9603 */
[----:B------:R-:W-:Y:S01]  /*0230*/  IMAD.MOV.U32 R8, RZ, RZ, 0x4d2 ;  /* 0x000004d2ff087424 */ /* 0x000fe200078e00ff */
[----:B------:R-:W-:Y:S01]  /*0240*/  LOP3.LUT R14, R2, 0x538458e1, R13, 0x96, !PT ;  /* 0x538458e1020e7812 */ /* 0x000fe200078e960d */
[----:B------:R-:W-:Y:S01]  /*0250*/  IMAD.WIDE.U32 R4, R4, -0x2daee0ad, RZ ;  /* 0xd2511f5304047825 */ /* 0x000fe200078e00ff */
[----:B------:R-:W1:Y:S03]  /*0260*/  LDC.64 R2, c[0x0][0x380] ;  /* 0x0000e000ff027b82 */ /* 0x000e660000000a00 */
[----:B------:R-:W-:Y:S01]  /*0270*/  IMAD.WIDE.U32 R14, R14, -0x2daee0ad, RZ ;  /* 0xd2511f530e0e7825 */ /* 0x000fe200078e00ff */
[----:B------:R-:W-:Y:S02]  /*0280*/  LOP3.LUT R5, R10, 0x1fd5c5a3, R5, 0x96, !PT ;  /* 0x1fd5c5a30a057812 */ /* 0x000fe400078e9605 */
[----:B------:R-:W-:Y:S02]  /*0290*/  CS2R R10, SRZ ;  /* 0x00000000000a7805 */ /* 0x000fe4000001ff00 */
[----:B------:R-:W-:Y:S01]  /*02a0*/  LOP3.LUT R18, R4, 0xdb3d7428, R15, 0x96, !PT ;  /* 0xdb3d742804127812 */ /* 0x000fe200078e960f */
[----:B------:R-:W-:-:S04]  /*02b0*/  IMAD.WIDE.U32 R4, R5, -0x326172a9, RZ ;  /* 0xcd9e8d5705047825 */ /* 0x000fc800078e00ff */
[----:B------:R-:W-:Y:S01]  /*02c0*/  IMAD.WIDE.U32 R18, R18, -0x326172a9, RZ ;  /* 0xcd9e8d5712127825 */ /* 0x000fe200078e00ff */
[----:B------:R-:W-:-:S04]  /*02d0*/  LOP3.LUT R16, R12, 0xf1bbd29a, R5, 0x96, !PT ;  /* 0xf1bbd29a0c107812 */ /* 0x000fc800078e9605 */
[----:B------:R-:W-:Y:S01]  /*02e0*/  LOP3.LUT R12, R4, 0x8ff34c53, R19, 0x96, !PT ;  /* 0x8ff34c53040c7812 */ /* 0x000fe200078e9613 */
[----:B------:R-:W-:Y:S01]  /*02f0*/  IMAD.WIDE.U32 R16, R16, -0x2daee0ad, RZ ;  /* 0xd2511f5310107825 */ /* 0x000fe200078e00ff */
[----:B------:R-:W-:Y:S02]  /*0300*/  CS2R R4, SRZ ;  /* 0x0000000000047805 */ /* 0x000fe4000001ff00 */
[----:B------:R-:W-:Y:S01]  /*0310*/  MOV R13, R18 ;  /* 0x00000012000d7202 */ /* 0x000fe20000000f00 */
[----:B-1----:R-:W-:Y:S01]  /*0320*/  IMAD.WIDE R2, R6, 0x40, R2 ;  /* 0x0000004006027825 */ /* 0x002fe200078e0202 */
[----:B------:R-:W-:Y:S02]  /*0330*/  LOP3.LUT R14, R14, 0x96a522ad, R17, 0x96, !PT ;  /* 0x96a522ad0e0e7812 */ /* 0x000fe400078e9611 */
[----:B------:R-:W-:Y:S02]  /*0340*/  MOV R15, R16 ;  /* 0x00000010000f7202 */ /* 0x000fe40000000f00 */
[----:B0-----:R-:W-:Y:S04]  /*0350*/  STG.E.128 desc[UR4][R2.64+0x20], R8 ;  /* 0x0000200802007986 */ /* 0x001fe8000c101d04 */
[----:B------:R-:W-:Y:S04]  /*0360*/  STG.E.128 desc[UR4][R2.64], R4 ;  /* 0x0000000402007986 */ /* 0x000fe8000c101d04 */
[----:B------:R-:W-:Y:S04]  /*0370*/  STG.E.64 desc[UR4][R2.64+0x30], RZ ;  /* 0x000030ff02007986 */ /* 0x000fe8000c101b04 */
[----:B------:R-:W-:Y:S04]  /*0380*/  STG.E.64 desc[UR4][R2.64+0x38], RZ ;  /* 0x000038ff02007986 */ /* 0x000fe8000c101b04 */
[----:B------:R-:W-:Y:S01]  /*0390*/  STG.E.128 desc[UR4][R2.64+0x10], R12 ;  /* 0x0000100c02007986 */ /* 0x000fe2000c101d04 */
[----:B------:R-:W-:Y:S05]  /*03a0*/  EXIT ;  /* 0x000000000000794d */ /* 0x000fea0003800000 */
.L_x_110:
        /* <DEDUP_REMOVED lines=13> */
.L_x_122:


//--------------------- .nv.global.init           --------------------------
	.section	.nv.global.init,"aw",@progbits
	.align	4
.nv.global.init:
	.type		mrg32k3aM1SubSeq,@object
	.size		mrg32k3aM1SubSeq,(mrg32k3aM2SubSeq - mrg32k3aM1SubSeq)
mrg32k3aM1SubSeq:
        /*0000*/ 	.byte	0x0b, 0xcc, 0xee, 0x04, 0x73, 0x29, 0x8b, 0x6f, 0xf6, 0x53, 0x03, 0xf6, 0x23, 0xf6, 0xea, 0xda
        /* <DEDUP_REMOVED lines=125> */
	.type		mrg32k3aM2SubSeq,@object
	.size		mrg32k3aM2SubSeq,(mrg32k3aM1 - mrg32k3aM2SubSeq)
mrg32k3aM2SubSeq:
        /* <DEDUP_REMOVED lines=126> */
	.type		mrg32k3aM1,@object
	.size		mrg32k3aM1,(mrg32k3aM1Seq - mrg32k3aM1)
mrg32k3aM1:
        /* <DEDUP_REMOVED lines=144> */
	.type		mrg32k3aM1Seq,@object
	.size		mrg32k3aM1Seq,(mrg32k3aM2 - mrg32k3aM1Seq)
mrg32k3aM1Seq:
        /* <DEDUP_REMOVED lines=144> */
	.type		mrg32k3aM2,@object
	.size		mrg32k3aM2,(mrg32k3aM2Seq - mrg32k3aM2)
mrg32k3aM2:
        /* <DEDUP_REMOVED lines=144> */
	.type		mrg32k3aM2Seq,@object
	.size		mrg32k3aM2Seq,(precalc_xorwow_matrix - mrg32k3aM2Seq)
mrg32k3aM2Seq:
        /* <DEDUP_REMOVED lines=144> */
	.type		precalc_xorwow_matrix,@object
	.size		precalc_xorwow_matrix,(precalc_xorwow_offset_matrix - precalc_xorwow_matrix)
precalc_xorwow_matrix:
        /* <DEDUP_REMOVED lines=6400> */
	.type		precalc_xorwow_offset_matrix,@object
	.size		precalc_xorwow_offset_matrix,(.L_1 - precalc_xorwow_offset_matrix)
precalc_xorwow_offset_matrix:
        /* <DEDUP_REMOVED lines=6400> */
.L_1:


//--------------------- .nv.shared._ZN3cub18CUB_300001_SM_10006detail10merge_sort26DeviceMergeSortMergeKernelINS2_10policy_hubIP8ParticleE9Policy600ES6_PNS0_8NullTypeES6_SA_m3CmpS5_S9_EEvbT2_T3_T4_PT6_PT7_T5_PSE_SE_NS1_7vsmem_tE --------------------------
	.section	.nv.shared._ZN3cub18CUB_300001_SM_10006detail10merge_sort26DeviceMergeSortMergeKernelINS2_10policy_hubIP8ParticleE9Policy600ES6_PNS0_8NullTypeES6_SA_m3CmpS5_S9_EEvbT2_T3_T4_PT6_PT7_T5_PSE_SE_NS1_7vsmem_tE,"aw",@nobits
	.sectionflags	@""
	.align	16
.nv.shared._ZN3cub18CUB_300001_SM_10006detail10merge_sort26DeviceMergeSortMergeKernelINS2_10policy_hubIP8ParticleE9Policy600ES6_PNS0_8NullTypeES6_SA_m3CmpS5_S9_EEvbT2_T3_T4_PT6_PT7_T5_PSE_SE_NS1_7vsmem_tE:
	.zero		13344


//--------------------- .nv.shared.reserved.0     --------------------------
	.section	.nv.shared.reserved.0,"aw",@nobits
	.weak		__nv_reservedSMEM_offset_0_alias
	.size		__nv_reservedSMEM_offset_0_alias, 0, 64
	.other		__nv_reservedSMEM_offset_0_alias,@"STO_CUDA_RESERVED_SHARED STV_DEFAULT"
__nv_reservedSMEM_offset_0_alias:
	.zero		0
	.zero		64


//--------------------- .nv.global                --------------------------
	.section	.nv.global,"aw",@nobits
.nv.global:
	.type		_ZN34_INTERNAL_5eca86ce_4_k_cu_0bb221c56thrust24THRUST_300001_SM_1000_NS12placeholders2_8E,@object
	.size		_ZN34_INTERNAL_5eca86ce_4_k_cu_0bb221c56thrust24THRUST_300001_SM_1000_NS12placeholders2_8E,(_ZN34_INTERNAL_5eca86ce_4_k_cu_0bb221c54cuda3std3__436_GLOBAL__N__5eca86ce_4_k_cu_0bb221c56ignoreE - _ZN34_INTERNAL_5eca86ce_4_k_cu_0bb221c56thrust24THRUST_300001_SM_1000_NS12placeholders2_8E)
_ZN34_INTERNAL_5eca86ce_4_k_cu_0bb221c56thrust24THRUST_300001_SM_1000_NS12placeholders2_8E:
	.zero		1
	.type		_ZN34_INTERNAL_5eca86ce_4_k_cu_0bb221c54cuda3std3__436_GLOBAL__N__5eca86ce_4_k_cu_0bb221c56ignoreE,@object
	.size		_ZN34_INTERNAL_5eca86ce_4_k_cu_0bb221c54cuda3std3__436_GLOBAL__N__5eca86ce_4_k_cu_0bb221c56ignoreE,(_ZN34_INTERNAL_5eca86ce_4_k_cu_0bb221c54cuda3std6ranges3__45__cpo4dataE - _ZN34_INTERNAL_5eca86ce_4_k_cu_0bb221c54cuda3std3__436_GLOBAL__N__5eca86ce_4_k_cu_0bb221c56ignoreE)
_ZN34_INTERNAL_5eca86ce_4_k_cu_0bb221c54cuda3std3__436_GLOBAL__N__5eca86ce_4_k_cu_0bb221c56ignoreE:
	.zero		1
	.type		_ZN34_INTERNAL_5eca86ce_4_k_cu_0bb221c54cuda3std6ranges3__45__cpo4dataE,@object
	.size		_ZN34_INTERNAL_5eca86ce_4_k_cu_0bb221c54cuda3std6ranges3__45__cpo4dataE,(_ZN34_INTERNAL_5eca86ce_4_k_cu_0bb221c56thrust24THRUST_300001_SM_1000_NS6system3cpp3parE - _ZN34_INTERNAL_5eca86ce_4_k_cu_0bb221c54cuda3std6ranges3__45__cpo4dataE)
_ZN34_INTERNAL_5eca86ce_4_k_cu_0bb221c54cuda3std6ranges3__45__cpo4dataE:
	.zero		1
	.type		_ZN34_INTERNAL_5eca86ce_4_k_cu_0bb221c56thrust24THRUST_300001_SM_1000_NS6system3cpp3parE,@object
	.size		_ZN34_INTERNAL_5eca86ce_4_k_cu_0bb221c56thrust24THRUST_300001_SM_1000_NS6system3cpp3parE,(_ZN34_INTERNAL_5eca86ce_4_k_cu_0bb221c54cuda3std3__45__cpo5beginE - _ZN34_INTERNAL_5eca86ce_4_k_cu_0bb221c56thrust24THRUST_300001_SM_1000_NS6system3cpp3parE)
_ZN34_INTERNAL_5eca86ce_4_k_cu_0bb221c56thrust24THRUST_300001_SM_1000_NS6system3cpp3parE:
	.zero		1
	.type		_ZN34_INTERNAL_5eca86ce_4_k_cu_0bb221c54cuda3std3__45__cpo5beginE,@object
	.size		_ZN34_INTERNAL_5eca86ce_4_k_cu_0bb221c54cuda3std3__45__cpo5beginE,(_ZN34_INTERNAL_5eca86ce_4_k_cu_0bb221c54cuda3std6ranges3__45__cpo5beginE - _ZN34_INTERNAL_5eca86ce_4_k_cu_0bb221c54cuda3std3__45__cpo5beginE)
_ZN34_INTERNAL_5eca86ce_4_k_cu_0bb221c54cuda3std3__45__cpo5beginE:
	.zero		1
	.type		_ZN34_INTERNAL_5eca86ce_4_k_cu_0bb221c54cuda3std6ranges3__45__cpo5beginE,@object
	.size		_ZN34_INTERNAL_5eca86ce_4_k_cu_0bb221c54cuda3std6ranges3__45__cpo5beginE,(_ZN34_INTERNAL_5eca86ce_4_k_cu_0bb221c56thrust24THRUST_300001_SM_1000_NS6deviceE - _ZN34_INTERNAL_5eca86ce_4_k_cu_0bb221c54cuda3std6ranges3__45__cpo5beginE)
_ZN34_INTERNAL_5eca86ce_4_k_cu_0bb221c54cuda3std6ranges3__45__cpo5beginE:
	.zero		1
	.type		_ZN34_INTERNAL_5eca86ce_4_k_cu_0bb221c56thrust24THRUST_300001_SM_1000_NS6deviceE,@object
	.size		_ZN34_INTERNAL_5eca86ce_4_k_cu_0bb221c56thrust24THRUST_300001_SM_1000_NS6deviceE,(_ZN34_INTERNAL_5eca86ce_4_k_cu_0bb221c54cuda3std3__47nulloptE - _ZN34_INTERNAL_5eca86ce_4_k_cu_0bb221c56thrust24THRUST_300001_SM_1000_NS6deviceE)
_ZN34_INTERNAL_5eca86ce_4_k_cu_0bb221c56thrust24THRUST_300001_SM_1000_NS6deviceE:
	.zero		1
	.type		_ZN34_INTERNAL_5eca86ce_4_k_cu_0bb221c54cuda3std3__47nulloptE,@object
	.size		_ZN34_INTERNAL_5eca86ce_4_k_cu_0bb221c54cuda3std3__47nulloptE,(_ZN34_INTERNAL_5eca86ce_4_k_cu_0bb221c54cuda3std6ranges3__45__cpo8distanceE - _ZN34_INTERNAL_5eca86ce_4_k_cu_0bb221c54cuda3std3__47nulloptE)
_ZN34_INTERNAL_5eca86ce_4_k_cu_0bb221c54cuda3std3__47nulloptE:
	.zero		1
	.type		_ZN34_INTERNAL_5eca86ce_4_k_cu_0bb221c54cuda3std6ranges3__45__cpo8distanceE,@object
	.size		_ZN34_INTERNAL_5eca86ce_4_k_cu_0bb221c54cuda3std6ranges3__45__cpo8distanceE,(_ZN34_INTERNAL_5eca86ce_4_k_cu_0bb221c56thrust24THRUST_300001_SM_1000_NS12placeholders2_4E - _ZN34_INTERNAL_5eca86ce_4_k_cu_0bb221c54cuda3std6ranges3__45__cpo8distanceE)
_ZN34_INTERNAL_5eca86ce_4_k_cu_0bb221c54cuda3std6ranges3__45__cpo8distanceE:
	.zero		1
	.type		_ZN34_INTERNAL_5eca86ce_4_k_cu_0bb221c56thrust24THRUST_300001_SM_1000_NS12placeholders2_4E,@object
	.size		_ZN34_INTERNAL_5eca86ce_4_k_cu_0bb221c56thrust24THRUST_300001_SM_1000_NS12placeholders2_4E,(_ZN34_INTERNAL_5eca86ce_4_k_cu_0bb221c54cuda3std3__45__cpo6rbeginE - _ZN34_INTERNAL_5eca86ce_4_k_cu_0bb221c56thrust24THRUST_300001_SM_1000_NS12placeholders2_4E)
_ZN34_INTERNAL_5eca86ce_4_k_cu_0bb221c56thrust24THRUST_300001_SM_1000_NS12placeholders2_4E:
	.zero		1
	.type		_ZN34_INTERNAL_5eca86ce_4_k_cu_0bb221c54cuda3std3__45__cpo6rbeginE,@object
	.size		_ZN34_INTERNAL_5eca86ce_4_k_cu_0bb221c54cuda3std3__45__cpo6rbeginE,(_ZN34_INTERNAL_5eca86ce_4_k_cu_0bb221c54cuda3std6ranges3__45__cpo7advanceE - _ZN34_INTERNAL_5eca86ce_4_k_cu_0bb221c54cuda3std3__45__cpo6rbeginE)
_ZN34_INTERNAL_5eca86ce_4_k_cu_0bb221c54cuda3std3__45__cpo6rbeginE:
	.zero		1
	.type		_ZN34_INTERNAL_5eca86ce_4_k_cu_0bb221c54cuda3std6ranges3__45__cpo7advanceE,@object
	.size		_ZN34_INTERNAL_5eca86ce_4_k_cu_0bb221c54cuda3std6ranges3__45__cpo7advanceE,(_ZN34_INTERNAL_5eca86ce_4_k_cu_0bb221c56thrust24THRUST_300001_SM_1000_NS12placeholders3_10E - _ZN34_INTERNAL_5eca86ce_4_k_cu_0bb221c54cuda3std6ranges3__45__cpo7advanceE)
_ZN34_INTERNAL_5eca86ce_4_k_cu_0bb221c54cuda3std6ranges3__45__cpo7advanceE:
	.zero		1
	.type		_ZN34_INTERNAL_5eca86ce_4_k_cu_0bb221c56thrust24THRUST_300001_SM_1000_NS12placeholders3_10E,@object
	.size		_ZN34_INTERNAL_5eca86ce_4_k_cu_0bb221c56thrust24THRUST_300001_SM_1000_NS12placeholders3_10E,(_ZN34_INTERNAL_5eca86ce_4_k_cu_0bb221c54cuda3std3__48in_placeE - _ZN34_INTERNAL_5eca86ce_4_k_cu_0bb221c56thrust24THRUST_300001_SM_1000_NS12placeholders3_10E)
_ZN34_INTERNAL_5eca86ce_4_k_cu_0bb221c56thrust24THRUST_300001_SM_1000_NS12placeholders3_10E:
	.zero		1
	.type		_ZN34_INTERNAL_5eca86ce_4_k_cu_0bb221c54cuda3std3__48in_placeE,@object
	.size		_ZN34_INTERNAL_5eca86ce_4_k_cu_0bb221c54cuda3std3__48in_placeE,(_ZN34_INTERNAL_5eca86ce_4_k_cu_0bb221c54cuda3std6ranges3__45__cpo4sizeE - _ZN34_INTERNAL_5eca86ce_4_k_cu_0bb221c54cuda3std3__48in_placeE)
_ZN34_INTERNAL_5eca86ce_4_k_cu_0bb221c54cuda3std3__48in_placeE:
	.zero		1
	.type		_ZN34_INTERNAL_5eca86ce_4_k_cu_0bb221c54cuda3std6ranges3__45__cpo4sizeE,@object
	.size		_ZN34_INTERNAL_5eca86ce_4_k_cu_0bb221c54cuda3std6ranges3__45__cpo4sizeE,(_ZN34_INTERNAL_5eca86ce_4_k_cu_0bb221c56thrust24THRUST_300001_SM_1000_NS12placeholders2_2E - _ZN34_INTERNAL_5eca86ce_4_k_cu_0bb221c54cuda3std6ranges3__45__cpo4sizeE)
_ZN34_INTERNAL_5eca86ce_4_k_cu_0bb221c54cuda3std6ranges3__45__cpo4sizeE:
	.zero		1
	.type		_ZN34_INTERNAL_5eca86ce_4_k_cu_0bb221c56thrust24THRUST_300001_SM_1000_NS12placeholders2_2E,@object
	.size		_ZN34_INTERNAL_5eca86ce_4_k_cu_0bb221c56thrust24THRUST_300001_SM_1000_NS12placeholders2_2E,(_ZN34_INTERNAL_5eca86ce_4_k_cu_0bb221c54cuda3std3__45__cpo6cbeginE - _ZN34_INTERNAL_5eca86ce_4_k_cu_0bb221c56thrust24THRUST_300001_SM_1000_NS12placeholders2_2E)
_ZN34_INTERNAL_5eca86ce_4_k_cu_0bb221c56thrust24THRUST_300001_SM_1000_NS12placeholders2_2E:
	.zero		1
	.type		_ZN34_INTERNAL_5eca86ce_4_k_cu_0bb221c54cuda3std3__45__cpo6cbeginE,@object
	.size		_ZN34_INTERNAL_5eca86ce_4_k_cu_0bb221c54cuda3std3__45__cpo6cbeginE,(_ZN34_INTERNAL_5eca86ce_4_k_cu_0bb221c54cuda3std6ranges3__45__cpo6cbeginE - _ZN34_INTERNAL_5eca86ce_4_k_cu_0bb221c54cuda3std3__45__cpo6cbeginE)
_ZN34_INTERNAL_5eca86ce_4_k_cu_0bb221c54cuda3std3__45__cpo6cbeginE:
	.zero		1
	.type		_ZN34_INTERNAL_5eca86ce_4_k_cu_0bb221c54cuda3std6ranges3__45__cpo6cbeginE,@object
	.size		_ZN34_INTERNAL_5eca86ce_4_k_cu_0bb221c54cuda3std6ranges3__45__cpo6cbeginE,(_ZN34_INTERNAL_5eca86ce_4_k_cu_0bb221c56thrust24THRUST_300001_SM_1000_NS12placeholders2_6E - _ZN34_INTERNAL_5eca86ce_4_k_cu_0bb221c54cuda3std6ranges3__45__cpo6cbeginE)
_ZN34_INTERNAL_5eca86ce_4_k_cu_0bb221c54cuda3std6ranges3__45__cpo6cbeginE:
	.zero		1
	.type		_ZN34_INTERNAL_5eca86ce_4_k_cu_0bb221c56thrust24THRUST_300001_SM_1000_NS12placeholders2_6E,@object
	.size		_ZN34_INTERNAL_5eca86ce_4_k_cu_0bb221c56thrust24THRUST_300001_SM_1000_NS12placeholders2_6E,(_ZN34_INTERNAL_5eca86ce_4_k_cu_0bb221c54cuda3std3__45__cpo7crbeginE - _ZN34_INTERNAL_5eca86ce_4_k_cu_0bb221c56thrust24THRUST_300001_SM_1000_NS12placeholders2_6E)
_ZN34_INTERNAL_5eca86ce_4_k_cu_0bb221c56thrust24THRUST_300001_SM_1000_NS12placeholders2_6E:
	.zero		1
	.type		_ZN34_INTERNAL_5eca86ce_4_k_cu_0bb221c54cuda3std3__45__cpo7crbeginE,@object
	.size		_ZN34_INTERNAL_5eca86ce_4_k_cu_0bb221c54cuda3std3__45__cpo7crbeginE,(_ZN34_INTERNAL_5eca86ce_4_k_cu_0bb221c54cuda3std6ranges3__45__cpo4nextE - _ZN34_INTERNAL_5eca86ce_4_k_cu_0bb221c54cuda3std3__45__cpo7crbeginE)
_ZN34_INTERNAL_5eca86ce_4_k_cu_0bb221c54cuda3std3__45__cpo7crbeginE:
	.zero		1
	.type		_ZN34_INTERNAL_5eca86ce_4_k_cu_0bb221c54cuda3std6ranges3__45__cpo4nextE,@object
	.size		_ZN34_INTERNAL_5eca86ce_4_k_cu_0bb221c54cuda3std6ranges3__45__cpo4nextE,(_ZN34_INTERNAL_5eca86ce_4_k_cu_0bb221c54cuda3std6ranges3__45__cpo4swapE - _ZN34_INTERNAL_5eca86ce_4_k_cu_0bb221c54cuda3std6ranges3__45__cpo4nextE)
_ZN34_INTERNAL_5eca86ce_4_k_cu_0bb221c54cuda3std6ranges3__45__cpo4nextE:
	.zero		1
	.type		_ZN34_INTERNAL_5eca86ce_4_k_cu_0bb221c54cuda3std6ranges3__45__cpo4swapE,@object
	.size		_ZN34_INTERNAL_5eca86ce_4_k_cu_0bb221c54cuda3std6ranges3__45__cpo4swapE,(_ZN34_INTERNAL_5eca86ce_4_k_cu_0bb221c56thrust24THRUST_300001_SM_1000_NS8cuda_cub10par_nosyncE - _ZN34_INTERNAL_5eca86ce_4_k_cu_0bb221c54cuda3std6ranges3__45__cpo4swapE)
_ZN34_INTERNAL_5eca86ce_4_k_cu_0bb221c54cuda3std6ranges3__45__cpo4swapE:
	.zero		1
	.type		_ZN34_INTERNAL_5eca86ce_4_k_cu_0bb221c56thrust24THRUST_300001_SM_1000_NS8cuda_cub10par_nosyncE,@object
	.size		_ZN34_INTERNAL_5eca86ce_4_k_cu_0bb221c56thrust24THRUST_300001_SM_1000_NS8cuda_cub10par_nosyncE,(_ZN34_INTERNAL_5eca86ce_4_k_cu_0bb221c56thrust24THRUST_300001_SM_1000_NS3seqE - _ZN34_INTERNAL_5eca86ce_4_k_cu_0bb221c56thrust24THRUST_300001_SM_1000_NS8cuda_cub10par_nosyncE)
_ZN34_INTERNAL_5eca86ce_4_k_cu_0bb221c56thrust24THRUST_300001_SM_1000_NS8cuda_cub10par_nosyncE:
	.zero		1
	.type		_ZN34_INTERNAL_5eca86ce_4_k_cu_0bb221c56thrust24THRUST_300001_SM_1000_NS3seqE,@object
	.size		_ZN34_INTERNAL_5eca86ce_4_k_cu_0bb221c56thrust24THRUST_300001_SM_1000_NS3seqE,(_ZN34_INTERNAL_5eca86ce_4_k_cu_0bb221c54cuda3std3__420unreachable_sentinelE - _ZN34_INTERNAL_5eca86ce_4_k_cu_0bb221c56thrust24THRUST_300001_SM_1000_NS3seqE)
_ZN34_INTERNAL_5eca86ce_4_k_cu_0bb221c56thrust24THRUST_300001_SM_1000_NS3seqE:
	.zero		1
	.type		_ZN34_INTERNAL_5eca86ce_4_k_cu_0bb221c54cuda3std3__420unreachable_sentinelE,@object
	.size		_ZN34_INTERNAL_5eca86ce_4_k_cu_0bb221c54cuda3std3__420unreachable_sentinelE,(_ZN34_INTERNAL_5eca86ce_4_k_cu_0bb221c54cuda3std6ranges3__45__cpo5ssizeE - _ZN34_INTERNAL_5eca86ce_4_k_cu_0bb221c54cuda3std3__420unreachable_sentinelE)
_ZN34_INTERNAL_5eca86ce_4_k_cu_0bb221c54cuda3std3__420unreachable_sentinelE:
	.zero		1
	.type		_ZN34_INTERNAL_5eca86ce_4_k_cu_0bb221c54cuda3std6ranges3__45__cpo5ssizeE,@object
	.size		_ZN34_INTERNAL_5eca86ce_4_k_cu_0bb221c54cuda3std6ranges3__45__cpo5ssizeE,(_ZN34_INTERNAL_5eca86ce_4_k_cu_0bb221c56thrust24THRUST_300001_SM_1000_NS12placeholders2_3E - _ZN34_INTERNAL_5eca86ce_4_k_cu_0bb221c54cuda3std6ranges3__45__cpo5ssizeE)
_ZN34_INTERNAL_5eca86ce_4_k_cu_0bb221c54cuda3std6ranges3__45__cpo5ssizeE:
	.zero		1
	.type		_ZN34_INTERNAL_5eca86ce_4_k_cu_0bb221c56thrust24THRUST_300001_SM_1000_NS12placeholders2_3E,@object
	.size		_ZN34_INTERNAL_5eca86ce_4_k_cu_0bb221c56thrust24THRUST_300001_SM_1000_NS12placeholders2_3E,(_ZN34_INTERNAL_5eca86ce_4_k_cu_0bb221c54cuda3std3__45__cpo4cendE - _ZN34_INTERNAL_5eca86ce_4_k_cu_0bb221c56thrust24THRUST_300001_SM_1000_NS12placeholders2_3E)
_ZN34_INTERNAL_5eca86ce_4_k_cu_0bb221c56thrust24THRUST_300001_SM_1000_NS12placeholders2_3E:
	.zero		1
	.type		_ZN34_INTERNAL_5eca86ce_4_k_cu_0bb221c54cuda3std3__45__cpo4cendE,@object
	.size		_ZN34_INTERNAL_5eca86ce_4_k_cu_0bb221c54cuda3std3__45__cpo4cendE,(_ZN34_INTERNAL_5eca86ce_4_k_cu_0bb221c54cuda3std6ranges3__45__cpo4cendE - _ZN34_INTERNAL_5eca86ce_4_k_cu_0bb221c54cuda3std3__45__cpo4cendE)
_ZN34_INTERNAL_5eca86ce_4_k_cu_0bb221c54cuda3std3__45__cpo4cendE:
	.zero		1
	.type		_ZN34_INTERNAL_5eca86ce_4_k_cu_0bb221c54cuda3std6ranges3__45__cpo4cendE,@object
	.size		_ZN34_INTERNAL_5eca86ce_4_k_cu_0bb221c54cuda3std6ranges3__45__cpo4cendE,(_ZN34_INTERNAL_5eca86ce_4_k_cu_0bb221c56thrust24THRUST_300001_SM_1000_NS12placeholders2_7E - _ZN34_INTERNAL_5eca86ce_4_k_cu_0bb221c54cuda3std6ranges3__45__cpo4cendE)
_ZN34_INTERNAL_5eca86ce_4_k_cu_0bb221c54cuda3std6ranges3__45__cpo4cendE:
	.zero		1
	.type		_ZN34_INTERNAL_5eca86ce_4_k_cu_0bb221c56thrust24THRUST_300001_SM_1000_NS12placeholders2_7E,@object
	.size		_ZN34_INTERNAL_5eca86ce_4_k_cu_0bb221c56thrust24THRUST_300001_SM_1000_NS12placeholders2_7E,(_ZN34_INTERNAL_5eca86ce_4_k_cu_0bb221c54cuda3std3__45__cpo5crendE - _ZN34_INTERNAL_5eca86ce_4_k_cu_0bb221c56thrust24THRUST_300001_SM_1000_NS12placeholders2_7E)
_ZN34_INTERNAL_5eca86ce_4_k_cu_0bb221c56thrust24THRUST_300001_SM_1000_NS12placeholders2_7E:
	.zero		1
	.type		_ZN34_INTERNAL_5eca86ce_4_k_cu_0bb221c54cuda3std3__45__cpo5crendE,@object
	.size		_ZN34_INTERNAL_5eca86ce_4_k_cu_0bb221c54cuda3std3__45__cpo5crendE,(_ZN34_INTERNAL_5eca86ce_4_k_cu_0bb221c54cuda3std6ranges3__45__cpo4prevE - _ZN34_INTERNAL_5eca86ce_4_k_cu_0bb221c54cuda3std3__45__cpo5crendE)
_ZN34_INTERNAL_5eca86ce_4_k_cu_0bb221c54cuda3std3__45__cpo5crendE:
	.zero		1
	.type		_ZN34_INTERNAL_5eca86ce_4_k_cu_0bb221c54cuda3std6ranges3__45__cpo4prevE,@object
	.size		_ZN34_INTERNAL_5eca86ce_4_k_cu_0bb221c54cuda3std6ranges3__45__cpo4prevE,(_ZN34_INTERNAL_5eca86ce_4_k_cu_0bb221c54cuda3std6ranges3__45__cpo9iter_moveE - _ZN34_INTERNAL_5eca86ce_4_k_cu_0bb221c54cuda3std6ranges3__45__cpo4prevE)
_ZN34_INTERNAL_5eca86ce_4_k_cu_0bb221c54cuda3std6ranges3__45__cpo4prevE:
	.zero		1
	.type		_ZN34_INTERNAL_5eca86ce_4_k_cu_0bb221c54cuda3std6ranges3__45__cpo9iter_moveE,@object
	.size		_ZN34_INTERNAL_5eca86ce_4_k_cu_0bb221c54cuda3std6ranges3__45__cpo9iter_moveE,(_ZN34_INTERNAL_5eca86ce_4_k_cu_0bb221c56thrust24THRUST_300001_SM_1000_NS6system6detail10sequential3seqE - _ZN34_INTERNAL_5eca86ce_4_k_cu_0bb221c54cuda3std6ranges3__45__cpo9iter_moveE)
_ZN34_INTERNAL_5eca86ce_4_k_cu_0bb221c54cuda3std6ranges3__45__cpo9iter_moveE:
	.zero		1
	.type		_ZN34_INTERNAL_5eca86ce_4_k_cu_0bb221c56thrust24THRUST_300001_SM_1000_NS6system6detail10sequential3seqE,@object
	.size		_ZN34_INTERNAL_5eca86ce_4_k_cu_0bb221c56thrust24THRUST_300001_SM_1000_NS6system6detail10sequential3seqE,(_ZN34_INTERNAL_5eca86ce_4_k_cu_0bb221c56thrust24THRUST_300001_SM_1000_NS12placeholders2_9E - _ZN34_INTERNAL_5eca86ce_4_k_cu_0bb221c56thrust24THRUST_300001_SM_1000_NS6system6detail10sequential3seqE)
_ZN34_INTERNAL_5eca86ce_4_k_cu_0bb221c56thrust24THRUST_300001_SM_1000_NS6system6detail10sequential3seqE:
	.zero		1
	.type		_ZN34_INTERNAL_5eca86ce_4_k_cu_0bb221c56thrust24THRUST_300001_SM_1000_NS12placeholders2_9E,@object
	.size		_ZN34_INTERNAL_5eca86ce_4_k_cu_0bb221c56thrust24THRUST_300001_SM_1000_NS12placeholders2_9E,(_ZN34_INTERNAL_5eca86ce_4_k_cu_0bb221c54cuda3std3__419piecewise_constructE - _ZN34_INTERNAL_5eca86ce_4_k_cu_0bb221c56thrust24THRUST_300001_SM_1000_NS12placeholders2_9E)
_ZN34_INTERNAL_5eca86ce_4_k_cu_0bb221c56thrust24THRUST_300001_SM_1000_NS12placeholders2_9E:
	.zero		1
	.type		_ZN34_INTERNAL_5eca86ce_4_k_cu_0bb221c54cuda3std3__419piecewise_constructE,@object
	.size		_ZN34_INTERNAL_5eca86ce_4_k_cu_0bb221c54cuda3std3__419piecewise_constructE,(_ZN34_INTERNAL_5eca86ce_4_k_cu_0bb221c54cuda3std6ranges3__45__cpo5cdataE - _ZN34_INTERNAL_5eca86ce_4_k_cu_0bb221c54cuda3std3__419piecewise_constructE)
_ZN34_INTERNAL_5eca86ce_4_k_cu_0bb221c54cuda3std3__419piecewise_constructE:
	.zero		1
	.type		_ZN34_INTERNAL_5eca86ce_4_k_cu_0bb221c54cuda3std6ranges3__45__cpo5cdataE,@object
	.size		_ZN34_INTERNAL_5eca86ce_4_k_cu_0bb221c54cuda3std6ranges3__45__cpo5cdataE,(_ZN34_INTERNAL_5eca86ce_4_k_cu_0bb221c56thrust24THRUST_300001_SM_1000_NS12placeholders2_1E - _ZN34_INTERNAL_5eca86ce_4_k_cu_0bb221c54cuda3std6ranges3__45__cpo5cdataE)
_ZN34_INTERNAL_5eca86ce_4_k_cu_0bb221c54cuda3std6ranges3__45__cpo5cdataE:
	.zero		1
	.type		_ZN34_INTERNAL_5eca86ce_4_k_cu_0bb221c56thrust24THRUST_300001_SM_1000_NS12placeholders2_1E,@object
	.size		_ZN34_INTERNAL_5eca86ce_4_k_cu_0bb221c56thrust24THRUST_300001_SM_1000_NS12placeholders2_1E,(_ZN34_INTERNAL_5eca86ce_4_k_cu_0bb221c54cuda3std3__45__cpo3endE - _ZN34_INTERNAL_5eca86ce_4_k_cu_0bb221c56thrust24THRUST_300001_SM_1000_NS12placeholders2_1E)
_ZN34_INTERNAL_5eca86ce_4_k_cu_0bb221c56thrust24THRUST_300001_SM_1000_NS12placeholders2_1E:
	.zero		1
	.type		_ZN34_INTERNAL_5eca86ce_4_k_cu_0bb221c54cuda3std3__45__cpo3endE,@object
	.size		_ZN34_INTERNAL_5eca86ce_4_k_cu_0bb221c54cuda3std3__45__cpo3endE,(_ZN34_INTERNAL_5eca86ce_4_k_cu_0bb221c54cuda3std6ranges3__45__cpo3endE - _ZN34_INTERNAL_5eca86ce_4_k_cu_0bb221c54cuda3std3__45__cpo3endE)
_ZN34_INTERNAL_5eca86ce_4_k_cu_0bb221c54cuda3std3__45__cpo3endE:
	.zero		1
	.type		_ZN34_INTERNAL_5eca86ce_4_k_cu_0bb221c54cuda3std6ranges3__45__cpo3endE,@object
	.size		_ZN34_INTERNAL_5eca86ce_4_k_cu_0bb221c54cuda3std6ranges3__45__cpo3endE,(_ZN34_INTERNAL_5eca86ce_4_k_cu_0bb221c56thrust24THRUST_300001_SM_1000_NS12placeholders2_5E - _ZN34_INTERNAL_5eca86ce_4_k_cu_0bb221c54cuda3std6ranges3__45__cpo3endE)
_ZN34_INTERNAL_5eca86ce_4_k_cu_0bb221c54cuda3std6ranges3__45__cpo3endE:
	.zero		1
	.type		_ZN34_INTERNAL_5eca86ce_4_k_cu_0bb221c56thrust24THRUST_300001_SM_1000_NS12placeholders2_5E,@object
	.size		_ZN34_INTERNAL_5eca86ce_4_k_cu_0bb221c56thrust24THRUST_300001_SM_1000_NS12placeholders2_5E,(_ZN34_INTERNAL_5eca86ce_4_k_cu_0bb221c54cuda3std3__45__cpo4rendE - _ZN34_INTERNAL_5eca86ce_4_k_cu_0bb221c56thrust24THRUST_300001_SM_1000_NS12placeholders2_5E)
_ZN34_INTERNAL_5eca86ce_4_k_cu_0bb221c56thrust24THRUST_300001_SM_1000_NS12placeholders2_5E:
	.zero		1
	.type		_ZN34_INTERNAL_5eca86ce_4_k_cu_0bb221c54cuda3std3__45__cpo4rendE,@object
	.size		_ZN34_INTERNAL_5eca86ce_4_k_cu_0bb221c54cuda3std3__45__cpo4rendE,(_ZN34_INTERNAL_5eca86ce_4_k_cu_0bb221c54cuda3std6ranges3__45__cpo9iter_swapE - _ZN34_INTERNAL_5eca86ce_4_k_cu_0bb221c54cuda3std3__45__cpo4rendE)
_ZN34_INTERNAL_5eca86ce_4_k_cu_0bb221c54cuda3std3__45__cpo4rendE:
	.zero		1
	.type		_ZN34_INTERNAL_5eca86ce_4_k_cu_0bb221c54cuda3std6ranges3__45__cpo9iter_swapE,@object
	.size		_ZN34_INTERNAL_5eca86ce_4_k_cu_0bb221c54cuda3std6ranges3__45__cpo9iter_swapE,(_ZN34_INTERNAL_5eca86ce_4_k_cu_0bb221c54cuda3std3__48unexpectE - _ZN34_INTERNAL_5eca86ce_4_k_cu_0bb221c54cuda3std6ranges3__45__cpo9iter_swapE)
_ZN34_INTERNAL_5eca86ce_4_k_cu_0bb221c54cuda3std6ranges3__45__cpo9iter_swapE:
	.zero		1
	.type		_ZN34_INTERNAL_5eca86ce_4_k_cu_0bb221c54cuda3std3__48unexpectE,@object
	.size		_ZN34_INTERNAL_5eca86ce_4_k_cu_0bb221c54cuda3std3__48unexpectE,(_ZN34_INTERNAL_5eca86ce_4_k_cu_0bb221c56thrust24THRUST_300001_SM_1000_NS8cuda_cub3parE - _ZN34_INTERNAL_5eca86ce_4_k_cu_0bb221c54cuda3std3__48unexpectE)
_ZN34_INTERNAL_5eca86ce_4_k_cu_0bb221c54cuda3std3__48unexpectE:
	.zero		1
	.type		_ZN34_INTERNAL_5eca86ce_4_k_cu_0bb221c56thrust24THRUST_300001_SM_1000_NS8cuda_cub3parE,@object
	.size		_ZN34_INTERNAL_5eca86ce_4_k_cu_0bb221c56thrust24THRUST_300001_SM_1000_NS8cuda_cub3parE,(.L_38 - _ZN34_INTERNAL_5eca86ce_4_k_cu_0bb221c56thrust24THRUST_300001_SM_1000_NS8cuda_cub3parE)
_ZN34_INTERNAL_5eca86ce_4_k_cu_0bb221c56thrust24THRUST_300001_SM_1000_NS8cuda_cub3parE:
	.zero		1
.L_38:


//--------------------- .nv.shared._ZN3cub18CUB_300001_SM_10006detail10merge_sort30DeviceMergeSortBlockSortKernelINS2_10policy_hubIP8ParticleE9Policy600ES6_PNS0_8NullTypeES6_SA_m3CmpS5_S9_EEvbT0_T1_T2_T3_T4_PT6_PT7_T5_NS1_7vsmem_tE --------------------------
	.section	.nv.shared._ZN3cub18CUB_300001_SM_10006detail10merge_sort30DeviceMergeSortBlockSortKernelINS2_10policy_hubIP8ParticleE9Policy600ES6_PNS0_8NullTypeES6_SA_m3CmpS5_S9_EEvbT0_T1_T2_T3_T4_PT6_PT7_T5_NS1_7vsmem_tE,"aw",@nobits
	.sectionflags	@""
	.align	16
.nv.shared._ZN3cub18CUB_300001_SM_10006detail10merge_sort30DeviceMergeSortBlockSortKernelINS2_10policy_hubIP8ParticleE9Policy600ES6_PNS0_8NullTypeES6_SA_m3CmpS5_S9_EEvbT0_T1_T2_T3_T4_PT6_PT7_T5_NS1_7vsmem_tE:
	.zero		13344


//--------------------- .nv.shared._ZN3cub18CUB_300001_SM_10006detail10merge_sort26DeviceMergeSortMergeKernelINS2_10policy_hubIP8ParticleE9Policy600ES6_PNS0_8NullTypeES6_SA_j3CmpS5_S9_EEvbT2_T3_T4_PT6_PT7_T5_PSE_SE_NS1_7vsmem_tE --------------------------
	.section	.nv.shared._ZN3cub18CUB_300001_SM_10006detail10merge_sort26DeviceMergeSortMergeKernelINS2_10policy_hubIP8ParticleE9Policy600ES6_PNS0_8NullTypeES6_SA_j3CmpS5_S9_EEvbT2_T3_T4_PT6_PT7_T5_PSE_SE_NS1_7vsmem_tE,"aw",@nobits
	.sectionflags	@""
	.align	16
.nv.shared._ZN3cub18CUB_300001_SM_10006detail10merge_sort26DeviceMergeSortMergeKernelINS2_10policy_hubIP8ParticleE9Policy600ES6_PNS0_8NullTypeES6_SA_j3CmpS5_S9_EEvbT2_T3_T4_PT6_PT7_T5_PSE_SE_NS1_7vsmem_tE:
	.zero		13344


//--------------------- .nv.shared._ZN3cub18CUB_300001_SM_10006detail10merge_sort30DeviceMergeSortBlockSortKernelINS2_10policy_hubIP8ParticleE9Policy600ES6_PNS0_8NullTypeES6_SA_j3CmpS5_S9_EEvbT0_T1_T2_T3_T4_PT6_PT7_T5_NS1_7vsmem_tE --------------------------
	.section	.nv.shared._ZN3cub18CUB_300001_SM_10006detail10merge_sort30DeviceMergeSortBlockSortKernelINS2_10policy_hubIP8ParticleE9Policy600ES6_PNS0_8NullTypeES6_SA_j3CmpS5_S9_EEvbT0_T1_T2_T3_T4_PT6_PT7_T5_NS1_7vsmem_tE,"aw",@nobits
	.sectionflags	@""
	.align	16
.nv.shared._ZN3cub18CUB_300001_SM_10006detail10merge_sort30DeviceMergeSortBlockSortKernelINS2_10policy_hubIP8ParticleE9Policy600ES6_PNS0_8NullTypeES6_SA_j3CmpS5_S9_EEvbT0_T1_T2_T3_T4_PT6_PT7_T5_NS1_7vsmem_tE:
	.zero		13344


//--------------------- .nv.constant0._ZN3cub18CUB_300001_SM_10006detail10merge_sort26DeviceMergeSortMergeKernelINS2_10policy_hubIP8ParticleE9Policy600ES6_PNS0_8NullTypeES6_SA_m3CmpS5_S9_EEvbT2_T3_T4_PT6_PT7_T5_PSE_SE_NS1_7vsmem_tE --------------------------
	.section	.nv.constant0._ZN3cub18CUB_300001_SM_10006detail10merge_sort26DeviceMergeSortMergeKernelINS2_10policy_hubIP8ParticleE9Policy600ES6_PNS0_8NullTypeES6_SA_m3CmpS5_S9_EEvbT2_T3_T4_PT6_PT7_T5_PSE_SE_NS1_7vsmem_tE,"a",@progbits
	.sectionflags	@""
	.align	4
.nv.constant0._ZN3cub18CUB_300001_SM_10006detail10merge_sort26DeviceMergeSortMergeKernelINS2_10policy_hubIP8ParticleE9Policy600ES6_PNS0_8NullTypeES6_SA_m3CmpS5_S9_EEvbT2_T3_T4_PT6_PT7_T5_PSE_SE_NS1_7vsmem_tE:
	.zero		976


//--------------------- .nv.constant0._ZN3cub18CUB_300001_SM_10006detail10merge_sort30DeviceMergeSortPartitionKernelIP8Particlem3CmpS4_EEvbT_PT2_T0_SA_PSA_T1_SA_i --------------------------
	.section	.nv.constant0._ZN3cub18CUB_300001_SM_10006detail10merge_sort30DeviceMergeSortPartitionKernelIP8Particlem3CmpS4_EEvbT_PT2_T0_SA_PSA_T1_SA_i,"a",@progbits
	.sectionflags	@""
	.align	4
.nv.constant0._ZN3cub18CUB_300001_SM_10006detail10merge_sort30DeviceMergeSortPartitionKernelIP8Particlem3CmpS4_EEvbT_PT2_T0_SA_PSA_T1_SA_i:
	.zero		964


//--------------------- .nv.constant0._ZN3cub18CUB_300001_SM_10006detail10merge_sort30DeviceMergeSortBlockSortKernelINS2_10policy_hubIP8ParticleE9Policy600ES6_PNS0_8NullTypeES6_SA_m3CmpS5_S9_EEvbT0_T1_T2_T3_T4_PT6_PT7_T5_NS1_7vsmem_tE --------------------------
	.section	.nv.constant0._ZN3cub18CUB_300001_SM_10006detail10merge_sort30DeviceMergeSortBlockSortKernelINS2_10policy_hubIP8ParticleE9Policy600ES6_PNS0_8NullTypeES6_SA_m3CmpS5_S9_EEvbT0_T1_T2_T3_T4_PT6_PT7_T5_NS1_7vsmem_tE,"a",@progbits
	.sectionflags	@""
	.align	4
.nv.constant0._ZN3cub18CUB_300001_SM_10006detail10merge_sort30DeviceMergeSortBlockSortKernelINS2_10policy_hubIP8ParticleE9Policy600ES6_PNS0_8NullTypeES6_SA_m3CmpS5_S9_EEvbT0_T1_T2_T3_T4_PT6_PT7_T5_NS1_7vsmem_tE:
	.zero		976


//--------------------- .nv.constant0._ZN3cub18CUB_300001_SM_10006detail10merge_sort26DeviceMergeSortMergeKernelINS2_10policy_hubIP8ParticleE9Policy600ES6_PNS0_8NullTypeES6_SA_j3CmpS5_S9_EEvbT2_T3_T4_PT6_PT7_T5_PSE_SE_NS1_7vsmem_tE --------------------------
	.section	.nv.constant0._ZN3cub18CUB_300001_SM_10006detail10merge_sort26DeviceMergeSortMergeKernelINS2_10policy_hubIP8ParticleE9Policy600ES6_PNS0_8NullTypeES6_SA_j3CmpS5_S9_EEvbT2_T3_T4_PT6_PT7_T5_PSE_SE_NS1_7vsmem_tE,"a",@progbits
	.sectionflags	@""
	.align	4
.nv.constant0._ZN3cub18CUB_300001_SM_10006detail10merge_sort26DeviceMergeSortMergeKernelINS2_10policy_hubIP8ParticleE9Policy600ES6_PNS0_8NullTypeES6_SA_j3CmpS5_S9_EEvbT2_T3_T4_PT6_PT7_T5_PSE_SE_NS1_7vsmem_tE:
	.zero		976


//--------------------- .nv.constant0._ZN3cub18CUB_300001_SM_10006detail10merge_sort30DeviceMergeSortPartitionKernelIP8Particlej3CmpS4_EEvbT_PT2_T0_SA_PSA_T1_SA_i --------------------------
	.section	.nv.constant0._ZN3cub18CUB_300001_SM_10006detail10merge_sort30DeviceMergeSortPartitionKernelIP8Particlej3CmpS4_EEvbT_PT2_T0_SA_PSA_T1_SA_i,"a",@progbits
	.sectionflags	@""
	.align	4
.nv.constant0._ZN3cub18CUB_300001_SM_10006detail10merge_sort30DeviceMergeSortPartitionKernelIP8Particlej3CmpS4_EEvbT_PT2_T0_SA_PSA_T1_SA_i:
	.zero		948


//--------------------- .nv.constant0._ZN3cub18CUB_300001_SM_10006detail10merge_sort30DeviceMergeSortBlockSortKernelINS2_10policy_hubIP8ParticleE9Policy600ES6_PNS0_8NullTypeES6_SA_j3CmpS5_S9_EEvbT0_T1_T2_T3_T4_PT6_PT7_T5_NS1_7vsmem_tE --------------------------
	.section	.nv.constant0._ZN3cub18CUB_300001_SM_10006detail10merge_sort30DeviceMergeSortBlockSortKernelINS2_10policy_hubIP8ParticleE9Policy600ES6_PNS0_8NullTypeES6_SA_j3CmpS5_S9_EEvbT0_T1_T2_T3_T4_PT6_PT7_T5_NS1_7vsmem_tE,"a",@progbits
	.sectionflags	@""
	.align	4
.nv.constant0._ZN3cub18CUB_300001_SM_10006detail10merge_sort30DeviceMergeSortBlockSortKernelINS2_10policy_hubIP8ParticleE9Policy600ES6_PNS0_8NullTypeES6_SA_j3CmpS5_S9_EEvbT0_T1_T2_T3_T4_PT6_PT7_T5_NS1_7vsmem_tE:
	.zero		976


//--------------------- .nv.constant0._ZN3cub18CUB_300001_SM_10006detail11EmptyKernelIvEEvv --------------------------
	.section	.nv.constant0._ZN3cub18CUB_300001_SM_10006detail11EmptyKernelIvEEvv,"a",@progbits
	.sectionflags	@""
	.align	4
.nv.constant0._ZN3cub18CUB_300001_SM_10006detail11EmptyKernelIvEEvv:
	.zero		896


//--------------------- .nv.constant0._Z22calculate_xs_kernel_ogiiiPfS_S_P8ParticleS_Pi --------------------------
	.section	.nv.constant0._Z22calculate_xs_kernel_ogiiiPfS_S_P8ParticleS_Pi,"a",@progbits
	.sectionflags	@""
	.align	4
.nv.constant0._Z22calculate_xs_kernel_ogiiiPfS_S_P8ParticleS_Pi:
	.zero		960


//--------------------- .nv.constant0._Z23calculate_xs_kernel_LCGiiiPfS_S_P8ParticleS_Pi --------------------------
	.section	.nv.constant0._Z23calculate_xs_kernel_LCGiiiPfS_S_P8ParticleS_Pi,"a",@progbits
	.sectionflags	@""
	.align	4
.nv.constant0._Z23calculate_xs_kernel_LCGiiiPfS_S_P8ParticleS_Pi:
	.zero		960


//--------------------- .nv.constant0._Z19calculate_xs_kerneliiiPfS_S_P8ParticleS_PiP24curandStatePhilox4_32_10 --------------------------
	.section	.nv.constant0._Z19calculate_xs_kerneliiiPfS_S_P8ParticleS_PiP24curandStatePhilox4_32_10,"a",@progbits
	.sectionflags	@""
	.align	4
.nv.constant0._Z19calculate_xs_kerneliiiPfS_S_P8ParticleS_PiP24curandStatePhilox4_32_10:
	.zero		968


//--------------------- .nv.constant0._Z12setup_kernelP24curandStatePhilox4_32_10 --------------------------
	.section	.nv.constant0._Z12setup_kernelP24curandStatePhilox4_32_10,"a",@progbits
	.sectionflags	@""
	.align	4
.nv.constant0._Z12setup_kernelP24curandStatePhilox4_32_10:
	.zero		904


//--------------------- SYMBOLS --------------------------

	.type		.nv.reservedSmem.offset0,@object
	.size		.nv.reservedSmem.offset0,0x4
	.type		.nv.reservedSmem.cap,@object
	.size		.nv.reservedSmem.cap,0x4
